def matmul_kernel(
    a_ptr,
    b_ptr,
    c_ptr,
    M,
    N,
    K,
    stride_am,
    stride_ak,
    stride_bk,
    stride_bn,
    stride_cm,
    stride_cn,
    BLOCK_M: tl.constexpr,
    BLOCK_N: tl.constexpr,
    BLOCK_K: tl.constexpr,
    GROUP_M: tl.constexpr,
):
    pid = tl.program_id(axis=0)
    num_pid_m = tl.cdiv(M, BLOCK_M)
    num_pid_n = tl.cdiv(N, BLOCK_N)
    num_pid_in_group = GROUP_M * num_pid_n
    group_id = pid // num_pid_in_group
    first_pid_m = group_id * GROUP_M
    group_size_m = min(num_pid_m - first_pid_m, GROUP_M)
    pid_m = first_pid_m + ((pid % num_pid_in_group) % group_size_m)
    pid_n = (pid % num_pid_in_group) // group_size_m

    offs_am = (pid_m * BLOCK_M + tl.arange(0, BLOCK_M)) % M
    offs_bn = (pid_n * BLOCK_N + tl.arange(0, BLOCK_N)) % N
    offs_k = tl.arange(0, BLOCK_K)
    a_ptrs = a_ptr + offs_am[:, None] * stride_am + offs_k[None, :] * stride_ak
    b_ptrs = b_ptr + offs_k[:, None] * stride_bk + offs_bn[None, :] * stride_bn

    acc = tl.zeros((BLOCK_M, BLOCK_N), dtype=tl.float32)
    for kk in range(0, tl.cdiv(K, BLOCK_K)):
        a = tl.load(a_ptrs, mask=offs_k[None, :] < K - kk * BLOCK_K, other=0.0)
        b = tl.load(b_ptrs, mask=offs_k[:, None] < K - kk * BLOCK_K, other=0.0)
        acc = tl.dot(a, b, acc)
        a_ptrs += BLOCK_K * stride_ak
        b_ptrs += BLOCK_K * stride_bk

    c = acc.to(c_ptr.dtype.element_ty)
    offs_cm = pid_m * BLOCK_M + tl.arange(0, BLOCK_M)
    offs_cn = pid_n * BLOCK_N + tl.arange(0, BLOCK_N)
    c_ptrs = c_ptr + offs_cm[:, None] * stride_cm + offs_cn[None, :] * stride_cn
    mask = (offs_cm[:, None] < M) & (offs_cn[None, :] < N)
    tl.store(c_ptrs, c, mask=mask)

# config = {"BLOCK_K": 128, "BLOCK_M": 512, "BLOCK_N": 128, "GROUP_M": 8, "arch": "sm_100", "dtype": "bf16", "num_ctas": 1, "num_stages": 2, "num_warps": 4}
# arch = sm_100


// ===== COMPILED SASS (sm_100a) =====

	.target	sm_100a

	.elftype	@"ET_EXEC"


//--------------------- .note.nv.tkinfo           --------------------------
	.section	.note.nv.tkinfo,"",@"SHT_NOTE"
	.sectionflags	@"SHF_NOTE_NV_TKINFO"
	.tkinfo
        /*0018*/ 	.word	0x00000081
        /*0030*/ 	.string	""
        /*0030*/ 	.string	"ptxas-blackwell"
        /*0030*/ 	.string	"Cuda compilation tools, release 12.9, V12.9.86"
        /*0030*/ 	.string	"Build cuda_12.9.r12.9/compiler.36037853_0"
        /*0030*/ 	.string	"-v  -suppress-debug-info  -lineinfo  -arch sm_100a "



//--------------------- .note.nv.cuver            --------------------------
	.section	.note.nv.cuver,"",@"SHT_NOTE"
	.sectionflags	@"SHF_NOTE_NV_CUVER"
        /*0018*/ 	.short	0x0001
        /*001a*/ 	.short	0x0064
        /*001c*/ 	.short	0x0001
        /*001e*/ 	.short	0x0000
        /*0020*/ 	.short	0x0001
        /*0022*/ 	.short	0x0000


//--------------------- .nv.info                  --------------------------
	.section	.nv.info,"",@"SHT_CUDA_INFO"
	.align	4


	//----- nvinfo : EIATTR_REGCOUNT
	.align		4
        /*0000*/ 	.byte	0x04, 0x2f
        /*0002*/ 	.short	(.L_4 - .L_3)
	.align		4
.L_3:
        /*0004*/ 	.word	index@(matmul_kernel)
        /*0008*/ 	.word	0x00000060


	//----- nvinfo : EIATTR_FRAME_SIZE
	.align		4
.L_4:
        /*000c*/ 	.byte	0x04, 0x11
        /*000e*/ 	.short	(.L_6 - .L_5)
	.align		4
.L_5:
        /*0010*/ 	.word	index@($__internal_2_$__cuda_sm10x_tcgen05_guardrail_trap_unallocated_columns_being_dealloced)
        /*0014*/ 	.word	0x00003c30


	//----- nvinfo : EIATTR_FRAME_SIZE
	.align		4
.L_6:
        /*0018*/ 	.byte	0x04, 0x11
        /*001a*/ 	.short	(.L_8 - .L_7)
	.align		4
.L_7:
        /*001c*/ 	.word	index@($__internal_1_$__cuda_sm10x_tcgen05_guardrail_trap_phase_invalid_during_alloc)
        /*0020*/ 	.word	0x00003c30


	//----- nvinfo : EIATTR_FRAME_SIZE
	.align		4
.L_8:
        /*0024*/ 	.byte	0x04, 0x11
        /*0026*/ 	.short	(.L_10 - .L_9)
	.align		4
.L_9:
        /*0028*/ 	.word	index@($__internal_0_$__cuda_sm10x_tcgen05_guardrail_trap_col_being_dealloced_not_returned_by_alloc)
        /*002c*/ 	.word	0x00003c30


	//----- nvinfo : EIATTR_FRAME_SIZE
	.align		4
.L_10:
        /*0030*/ 	.byte	0x04, 0x11
        /*0032*/ 	.short	(.L_12 - .L_11)
	.align		4
.L_11:
        /*0034*/ 	.word	index@(matmul_kernel)
        /*0038*/ 	.word	0x00003c30


	//----- nvinfo : EIATTR_MIN_STACK_SIZE
	.align		4
.L_12:
        /*003c*/ 	.byte	0x04, 0x12
        /*003e*/ 	.short	(.L_14 - .L_13)
	.align		4
.L_13:
        /*0040*/ 	.word	index@(matmul_kernel)
        /*0044*/ 	.word	0x00003c30
.L_14:


//--------------------- .nv.info.matmul_kernel    --------------------------
	.section	.nv.info.matmul_kernel,"",@"SHT_CUDA_INFO"
	.sectionflags	@""
	.align	4


	//----- nvinfo : EIATTR_CUDA_API_VERSION
	.align		4
        /*0000*/ 	.byte	0x04, 0x37
        /*0002*/ 	.short	(.L_16 - .L_15)
.L_15:
        /*0004*/ 	.word	0x00000081


	//----- nvinfo : EIATTR_KPARAM_INFO
	.align		4
.L_16:
        /*0008*/ 	.byte	0x04, 0x17
        /*000a*/ 	.short	(.L_18 - .L_17)
.L_17:
        /*000c*/ 	.word	0x00000000
        /*0010*/ 	.short	0x000d
        /*0012*/ 	.short	0x0048
        /*0014*/ 	.byte	0x00, 0xf4, 0x21, 0x00


	//----- nvinfo : EIATTR_KPARAM_INFO
	.align		4
.L_18:
        /*0018*/ 	.byte	0x04, 0x17
        /*001a*/ 	.short	(.L_20 - .L_19)
.L_19:
        /*001c*/ 	.word	0x00000000
        /*0020*/ 	.short	0x000c
        /*0022*/ 	.short	0x0040
        /*0024*/ 	.byte	0x00, 0xf4, 0x21, 0x00


	//----- nvinfo : EIATTR_KPARAM_INFO
	.align		4
.L_20:
        /*0028*/ 	.byte	0x04, 0x17
        /*002a*/ 	.short	(.L_22 - .L_21)
.L_21:
        /*002c*/ 	.word	0x00000000
        /*0030*/ 	.short	0x000b
        /*0032*/ 	.short	0x0038
        /*0034*/ 	.byte	0x00, 0xf0, 0x11, 0x00


	//----- nvinfo : EIATTR_KPARAM_INFO
	.align		4
.L_22:
        /*0038*/ 	.byte	0x04, 0x17
        /*003a*/ 	.short	(.L_24 - .L_23)
.L_23:
        /*003c*/ 	.word	0x00000000
        /*0040*/ 	.short	0x000a
        /*0042*/ 	.short	0x0034
        /*0044*/ 	.byte	0x00, 0xf0, 0x11, 0x00


	//----- nvinfo : EIATTR_KPARAM_INFO
	.align		4
.L_24:
        /*0048*/ 	.byte	0x04, 0x17
        /*004a*/ 	.short	(.L_26 - .L_25)
.L_25:
        /*004c*/ 	.word	0x00000000
        /*0050*/ 	.short	0x0009
        /*0052*/ 	.short	0x0030
        /*0054*/ 	.byte	0x00, 0xf0, 0x11, 0x00


	//----- nvinfo : EIATTR_KPARAM_INFO
	.align		4
.L_26:
        /*0058*/ 	.byte	0x04, 0x17
        /*005a*/ 	.short	(.L_28 - .L_27)
.L_27:
        /*005c*/ 	.word	0x00000000
        /*0060*/ 	.short	0x0008
        /*0062*/ 	.short	0x002c
        /*0064*/ 	.byte	0x00, 0xf0, 0x11, 0x00


	//----- nvinfo : EIATTR_KPARAM_INFO
	.align		4
.L_28:
        /*0068*/ 	.byte	0x04, 0x17
        /*006a*/ 	.short	(.L_30 - .L_29)
.L_29:
        /*006c*/ 	.word	0x00000000
        /*0070*/ 	.short	0x0007
        /*0072*/ 	.short	0x0028
        /*0074*/ 	.byte	0x00, 0xf0, 0x11, 0x00


	//----- nvinfo : EIATTR_KPARAM_INFO
	.align		4
.L_30:
        /*0078*/ 	.byte	0x04, 0x17
        /*007a*/ 	.short	(.L_32 - .L_31)
.L_31:
        /*007c*/ 	.word	0x00000000
        /*0080*/ 	.short	0x0006
        /*0082*/ 	.short	0x0024
        /*0084*/ 	.byte	0x00, 0xf0, 0x11, 0x00


	//----- nvinfo : EIATTR_KPARAM_INFO
	.align		4
.L_32:
        /*0088*/ 	.byte	0x04, 0x17
        /*008a*/ 	.short	(.L_34 - .L_33)
.L_33:
        /*008c*/ 	.word	0x00000000
        /*0090*/ 	.short	0x0005
        /*0092*/ 	.short	0x0020
        /*0094*/ 	.byte	0x00, 0xf0, 0x11, 0x00


	//----- nvinfo : EIATTR_KPARAM_INFO
	.align		4
.L_34:
        /*0098*/ 	.byte	0x04, 0x17
        /*009a*/ 	.short	(.L_36 - .L_35)
.L_35:
        /*009c*/ 	.word	0x00000000
        /*00a0*/ 	.short	0x0004
        /*00a2*/ 	.short	0x001c
        /*00a4*/ 	.byte	0x00, 0xf0, 0x11, 0x00


	//----- nvinfo : EIATTR_KPARAM_INFO
	.align		4
.L_36:
        /*00a8*/ 	.byte	0x04, 0x17
        /*00aa*/ 	.short	(.L_38 - .L_37)
.L_37:
        /*00ac*/ 	.word	0x00000000
        /*00b0*/ 	.short	0x0003
        /*00b2*/ 	.short	0x0018
        /*00b4*/ 	.byte	0x00, 0xf0, 0x11, 0x00


	//----- nvinfo : EIATTR_KPARAM_INFO
	.align		4
.L_38:
        /*00b8*/ 	.byte	0x04, 0x17
        /*00ba*/ 	.short	(.L_40 - .L_39)
.L_39:
        /*00bc*/ 	.word	0x00000000
        /*00c0*/ 	.short	0x0002
        /*00c2*/ 	.short	0x0010
        /*00c4*/ 	.byte	0x00, 0xf4, 0x21, 0x00


	//----- nvinfo : EIATTR_KPARAM_INFO
	.align		4
.L_40:
        /*00c8*/ 	.byte	0x04, 0x17
        /*00ca*/ 	.short	(.L_42 - .L_41)
.L_41:
        /*00cc*/ 	.word	0x00000000
        /*00d0*/ 	.short	0x0001
        /*00d2*/ 	.short	0x0008
        /*00d4*/ 	.byte	0x00, 0xf4, 0x21, 0x00


	//----- nvinfo : EIATTR_KPARAM_INFO
	.align		4
.L_42:
        /*00d8*/ 	.byte	0x04, 0x17
        /*00da*/ 	.short	(.L_44 - .L_43)
.L_43:
        /*00dc*/ 	.word	0x00000000
        /*00e0*/ 	.short	0x0000
        /*00e2*/ 	.short	0x0000
        /*00e4*/ 	.byte	0x00, 0xf4, 0x21, 0x00


	//----- nvinfo : EIATTR_AT_ENTRY_FRAGMENTS
	.align		4
.L_44:
        /*00e8*/ 	.byte	0x04, 0x4f
        /*00ea*/ 	.short	(.L_46 - .L_45)


	//   ....[0]....
.L_45:
        /*00ec*/ 	.word	0x00000004


	//----- nvinfo : EIATTR_RESERVED_SMEM_USED
	.align		4
.L_46:
        /*00f0*/ 	.byte	0x01, 0x41
	.zero		2


	//----- nvinfo : EIATTR_SPARSE_MMA_MASK
	.align		4
        /*00f4*/ 	.byte	0x03, 0x50
        /*00f6*/ 	.short	0x0000


	//----- nvinfo : EIATTR_TCGEN05_1CTA_USED
	.align		4
        /*00f8*/ 	.byte	0x01, 0x51
	.zero		2


	//----- nvinfo : EIATTR_MAXREG_COUNT
	.align		4
        /*00fc*/ 	.byte	0x03, 0x1b
        /*00fe*/ 	.short	0x00ff


	//----- nvinfo : EIATTR_NUM_BARRIERS
	.align		4
        /*0100*/ 	.byte	0x02, 0x4c
        /*0102*/ 	.byte	0x01
	.zero		1


	//----- nvinfo : EIATTR_ANNOTATIONS
	.align		4
        /*0104*/ 	.byte	0x04, 0x55
        /*0106*/ 	.short	(.L_48 - .L_47)


	//   ....[0]....
.L_47:
        /*0108*/ 	.word	0x00000001
        /*010c*/ 	.byte	0xc0, 0x09, 0x00, 0x00, 0x01, 0x00, 0x00, 0x00, 0xf0, 0x09, 0x00, 0x00, 0x01, 0x00, 0x00, 0x00
        /* <DEDUP_REMOVED lines=1807> */
        /*720c*/ 	.byte	0xc0, 0x5e, 0x02, 0x00


	//----- nvinfo : EIATTR_INT_WARP_WIDE_INSTR_OFFSETS
	.align		4
.L_48:
        /*7210*/ 	.byte	0x04, 0x31
        /*7212*/ 	.short	(.L_50 - .L_49)


	//   ....[0]....
.L_49:
        /*7214*/ 	.word	0x000084b0


	//   ....[1]....
        /*7218*/ 	.word	0x00008530


	//   ....[2]....
        /*721c*/ 	.word	0x00012440


	//   ....[3]....
        /*7220*/ 	.word	0x00064100


	//   ....[4]....
        /*7224*/ 	.word	0x00064140


	//----- nvinfo : EIATTR_COOP_GROUP_MASK_REGIDS
	.align		4
.L_50:
        /*7228*/ 	.byte	0x04, 0x29
        /*722a*/ 	.short	(.L_52 - .L_51)


	//   ....[0]....
.L_51:
        /*722c*/ 	.word	0xffffffff


	//   ....[1]....
        /*7230*/ 	.word	0xffffffff


	//   ....[2]....
        /*7234*/ 	.word	0xffffffff


	//   ....[3]....
        /*7238*/ 	.word	0xffffffff


	//----- nvinfo : EIATTR_COOP_GROUP_INSTR_OFFSETS
	.align		4
.L_52:
        /*723c*/ 	.byte	0x04, 0x28
        /*723e*/ 	.short	(.L_54 - .L_53)


	//   ....[0]....
.L_53:
        /*7240*/ 	.word	0x00000060


	//   ....[1]....
        /*7244*/ 	.word	0x00000320


	//   ....[2]....
        /*7248*/ 	.word	0x00063f80


	//   ....[3]....
        /*724c*/ 	.word	0x000641f0


	//----- nvinfo : EIATTR_VRC_CTA_INIT_COUNT
	.align		4
.L_54:
        /*7250*/ 	.byte	0x02, 0x4a
        /*7252*/ 	.byte	0x80
	.zero		1


	//----- nvinfo : EIATTR_MBARRIER_INSTR_OFFSETS
	.align		4
        /*7254*/ 	.byte	0x04, 0x39
        /*7256*/ 	.short	(.L_56 - .L_55)


	//   ....[0]....
.L_55:
        /*7258*/ 	.word	0x000085b0
        /*725c*/ 	.word	0x000000ff
        /*7260*/ 	.word	0x00000000
        /*7264*/ 	.short	0x0100
        /*7266*/ 	.byte	0x04
	.zero		1


	//   ....[1]....
        /*7268*/ 	.word	0x00012480
        /*726c*/ 	.word	0x000000ff
        /*7270*/ 	.word	0x00050008
        /*7274*/ 	.short	0x0100
        /*7276*/ 	.byte	0x4c
	.zero		1


	//   ....[2]....
        /*7278*/ 	.word	0x00023ab0
        /*727c*/ 	.word	0x000000ff
        /*7280*/ 	.word	0x00000000
        /*7284*/ 	.short	0x010a
        /*7286*/ 	.byte	0x04
	.zero		1


	//   ....[3]....
        /*7288*/ 	.word	0x00051470
        /*728c*/ 	.word	0x000000ff
        /*7290*/ 	.word	0x00000000
        /*7294*/ 	.short	0x010a
        /*7296*/ 	.byte	0x04
	.zero		1


	//   ....[4]....
        /*7298*/ 	.word	0x00051740
        /*729c*/ 	.word	0x000000ff
        /*72a0*/ 	.word	0x00050000
        /*72a4*/ 	.short	0x0108
        /*72a6*/ 	.byte	0x4c
	.zero		1


	//   ....[5]....
        /*72a8*/ 	.word	0x000518a0
        /*72ac*/ 	.word	0x000000ff
        /*72b0*/ 	.word	0x00050008
        /*72b4*/ 	.short	0x0108
        /*72b6*/ 	.byte	0x4c
	.zero		1


	//   ....[6]....
        /*72b8*/ 	.word	0x00064230
        /*72bc*/ 	.word	0x000000ff
        /*72c0*/ 	.word	0x00000000
        /*72c4*/ 	.short	0x010a
        /*72c6*/ 	.byte	0x04
	.zero		1


	//   ....[7]....
        /*72c8*/ 	.word	0x00064270
        /*72cc*/ 	.word	0x000000ff
        /*72d0*/ 	.word	0x00000000
        /*72d4*/ 	.short	0x010a
        /*72d6*/ 	.byte	0x04
	.zero		1


	//----- nvinfo : EIATTR_NUM_MBARRIERS
	.align		4
.L_56:
        /*72d8*/ 	.byte	0x03, 0x38
        /*72da*/ 	.short	0x0002


	//----- nvinfo : EIATTR_EXIT_INSTR_OFFSETS
	.align		4
        /*72dc*/ 	.byte	0x04, 0x1c
        /*72de*/ 	.short	(.L_58 - .L_57)


	//   ....[0]....
.L_57:
        /*72e0*/ 	.word	0x00064200


	//----- nvinfo : EIATTR_REQNTID
	.align		4
.L_58:
        /*72e4*/ 	.byte	0x04, 0x10
        /*72e6*/ 	.short	(.L_60 - .L_59)
.L_59:
        /*72e8*/ 	.word	0x00000080
        /*72ec*/ 	.word	0x00000001
        /*72f0*/ 	.word	0x00000001


	//----- nvinfo : EIATTR_CRS_STACK_SIZE
	.align		4
.L_60:
        /*72f4*/ 	.byte	0x04, 0x1e
        /*72f6*/ 	.short	(.L_62 - .L_61)
.L_61:
        /*72f8*/ 	.word	0x00000000


	//----- nvinfo : EIATTR_CBANK_PARAM_SIZE
	.align		4
.L_62:
        /*72fc*/ 	.byte	0x03, 0x19
        /*72fe*/ 	.short	0x0050


	//----- nvinfo : EIATTR_PARAM_CBANK
	.align		4
        /*7300*/ 	.byte	0x04, 0x0a
        /*7302*/ 	.short	(.L_64 - .L_63)
	.align		4
.L_63:
        /*7304*/ 	.word	index@(.nv.constant0.matmul_kernel)
        /*7308*/ 	.short	0x0380
        /*730a*/ 	.short	0x0050


	//----- nvinfo : EIATTR_SW_WAR
	.align		4
.L_64:
        /*730c*/ 	.byte	0x04, 0x36
        /*730e*/ 	.short	(.L_66 - .L_65)
.L_65:
        /*7310*/ 	.word	0x00000008
.L_66:


//--------------------- .nv.compat                --------------------------
	.section	.nv.compat,"",@"SHT_CUDA_COMPAT_INFO"
	.align	4
        /*0000*/ 	.byte	0x02, 0x02, 0x02, 0x00, 0x02, 0x05, 0x05, 0x00, 0x02, 0x03, 0x00, 0x00, 0x02, 0x06, 0x01, 0x00


//--------------------- .nv.callgraph             --------------------------
	.section	.nv.callgraph,"",@"SHT_CUDA_CALLGRAPH"
	.align	4
	.sectionentsize	8
	.align		4
        /*0000*/ 	.word	0x00000000
	.align		4
        /*0004*/ 	.word	0xffffffff
	.align		4
        /*0008*/ 	.word	0x00000000
	.align		4
        /*000c*/ 	.word	0xfffffffe
	.align		4
        /*0010*/ 	.word	0x00000000
	.align		4
        /*0014*/ 	.word	0xfffffffd
	.align		4
        /*0018*/ 	.word	0x00000000
	.align		4
        /*001c*/ 	.word	0xfffffffc


//--------------------- .text.matmul_kernel       --------------------------
	.section	.text.matmul_kernel,"ax",@progbits
	.align	128
        .global         matmul_kernel
        .type           matmul_kernel,@function
        .size           matmul_kernel,(.L_x_20 - matmul_kernel)
        .other          matmul_kernel,@"STO_CUDA_ENTRY STV_DEFAULT"
matmul_kernel:
.text.matmul_kernel:
[----:B------:R-:W0:Y:S01]  /*0000*/  LDC R1, c[0x0][0x37c] ;  /* 0x0000df00ff017b82 */ /* 0x000e220000000800 */
[----:B------:R-:W1:Y:S01]  /*0010*/  S2R R0, SR_TID.X ;  /* 0x0000000000007919 */ /* 0x000e620000002100 */
[----:B0-----:R-:W-:Y:S01]  /*0020*/  VIADD R1, R1, 0xffffc3d0 ;  /* 0xffffc3d001017836 */ /* 0x001fe20000000000 */
[----:B-1----:R-:W-:-:S13]  /*0030*/  ISETP.GE.U32.AND P0, PT, R0, 0x20, PT ;  /* 0x000000200000780c */ /* 0x002fda0003f06070 */
[----:B------:R-:W-:Y:S05]  /*0040*/  @P0 BRA `(.L_x_0) ;  /* 0x0000000000b80947 */ /* 0x000fea0003800000 */
[----:B------:R-:W0:Y:S01]  /*0050*/  S2R R7, SR_CgaCtaId ;  /* 0x0000000000077919 */ /* 0x000e220000008800 */
[----:B------:R-:W-:Y:S01]  /*0060*/  NOP ;  /* 0x0000000000007918 */ /* 0x000fe20000000000 */
[----:B------:R-:W-:-:S04]  /*0070*/  MOV R0, 0x40 ;  /* 0x0000004000007802 */ /* 0x000fc80000000f00 */
[----:B0-----:R-:W-:Y:S02]  /*0080*/  LEA R2, R7, R0, 0x18 ;  /* 0x0000000007027211 */ /* 0x001fe400078ec0ff */
[----:B------:R-:W-:-:S04]  /*0090*/  MOV R0, 0x400 ;  /* 0x0000040000007802 */ /* 0x000fc80000000f00 */
[----:B------:R-:W0:Y:S01]  /*00a0*/  LDS.U8 R2, [R2] ;  /* 0x0000000002027984 */ /* 0x000e220000000000 */
[----:B------:R-:W-:Y:S02]  /*00b0*/  LEA R0, R7, R0, 0x18 ;  /* 0x0000000007007211 */ /* 0x000fe400078ec0ff */
[----:B0-----:R-:W-:-:S13]  /*00c0*/  ISETP.NE.AND P0, PT, R2, RZ, PT ;  /* 0x000000ff0200720c */ /* 0x001fda0003f05270 */
[----:B------:R-:W-:Y:S05]  /*00d0*/  @P0 BRA `(.L_x_1) ;  /* 0x00000000007c0947 */ /* 0x000fea0003800000 */
[----:B------:R-:W-:-:S13]  /*00e0*/  ELECT P0, URZ, PT ;  /* 0x0000000000ff782f */ /* 0x000fda0003800000 */
[----:B------:R-:W-:Y:S05]  /*00f0*/  @!P0 BRA `(.L_x_2) ;  /* 0x0000000000848947 */ /* 0x000fea0003800000 */
[----:B------:R-:W-:Y:S01]  /*0100*/  UMOV UR4, 0x10 ;  /* 0x0000001000047882 */ /* 0x000fe20000000000 */
[----:B------:R-:W-:Y:S02]  /*0110*/  IMAD.MOV.U32 R9, RZ, RZ, 0x1 ;  /* 0x00000001ff097424 */ /* 0x000fe400078e00ff */
[----:B------:R-:W-:Y:S02]  /*0120*/  IMAD.MOV.U32 R3, RZ, RZ, 0xffff ;  /* 0x0000ffffff037424 */ /* 0x000fe400078e00ff */
[----:B------:R-:W-:Y:S04]  /*0130*/  DEPBAR.LE SB0, 0x36 ;  /* 0x00008d800000791a */ /* 0x000fe80000000000 */
[----:B------:R-:W0:Y:S02]  /*0140*/  UTCATOMSWS.FIND_AND_SET.ALIGN UP0, UR4, UR4 ;  /* 0x00000004000475e3 */ /* 0x000e240008000800 */
[----:B0-----:R-:W-:-:S04]  /*0150*/  PLOP3.LUT P0, PT, PT, PT, UP0, 0x80, 0x8 ;  /* 0x000000000008781c */ /* 0x001fc80003f0f008 */
[----:B------:R-:W-:-:S04]  /*0160*/  SEL R2, RZ, 0xffffffff, !P0 ;  /* 0xffffffffff027807 */ /* 0x000fc80004000000 */
[----:B------:R-:W-:Y:S01]  /*0170*/  ISETP.NE.AND P0, PT, R2, RZ, PT ;  /* 0x000000ff0200720c */ /* 0x000fe20003f05270 */
[----:B------:R-:W-:-:S12]  /*0180*/  IMAD.U32 R2, RZ, RZ, UR4 ;  /* 0x00000004ff027e24 */ /* 0x000fd8000f8e00ff */
[----:B------:R-:W-:Y:S05]  /*0190*/  @P0 BRA `(.L_x_3) ;  /* 0x0000000000240947 */ /* 0x000fea0003800000 */
.L_x_4:
[----:B------:R-:W-:Y:S05]  /*01a0*/  NANOSLEEP 0x64 ;  /* 0x000000640000795d */ /* 0x000fea0003800000 */
[----:B------:R-:W-:-:S05]  /*01b0*/  UMOV UR4, 0x10 ;  /* 0x0000001000047882 */ /* 0x000fca0000000000 */
[----:B------:R-:W-:Y:S04]  /*01c0*/  DEPBAR.LE SB0, 0x36 ;  /* 0x00008d800000791a */ /* 0x000fe80000000000 */
[----:B------:R-:W0:Y:S02]  /*01d0*/  UTCATOMSWS.FIND_AND_SET.ALIGN UP0, UR4, UR4 ;  /* 0x00000004000475e3 */ /* 0x000e240008000800 */
[----:B0-----:R-:W-:-:S04]  /*01e0*/  PLOP3.LUT P0, PT, PT, PT, UP0, 0x80, 0x8 ;  /* 0x000000000008781c */ /* 0x001fc80003f0f008 */
[----:B------:R-:W-:-:S04]  /*01f0*/  SEL R2, RZ, 0xffffffff, !P0 ;  /* 0xffffffffff027807 */ /* 0x000fc80004000000 */
[----:B------:R-:W-:Y:S01]  /*0200*/  ISETP.NE.AND P0, PT, R2, RZ, PT ;  /* 0x000000ff0200720c */ /* 0x000fe20003f05270 */
[----:B------:R-:W-:-:S12]  /*0210*/  IMAD.U32 R2, RZ, RZ, UR4 ;  /* 0x00000004ff027e24 */ /* 0x000fd8000f8e00ff */
[----:B------:R-:W-:Y:S05]  /*0220*/  @!P0 BRA `(.L_x_4) ;  /* 0xfffffffc00dc8947 */ /* 0x000fea000383ffff */
.L_x_3:
[C---:B------:R-:W-:Y:S01]  /*0230*/  VIADD R4, R2.reuse, 0x10 ;  /* 0x0000001002047836 */ /* 0x040fe20000000000 */
[----:B------:R-:W-:Y:S02]  /*0240*/  SHF.L.U32 R3, R3, R2, RZ ;  /* 0x0000000203037219 */ /* 0x000fe400000006ff */
[----:B------:R-:W-:Y:S02]  /*0250*/  MOV R5, 0x50 ;  /* 0x0000005000057802 */ /* 0x000fe40000000f00 */
[----:B------:R-:W-:Y:S02]  /*0260*/  SHF.L.U32 R4, R9, R4, RZ ;  /* 0x0000000409047219 */ /* 0x000fe400000006ff */
[----:B------:R-:W-:Y:S01]  /*0270*/  LEA R6, R7, R5, 0x18 ;  /* 0x0000000507067211 */ /* 0x000fe200078ec0ff */
[----:B------:R-:W-:Y:S01]  /*0280*/  IMAD.SHL.U32 R5, R2, 0x20, RZ ;  /* 0x0000002002057824 */ /* 0x000fe200078e00ff */
[----:B------:R-:W-:-:S05]  /*0290*/  LOP3.LUT R3, R4, R3, RZ, 0xfc, !PT ;  /* 0x0000000304037212 */ /* 0x000fca00078efcff */
[----:B------:R0:W-:Y:S04]  /*02a0*/  ATOMS.OR RZ, [R6], R3 ;  /* 0x0000000306ff738c */ /* 0x0001e80003000000 */
[----:B------:R0:W-:Y:S01]  /*02b0*/  STS [R0], R5 ;  /* 0x0000000500007388 */ /* 0x0001e20000000800 */
[----:B------:R-:W-:Y:S05]  /*02c0*/  BRA `(.L_x_2) ;  /* 0x0000000000107947 */ /* 0x000fea0003800000 */
.L_x_1:
[----:B------:R-:W-:Y:S01]  /*02d0*/  IMAD.MOV.U32 R3, RZ, RZ, -0x1 ;  /* 0xffffffffff037424 */ /* 0x000fe200078e00ff */
[----:B------:R-:W-:-:S04]  /*02e0*/  MOV R2, 0x310 ;  /* 0x0000031000027802 */ /* 0x000fc80000000f00 */
[----:B------:R0:W-:Y:S03]  /*02f0*/  STS [R0], R3 ;  /* 0x0000000300007388 */ /* 0x0001e60000000800 */
[----:B0-----:R-:W-:Y:S05]  /*0300*/  CALL.REL.NOINC `($__internal_1_$__cuda_sm10x_tcgen05_guardrail_trap_phase_invalid_during_alloc) ;  /* 0x0000063c00f07944 */ /* 0x001fea0003c00000 */
.L_x_2:
[----:B------:R-:W-:Y:S05]  /*0310*/  WARPSYNC.ALL ;  /* 0x0000000000007948 */ /* 0x000fea0003800000 */
[----:B------:R-:W-:Y:S01]  /*0320*/  NOP ;  /* 0x0000000000007918 */ /* 0x000fe20000000000 */
.L_x_0:
[----:B------:R-:W1:Y:S01]  /*0330*/  LDC.64 R36, c[0x0][0x398] ;  /* 0x0000e600ff247b82 */ /* 0x000e620000000a00 */
[----:B0-----:R-:W0:Y:S01]  /*0340*/  S2R R5, SR_CTAID.X ;  /* 0x0000000000057919 */ /* 0x001e220000002500 */
[----:B------:R-:W2:Y:S06]  /*0350*/  S2R R14, SR_TID.X ;  /* 0x00000000000e7919 */ /* 0x000eac0000002100 */
[----:B------:R-:W3:Y:S01]  /*0360*/  S2UR UR4, SR_CgaCtaId ;  /* 0x00000000000479c3 */ /* 0x000ee20000008800 */
[----:B-1----:R-:W-:Y:S01]  /*0370*/  VIADD R0, R37, 0x7f ;  /* 0x0000007f25007836 */ /* 0x002fe20000000000 */
[----:B------:R-:W-:-:S04]  /*0380*/  IABS R92, R37 ;  /* 0x00000025005c7213 */ /* 0x000fc80000000000 */
[----:B------:R-:W-:-:S04]  /*0390*/  SHF.R.S32.HI R3, RZ, 0x1f, R0 ;  /* 0x0000001fff037819 */ /* 0x000fc80000011400 */
[----:B------:R-:W-:Y:S02]  /*03a0*/  LEA.HI R3, R3, R0, RZ, 0x7 ;  /* 0x0000000003037211 */ /* 0x000fe400078f38ff */
[----:B0-----:R-:W-:Y:S02]  /*03b0*/  IABS R8, R5 ;  /* 0x0000000500087213 */ /* 0x001fe40000000000 */
[----:B------:R-:W-:Y:S02]  /*03c0*/  SHF.R.S32.HI R3, RZ, 0x7, R3 ;  /* 0x00000007ff037819 */ /* 0x000fe40000011403 */
[----:B--2---:R-:W-:Y:S01]  /*03d0*/  SHF.R.U32.HI R13, RZ, 0x5, R14 ;  /* 0x00000005ff0d7819 */ /* 0x004fe2000001160e */
[----:B------:R-:W-:Y:S01]  /*03e0*/  BAR.SYNC.DEFER_BLOCKING 0x0 ;  /* 0x0000000000007b1d */ /* 0x000fe20000010000 */
[----:B------:R-:W-:Y:S01]  /*03f0*/  ISETP.GE.U32.AND P3, PT, R14, 0x20, PT ;  /* 0x000000200e00780c */ /* 0x000fe20003f66070 */
[----:B------:R-:W-:-:S05]  /*0400*/  IMAD.SHL.U32 R4, R3, 0x8, RZ ;  /* 0x0000000803047824 */ /* 0x000fca00078e00ff */
[-C--:B------:R-:W-:Y:S02]  /*0410*/  IABS R7, R4.reuse ;  /* 0x0000000400077213 */ /* 0x080fe40000000000 */
[----:B------:R-:W-:Y:S02]  /*0420*/  IABS R10, R4 ;  /* 0x00000004000a7213 */ /* 0x000fe40000000000 */
[----:B------:R-:W0:Y:S08]  /*0430*/  I2F.RP R0, R7 ;  /* 0x0000000700007306 */ /* 0x000e300000209400 */
[----:B0-----:R-:W0:Y:S02]  /*0440*/  MUFU.RCP R0, R0 ;  /* 0x0000000000007308 */ /* 0x001e240000001000 */
[----:B0-----:R-:W-:-:S02]  /*0450*/  VIADD R2, R0, 0xffffffe ;  /* 0x0ffffffe00027836 */ /* 0x001fc40000000000 */
[----:B------:R-:W-:-:S04]  /*0460*/  IMAD.MOV R0, RZ, RZ, -R10 ;  /* 0x000000ffff007224 */ /* 0x000fc800078e0a0a */
[----:B------:R0:W1:Y:S02]  /*0470*/  F2I.FTZ.U32.TRUNC.NTZ R3, R2 ;  /* 0x0000000200037305 */ /* 0x000064000021f000 */
[----:B0-----:R-:W-:Y:S02]  /*0480*/  IMAD.MOV.U32 R2, RZ, RZ, RZ ;  /* 0x000000ffff027224 */ /* 0x001fe400078e00ff */
[----:B-1----:R-:W-:-:S04]  /*0490*/  IMAD.MOV R6, RZ, RZ, -R3 ;  /* 0x000000ffff067224 */ /* 0x002fc800078e0a03 */
[----:B------:R-:W-:Y:S02]  /*04a0*/  IMAD R9, R6, R7, RZ ;  /* 0x0000000706097224 */ /* 0x000fe400078e02ff */
[----:B------:R-:W-:Y:S02]  /*04b0*/  IMAD.MOV.U32 R6, RZ, RZ, R8 ;  /* 0x000000ffff067224 */ /* 0x000fe400078e0008 */
[----:B------:R-:W-:-:S06]  /*04c0*/  IMAD.HI.U32 R3, R3, R9, R2 ;  /* 0x0000000903037227 */ /* 0x000fcc00078e0002 */
[----:B------:R-:W-:-:S04]  /*04d0*/  IMAD.HI.U32 R3, R3, R6, RZ ;  /* 0x0000000603037227 */ /* 0x000fc800078e00ff */
[----:B------:R-:W-:Y:S01]  /*04e0*/  IMAD R0, R3, R0, R6 ;  /* 0x0000000003007224 */ /* 0x000fe200078e0206 */
[----:B------:R-:W-:-:S04]  /*04f0*/  MOV R6, 0x400 ;  /* 0x0000040000067802 */ /* 0x000fc80000000f00 */
[----:B------:R-:W-:Y:S02]  /*0500*/  ISETP.GT.U32.AND P1, PT, R7, R0, PT ;  /* 0x000000000700720c */ /* 0x000fe40003f24070 */
[----:B------:R-:W-:-:S11]  /*0510*/  R2UR UR76, R6 ;  /* 0x00000000064c72ca */ /* 0x000fd600000e0000 */
[----:B------:R-:W-:Y:S02]  /*0520*/  @!P1 IMAD.IADD R0, R0, 0x1, -R7 ;  /* 0x0000000100009824 */ /* 0x000fe400078e0a07 */
[----:B------:R-:W-:Y:S01]  /*0530*/  @!P1 VIADD R3, R3, 0x1 ;  /* 0x0000000103039836 */ /* 0x000fe20000000000 */
[----:B------:R-:W-:Y:S01]  /*0540*/  ISETP.NE.AND P1, PT, R4, RZ, PT ;  /* 0x000000ff0400720c */ /* 0x000fe20003f25270 */
[----:B---3--:R-:W-:Y:S01]  /*0550*/  ULEA UR76, UR4, UR76, 0x18 ;  /* 0x0000004c044c7291 */ /* 0x008fe2000f8ec0ff */
[----:B------:R-:W-:Y:S02]  /*0560*/  ISETP.GE.U32.AND P0, PT, R0, R7, PT ;  /* 0x000000070000720c */ /* 0x000fe40003f06070 */
[----:B------:R-:W-:-:S04]  /*0570*/  LOP3.LUT R0, R5, R4, RZ, 0x3c, !PT ;  /* 0x0000000405007212 */ /* 0x000fc800078e3cff */
[----:B------:R-:W-:Y:S01]  /*0580*/  ISETP.GE.AND P2, PT, R0, RZ, PT ;  /* 0x000000ff0000720c */ /* 0x000fe20003f46270 */
[----:B------:R-:W-:Y:S01]  /*0590*/  VIADD R0, R36, 0x1ff ;  /* 0x000001ff24007836 */ /* 0x000fe20000000000 */
[----:B------:R-:W0:Y:S05]  /*05a0*/  LDS R12, [UR76] ;  /* 0x0000004cff0c7984 */ /* 0x000e2a0008000800 */
[----:B------:R-:W-:-:S04]  /*05b0*/  @P0 VIADD R3, R3, 0x1 ;  /* 0x0000000103030836 */ /* 0x000fc80000000000 */
[----:B------:R-:W-:Y:S01]  /*05c0*/  IMAD.MOV.U32 R2, RZ, RZ, R3 ;  /* 0x000000ffff027224 */ /* 0x000fe200078e0003 */
[----:B------:R-:W-:-:S03]  /*05d0*/  SHF.R.S32.HI R3, RZ, 0x1f, R0 ;  /* 0x0000001fff037819 */ /* 0x000fc60000011400 */
[----:B------:R-:W-:Y:S01]  /*05e0*/  @!P2 IMAD.MOV R2, RZ, RZ, -R2 ;  /* 0x000000ffff02a224 */ /* 0x000fe200078e0a02 */
[----:B------:R-:W-:Y:S02]  /*05f0*/  @!P1 LOP3.LUT R2, RZ, R4, RZ, 0x33, !PT ;  /* 0x00000004ff029212 */ /* 0x000fe400078e33ff */
[----:B------:R-:W-:-:S03]  /*0600*/  LEA.HI R3, R3, R0, RZ, 0x9 ;  /* 0x0000000003037211 */ /* 0x000fc600078f48ff */
[----:B------:R-:W-:Y:S02]  /*0610*/  IMAD.SHL.U32 R9, R2, 0x8, RZ ;  /* 0x0000000802097824 */ /* 0x000fe400078e00ff */
[----:B------:R-:W-:-:S03]  /*0620*/  IMAD.MOV R2, RZ, RZ, -R2 ;  /* 0x000000ffff027224 */ /* 0x000fc600078e0a02 */
[----:B------:R-:W-:Y:S01]  /*0630*/  LEA.HI.SX32 R3, R3, -R9, 0x17 ;  /* 0x8000000903037211 */ /* 0x000fe200078fbaff */
[----:B------:R-:W-:Y:S02]  /*0640*/  IMAD R11, R4, R2, R5 ;  /* 0x00000002040b7224 */ /* 0x000fe400078e0205 */
[----:B------:R-:W-:Y:S01]  /*0650*/  IMAD.MOV.U32 R2, RZ, RZ, RZ ;  /* 0x000000ffff027224 */ /* 0x000fe200078e00ff */
[----:B------:R-:W-:-:S04]  /*0660*/  VIMNMX R10, PT, PT, R3, 0x8, PT ;  /* 0x00000008030a7848 */ /* 0x000fc80003fe0100 */
[-C--:B------:R-:W-:Y:S02]  /*0670*/  IABS R8, R10.reuse ;  /* 0x0000000a00087213 */ /* 0x080fe40000000000 */
[----:B------:R-:W-:Y:S02]  /*0680*/  IABS R4, R10 ;  /* 0x0000000a00047213 */ /* 0x000fe40000000000 */
[----:B------:R-:W1:Y:S01]  /*0690*/  I2F.RP R0, R8 ;  /* 0x0000000800007306 */ /* 0x000e620000209400 */
[----:B0-----:R-:W-:Y:S02]  /*06a0*/  R2UR UR5, R12 ;  /* 0x000000000c0572ca */ /* 0x001fe400000e0000 */
[----:B------:R-:W0:Y:S05]  /*06b0*/  S2R R12, SR_CgaCtaId ;  /* 0x00000000000c7919 */ /* 0x000e2a0000008800 */
[----:B-1----:R-:W1:Y:S02]  /*06c0*/  MUFU.RCP R0, R0 ;  /* 0x0000000000007308 */ /* 0x002e640000001000 */
[----:B-1----:R-:W-:Y:S01]  /*06d0*/  VIADD R3, R0, 0xffffffe ;  /* 0x0ffffffe00037836 */ /* 0x002fe20000000000 */
[----:B------:R-:W-:-:S05]  /*06e0*/  IABS R0, R11 ;  /* 0x0000000b00007213 */ /* 0x000fca0000000000 */
[----:B------:R-:W1:Y:S02]  /*06f0*/  F2I.FTZ.U32.TRUNC.NTZ R3, R3 ;  /* 0x0000000300037305 */ /* 0x000e64000021f000 */
[----:B-1----:R-:W-:-:S04]  /*0700*/  IMAD.MOV R7, RZ, RZ, -R3 ;  /* 0x000000ffff077224 */ /* 0x002fc800078e0a03 */
[----:B------:R-:W-:Y:S02]  /*0710*/  IMAD R5, R7, R8, RZ ;  /* 0x0000000807057224 */ /* 0x000fe400078e02ff */
[----:B------:R-:W1:Y:S02]  /*0720*/  I2F.RP R7, R92 ;  /* 0x0000005c00077306 */ /* 0x000e640000209400 */
[----:B------:R-:W-:-:S04]  /*0730*/  IMAD.HI.U32 R2, R3, R5, R2 ;  /* 0x0000000503027227 */ /* 0x000fc800078e0002 */
[----:B------:R-:W-:Y:S02]  /*0740*/  IMAD.MOV.U32 R3, RZ, RZ, R0 ;  /* 0x000000ffff037224 */ /* 0x000fe400078e0000 */
[----:B------:R-:W-:Y:S01]  /*0750*/  IMAD.MOV R0, RZ, RZ, -R4 ;  /* 0x000000ffff007224 */ /* 0x000fe200078e0a04 */
[----:B------:R-:W-:Y:S01]  /*0760*/  IABS R4, R36 ;  /* 0x0000002400047213 */ /* 0x000fe20000000000 */
[----:B------:R-:W-:-:S04]  /*0770*/  IMAD.HI.U32 R2, R2, R3, RZ ;  /* 0x0000000302027227 */ /* 0x000fc800078e00ff */
[----:B------:R-:W-:Y:S01]  /*0780*/  IMAD R3, R2, R0, R3 ;  /* 0x0000000002037224 */ /* 0x000fe200078e0203 */
[----:B-1----:R-:W1:Y:S01]  /*0790*/  MUFU.RCP R7, R7 ;  /* 0x0000000700077308 */ /* 0x002e620000001000 */
[----:B------:R-:W-:Y:S01]  /*07a0*/  IMAD.MOV.U32 R0, RZ, RZ, R4 ;  /* 0x000000ffff007224 */ /* 0x000fe200078e0004 */
[----:B------:R-:W-:Y:S02]  /*07b0*/  BAR.SYNC.DEFER_BLOCKING 0x0 ;  /* 0x0000000000007b1d */ /* 0x000fe40000010000 */
[----:B------:R-:W-:-:S04]  /*07c0*/  ISETP.GT.U32.AND P1, PT, R8, R3, PT ;  /* 0x000000030800720c */ /* 0x000fc80003f24070 */
[----:B------:R-:W2:Y:S09]  /*07d0*/  I2F.RP R6, R0 ;  /* 0x0000000000067306 */ /* 0x000eb20000209400 */
[----:B------:R-:W-:Y:S02]  /*07e0*/  @!P1 IMAD.IADD R3, R3, 0x1, -R8 ;  /* 0x0000000103039824 */ /* 0x000fe400078e0a08 */
[----:B-1----:R-:W-:-:S02]  /*07f0*/  VIADD R4, R7, 0xffffffe ;  /* 0x0ffffffe07047836 */ /* 0x002fc40000000000 */
[----:B------:R-:W-:Y:S01]  /*0800*/  @!P1 VIADD R2, R2, 0x1 ;  /* 0x0000000102029836 */ /* 0x000fe20000000000 */
[----:B------:R-:W-:Y:S01]  /*0810*/  ISETP.GE.U32.AND P0, PT, R3, R8, PT ;  /* 0x000000080300720c */ /* 0x000fe20003f06070 */
[----:B--2---:R-:W1:Y:S01]  /*0820*/  MUFU.RCP R6, R6 ;  /* 0x0000000600067308 */ /* 0x004e620000001000 */
[----:B------:R-:W-:Y:S02]  /*0830*/  LOP3.LUT R3, R11, R10, RZ, 0x3c, !PT ;  /* 0x0000000a0b037212 */ /* 0x000fe400078e3cff */
[----:B------:R-:W-:Y:S02]  /*0840*/  ISETP.NE.AND P1, PT, R10, RZ, PT ;  /* 0x000000ff0a00720c */ /* 0x000fe40003f25270 */
[----:B------:R-:W-:Y:S01]  /*0850*/  ISETP.GE.AND P2, PT, R3, RZ, PT ;  /* 0x000000ff0300720c */ /* 0x000fe20003f46270 */
[----:B------:R-:W-:Y:S02]  /*0860*/  IMAD.SHL.U32 R3, R13, 0x200000, RZ ;  /* 0x002000000d037824 */ /* 0x000fe400078e00ff */
[----:B------:R-:W2:Y:S03]  /*0870*/  F2I.FTZ.U32.TRUNC.NTZ R5, R4 ;  /* 0x0000000400057305 */ /* 0x000ea6000021f000 */
[----:B------:R-:W-:Y:S01]  /*0880*/  LOP3.LUT R3, R3, 0x600000, RZ, 0xc0, !PT ;  /* 0x0060000003037812 */ /* 0x000fe200078ec0ff */
[----:B------:R-:W-:-:S03]  /*0890*/  @P0 VIADD R2, R2, 0x1 ;  /* 0x0000000102020836 */ /* 0x000fc60000000000 */
[----:B------:R-:W-:Y:S01]  /*08a0*/  R2UR UR4, R3 ;  /* 0x00000000030472ca */ /* 0x000fe200000e0000 */
[----:B------:R-:W-:Y:S02]  /*08b0*/  IMAD.MOV.U32 R8, RZ, RZ, R2 ;  /* 0x000000ffff087224 */ /* 0x000fe400078e0002 */
[----:B-1----:R-:W-:Y:S02]  /*08c0*/  VIADD R6, R6, 0xffffffe ;  /* 0x0ffffffe06067836 */ /* 0x002fe40000000000 */
[----:B------:R-:W-:Y:S01]  /*08d0*/  @!P2 IMAD.MOV R8, RZ, RZ, -R8 ;  /* 0x000000ffff08a224 */ /* 0x000fe200078e0a08 */
[----:B------:R-:W-:Y:S01]  /*08e0*/  @!P1 LOP3.LUT R8, RZ, R10, RZ, 0x33, !PT ;  /* 0x0000000aff089212 */ /* 0x000fe200078e33ff */
[----:B------:R1:W3:Y:S01]  /*08f0*/  F2I.FTZ.U32.TRUNC.NTZ R3, R6 ;  /* 0x0000000600037305 */ /* 0x0002e2000021f000 */
[----:B--2---:R-:W-:-:S03]  /*0900*/  IMAD.MOV R15, RZ, RZ, -R5 ;  /* 0x000000ffff0f7224 */ /* 0x004fc600078e0a05 */
[----:B------:R-:W-:Y:S01]  /*0910*/  IMAD.MOV R7, RZ, RZ, -R8 ;  /* 0x000000ffff077224 */ /* 0x000fe200078e0a08 */
[----:B0-----:R-:W-:Y:S06]  /*0920*/  @P3 BRA `(.L_x_5) ;  /* 0x0000000000183947 */ /* 0x001fec0003800000 */
[----:B------:R-:W-:Y:S01]  /*0930*/  ELECT P0, URZ, PT ;  /* 0x0000000000ff782f */ /* 0x000fe20003800000 */
[----:B-1----:R-:W-:Y:S01]  /*0940*/  IMAD.MOV.U32 R6, RZ, RZ, 0x1 ;  /* 0x00000001ff067424 */ /* 0x002fe200078e00ff */
[----:B------:R-:W-:Y:S11]  /*0950*/  UVIRTCOUNT.DEALLOC.SMPOOL 0x80 ;  /* 0x000000800000784c */ /* 0x000ff60000000000 */
[----:B------:R-:W-:-:S04]  /*0960*/  @P0 MOV R13, 0x40 ;  /* 0x00000040000d0802 */ /* 0x000fc80000000f00 */
[----:B------:R-:W-:-:S05]  /*0970*/  @P0 LEA R13, R12, R13, 0x18 ;  /* 0x0000000d0c0d0211 */ /* 0x000fca00078ec0ff */
[----:B------:R0:W-:Y:S02]  /*0980*/  @P0 STS.U8 [R13], R6 ;  /* 0x000000060d000388 */ /* 0x0001e40000000000 */
.L_x_5:
[----:B------:R-:W-:Y:S01]  /*0990*/  IMAD.SHL.U32 R17, R8, 0x80, RZ ;  /* 0x0000008008117824 */ /* 0x000fe200078e00ff */
[----:B------:R-:W-:Y:S01]  /*09a0*/  LOP3.LUT R12, R14, 0x7f, RZ, 0xc0, !PT ;  /* 0x0000007f0e0c7812 */ /* 0x000fe200078ec0ff */
[----:B------:R-:W-:Y:S01]  /*09b0*/  IMAD R2, R10, R7, R11 ;  /* 0x000000070a027224 */ /* 0x000fe200078e020b */
[----:B------:R2:W-:Y:S01]  /*09c0*/  STL [R1+0x2a20], R37 ;  /* 0x002a202501007387 */ /* 0x0005e20000100800 */
[----:B------:R-:W-:Y:S02]  /*09d0*/  IMAD R7, R15, R92, RZ ;  /* 0x0000005c0f077224 */ /* 0x000fe400078e02ff */
[----:B------:R-:W-:Y:S01]  /*09e0*/  VIADD R8, R17, 0x7f ;  /* 0x0000007f11087836 */ /* 0x000fe20000000000 */
[----:B------:R-:W-:Y:S01]  /*09f0*/  STL [R1+0x568], R17 ;  /* 0x0005681101007387 */ /* 0x000fe20000100800 */
[----:B------:R-:W-:Y:S02]  /*0a00*/  IMAD.MOV.U32 R4, RZ, RZ, RZ ;  /* 0x000000ffff047224 */ /* 0x000fe400078e00ff */
[----:B---3--:R-:W-:Y:S01]  /*0a10*/  IMAD.MOV R11, RZ, RZ, -R3 ;  /* 0x000000ffff0b7224 */ /* 0x008fe200078e0a03 */
[----:B01----:R-:W-:Y:S01]  /*0a20*/  IABS R6, R8 ;  /* 0x0000000800067213 */ /* 0x003fe20000000000 */
[----:B------:R-:W-:Y:S01]  /*0a30*/  IMAD.HI.U32 R16, R5, R7, R4 ;  /* 0x0000000705107227 */ /* 0x000fe200078e0004 */
[----:B------:R-:W-:-:S03]  /*0a40*/  ISETP.GE.AND P0, PT, R8, RZ, PT ;  /* 0x000000ff0800720c */ /* 0x000fc60003f06270 */
[----:B------:R-:W-:Y:S01]  /*0a50*/  IMAD.IADD R4, R9, 0x1, R2 ;  /* 0x0000000109047824 */ /* 0x000fe200078e0202 */
[----:B------:R-:W-:Y:S01]  /*0a60*/  STL [R1+0xea8], R16 ;  /* 0x000ea81001007387 */ /* 0x000fe20000100800 */
[----:B------:R-:W-:Y:S02]  /*0a70*/  IMAD R5, R11, R0, RZ ;  /* 0x000000000b057224 */ /* 0x000fe400078e02ff */
[----:B------:R-:W-:Y:S02]  /*0a80*/  IMAD.MOV.U32 R2, RZ, RZ, RZ ;  /* 0x000000ffff027224 */ /* 0x000fe400078e00ff */
[----:B------:R-:W-:Y:S02]  /*0a90*/  IMAD R21, R4, 0x200, R12 ;  /* 0x0000020004157824 */ /* 0x000fe400078e020c */
[----:B------:R-:W-:Y:S02]  /*0aa0*/  IMAD.MOV.U32 R11, RZ, RZ, R6 ;  /* 0x000000ffff0b7224 */ /* 0x000fe400078e0006 */
[----:B------:R-:W-:Y:S01]  /*0ab0*/  IMAD.HI.U32 R2, R3, R5, R2 ;  /* 0x0000000503027227 */ /* 0x000fe200078e0002 */
[----:B------:R-:W-:Y:S01]  /*0ac0*/  IABS R7, R21 ;  /* 0x0000001500077213 */ /* 0x000fe20000000000 */
[----:B------:R-:W-:Y:S02]  /*0ad0*/  STL [R1+0xeb0], R21 ;  /* 0x000eb01501007387 */ /* 0x000fe40000100800 */
[----:B------:R-:W-:-:S04]  /*0ae0*/  IMAD.HI.U32 R3, R16, R11, RZ ;  /* 0x0000000b10037227 */ /* 0x000fc800078e00ff */
[----:B------:R-:W-:Y:S02]  /*0af0*/  IMAD.MOV R4, RZ, RZ, -R3 ;  /* 0x000000ffff047224 */ /* 0x000fe400078e0a03 */
[C---:B------:R-:W-:Y:S02]  /*0b00*/  VIADD R20, R21.reuse, 0x80 ;  /* 0x0000008015147836 */ /* 0x040fe40000000000 */
[C---:B------:R-:W-:Y:S02]  /*0b10*/  VIADD R19, R21.reuse, 0x100 ;  /* 0x0000010015137836 */ /* 0x040fe40000000000 */
[----:B------:R-:W-:Y:S01]  /*0b20*/  IMAD.HI.U32 R3, R2, R7, RZ ;  /* 0x0000000702037227 */ /* 0x000fe200078e00ff */
[----:B------:R-:W-:Y:S01]  /*0b30*/  IABS R9, R20 ;  /* 0x0000001400097213 */ /* 0x000fe20000000000 */
[----:B------:R-:W-:Y:S01]  /*0b40*/  STL [R1+0xebc], R20 ;  /* 0x000ebc1401007387 */ /* 0x000fe20000100800 */
[----:B------:R-:W-:Y:S01]  /*0b50*/  IABS R13, R19 ;  /* 0x00000013000d7213 */ /* 0x000fe20000000000 */
[----:B------:R-:W-:-:S02]  /*0b60*/  VIADD R18, R21, 0x180 ;  /* 0x0000018015127836 */ /* 0x000fc40000000000 */
[----:B------:R-:W-:Y:S01]  /*0b70*/  IMAD.MOV R3, RZ, RZ, -R3 ;  /* 0x000000ffff037224 */ /* 0x000fe200078e0a03 */
[----:B------:R-:W-:Y:S01]  /*0b80*/  STL [R1+0xeb8], R19 ;  /* 0x000eb81301007387 */ /* 0x000fe20000100800 */
[----:B------:R-:W-:Y:S01]  /*0b90*/  IMAD R11, R92, R4, R11 ;  /* 0x000000045c0b7224 */ /* 0x000fe200078e020b */
[----:B------:R-:W-:Y:S01]  /*0ba0*/  IABS R15, R18 ;  /* 0x00000012000f7213 */ /* 0x000fe20000000000 */
[----:B------:R-:W-:Y:S01]  /*0bb0*/  IMAD R3, R0, R3, R7 ;  /* 0x0000000300037224 */ /* 0x000fe200078e0207 */
[----:B------:R-:W-:Y:S01]  /*0bc0*/  STL [R1+0xeb4], R18 ;  /* 0x000eb41201007387 */ /* 0x000fe20000100800 */
[----:B------:R-:W-:Y:S01]  /*0bd0*/  IMAD.HI.U32 R4, R2, R9, RZ ;  /* 0x0000000902047227 */ /* 0x000fe200078e00ff */
[----:B------:R-:W-:Y:S02]  /*0be0*/  ISETP.GT.U32.AND P4, PT, R92, R11, PT ;  /* 0x0000000b5c00720c */ /* 0x000fe40003f84070 */
[----:B------:R-:W-:Y:S01]  /*0bf0*/  ISETP.GT.U32.AND P2, PT, R0, R3, PT ;  /* 0x000000030000720c */ /* 0x000fe20003f44070 */
[----:B------:R-:W-:-:S04]  /*0c00*/  IMAD.HI.U32 R5, R2, R13, RZ ;  /* 0x0000000d02057227 */ /* 0x000fc800078e00ff */
[----:B------:R-:W-:-:S04]  /*0c10*/  IMAD.HI.U32 R2, R2, R15, RZ ;  /* 0x0000000f02027227 */ /* 0x000fc800078e00ff */
[----:B------:R-:W-:Y:S02]  /*0c20*/  IMAD.MOV R4, RZ, RZ, -R4 ;  /* 0x000000ffff047224 */ /* 0x000fe400078e0a04 */
[----:B------:R-:W-:Y:S02]  /*0c30*/  IMAD.MOV R2, RZ, RZ, -R2 ;  /* 0x000000ffff027224 */ /* 0x000fe400078e0a02 */
[----:B------:R-:W-:Y:S02]  /*0c40*/  IMAD.MOV R6, RZ, RZ, -R5 ;  /* 0x000000ffff067224 */ /* 0x000fe400078e0a05 */
[C---:B------:R-:W-:Y:S02]  /*0c50*/  IMAD R5, R0.reuse, R4, R9 ;  /* 0x0000000400057224 */ /* 0x040fe400078e0209 */
[C---:B------:R-:W-:Y:S02]  /*0c60*/  IMAD R9, R0.reuse, R2, R15 ;  /* 0x0000000200097224 */ /* 0x040fe400078e020f */
[C---:B------:R-:W-:Y:S01]  /*0c70*/  IMAD R7, R0.reuse, R6, R13 ;  /* 0x0000000600077224 */ /* 0x040fe200078e020d */
[C---:B------:R-:W-:Y:S01]  /*0c80*/  ISETP.GT.U32.AND P5, PT, R0.reuse, R5, PT ;  /* 0x000000050000720c */ /* 0x040fe20003fa4070 */
[----:B------:R-:W-:Y:S01]  /*0c90*/  @!P2 IMAD.IADD R3, R3, 0x1, -R0 ;  /* 0x000000010303a824 */ /* 0x000fe200078e0a00 */
[C---:B------:R-:W-:Y:S01]  /*0ca0*/  ISETP.GT.U32.AND P3, PT, R0.reuse, R9, PT ;  /* 0x000000090000720c */ /* 0x040fe20003f64070 */
[C---:B------:R-:W-:Y:S01]  /*0cb0*/  VIADD R8, R17.reuse, 0x1 ;  /* 0x0000000111087836 */ /* 0x040fe20000000000 */
[C---:B------:R-:W-:Y:S01]  /*0cc0*/  ISETP.GT.U32.AND P1, PT, R0.reuse, R7, PT ;  /* 0x000000070000720c */ /* 0x040fe20003f24070 */
[C---:B------:R-:W-:Y:S01]  /*0cd0*/  VIADD R10, R17.reuse, 0x2 ;  /* 0x00000002110a7836 */ /* 0x040fe20000000000 */
[----:B------:R-:W-:Y:S01]  /*0ce0*/  ISETP.GT.U32.AND P2, PT, R0, R3, PT ;  /* 0x000000030000720c */ /* 0x000fe20003f44070 */
[----:B------:R-:W-:Y:S01]  /*0cf0*/  VIADD R12, R17, 0x3 ;  /* 0x00000003110c7836 */ /* 0x000fe20000000000 */
[----:B------:R-:W-:Y:S01]  /*0d00*/  IABS R83, R8 ;  /* 0x0000000800537213 */ /* 0x000fe20000000000 */
[----:B------:R-:W-:Y:S01]  /*0d10*/  @!P4 IMAD.IADD R11, R11, 0x1, -R92 ;  /* 0x000000010b0bc824 */ /* 0x000fe200078e0a5c */
[----:B------:R-:W-:Y:S01]  /*0d20*/  IABS R13, R10 ;  /* 0x0000000a000d7213 */ /* 0x000fe20000000000 */
[----:B------:R-:W-:Y:S01]  /*0d30*/  VIADD R14, R17, 0x4 ;  /* 0x00000004110e7836 */ /* 0x000fe20000000000 */
[----:B------:R-:W-:Y:S01]  /*0d40*/  IABS R81, R12 ;  /* 0x0000000c00517213 */ /* 0x000fe20000000000 */
[--C-:B------:R-:W-:Y:S01]  /*0d50*/  @!P5 IMAD.IADD R5, R5, 0x1, -R0.reuse ;  /* 0x000000010505d824 */ /* 0x100fe200078e0a00 */
[----:B------:R-:W-:Y:S01]  /*0d60*/  ISETP.GT.U32.AND P4, PT, R92, R11, PT ;  /* 0x0000000b5c00720c */ /* 0x000fe20003f84070 */
[--C-:B------:R-:W-:Y:S01]  /*0d70*/  @!P3 IMAD.IADD R9, R9, 0x1, -R0.reuse ;  /* 0x000000010909b824 */ /* 0x100fe200078e0a00 */
[----:B------:R-:W-:Y:S01]  /*0d80*/  IABS R15, R14 ;  /* 0x0000000e000f7213 */ /* 0x000fe20000000000 */
[----:B------:R-:W-:Y:S01]  /*0d90*/  @!P1 IMAD.IADD R7, R7, 0x1, -R0 ;  /* 0x0000000107079824 */ /* 0x000fe200078e0a00 */
[----:B------:R-:W-:Y:S01]  /*0da0*/  ISETP.GT.U32.AND P1, PT, R0, R5, PT ;  /* 0x000000050000720c */ /* 0x000fe20003f24070 */
[----:B------:R-:W-:Y:S01]  /*0db0*/  IMAD.HI.U32 R2, R16, R83, RZ ;  /* 0x0000005310027227 */ /* 0x000fe200078e00ff */
[----:B------:R-:W-:-:S02]  /*0dc0*/  ISETP.GT.U32.AND P5, PT, R0, R9, PT ;  /* 0x000000090000720c */ /* 0x000fc40003fa4070 */
[----:B------:R-:W-:Y:S01]  /*0dd0*/  ISETP.GT.U32.AND P3, PT, R0, R7, PT ;  /* 0x000000070000720c */ /* 0x000fe20003f64070 */
[----:B------:R-:W-:Y:S01]  /*0de0*/  @!P2 IMAD.IADD R3, R3, 0x1, -R0 ;  /* 0x000000010303a824 */ /* 0x000fe200078e0a00 */
[----:B------:R-:W-:Y:S01]  /*0df0*/  ISETP.GE.AND P2, PT, R21, RZ, PT ;  /* 0x000000ff1500720c */ /* 0x000fe20003f46270 */
[----:B------:R-:W-:Y:S02]  /*0e00*/  IMAD.MOV R2, RZ, RZ, -R2 ;  /* 0x000000ffff027224 */ /* 0x000fe400078e0a02 */
[----:B------:R-:W-:-:S04]  /*0e10*/  IMAD.HI.U32 R4, R16, R81, RZ ;  /* 0x0000005110047227 */ /* 0x000fc800078e00ff */
[----:B------:R-:W-:Y:S02]  /*0e20*/  IMAD R83, R92, R2, R83 ;  /* 0x000000025c537224 */ /* 0x000fe400078e0253 */
[--C-:B------:R-:W-:Y:S01]  /*0e30*/  @!P1 IMAD.IADD R5, R5, 0x1, -R0.reuse ;  /* 0x0000000105059824 */ /* 0x100fe200078e0a00 */
[----:B------:R-:W-:Y:S01]  /*0e40*/  ISETP.GE.AND P1, PT, R20, RZ, PT ;  /* 0x000000ff1400720c */ /* 0x000fe20003f26270 */
[----:B------:R-:W-:Y:S01]  /*0e50*/  @!P5 IMAD.IADD R9, R9, 0x1, -R0 ;  /* 0x000000010909d824 */ /* 0x000fe200078e0a00 */
[----:B------:R-:W-:Y:S01]  /*0e60*/  ISETP.GT.U32.AND P5, PT, R92, R83, PT ;  /* 0x000000535c00720c */ /* 0x000fe20003fa4070 */
[----:B------:R-:W-:-:S04]  /*0e70*/  IMAD.HI.U32 R2, R16, R13, RZ ;  /* 0x0000000d10027227 */ /* 0x000fc800078e00ff */
[----:B------:R-:W-:Y:S01]  /*0e80*/  @!P3 IMAD.IADD R7, R7, 0x1, -R0 ;  /* 0x000000010707b824 */ /* 0x000fe200078e0a00 */
[----:B------:R-:W-:Y:S01]  /*0e90*/  ISETP.GE.AND P3, PT, R19, RZ, PT ;  /* 0x000000ff1300720c */ /* 0x000fe20003f66270 */
[----:B------:R-:W-:Y:S01]  /*0ea0*/  @!P2 IMAD.MOV R3, RZ, RZ, -R3 ;  /* 0x000000ffff03a224 */ /* 0x000fe200078e0a03 */
[----:B------:R-:W-:Y:S01]  /*0eb0*/  ISETP.GE.AND P2, PT, R18, RZ, PT ;  /* 0x000000ff1200720c */ /* 0x000fe20003f46270 */
[----:B------:R-:W-:Y:S02]  /*0ec0*/  IMAD.MOV R2, RZ, RZ, -R2 ;  /* 0x000000ffff027224 */ /* 0x000fe400078e0a02 */
[----:B------:R-:W-:Y:S02]  /*0ed0*/  IMAD.MOV R4, RZ, RZ, -R4 ;  /* 0x000000ffff047224 */ /* 0x000fe400078e0a04 */
[----:B------:R-:W-:Y:S02]  /*0ee0*/  IMAD R82, R92, R2, R13 ;  /* 0x000000025c527224 */ /* 0x000fe400078e020d */
[----:B------:R-:W-:-:S04]  /*0ef0*/  IMAD.HI.U32 R6, R16, R15, RZ ;  /* 0x0000000f10067227 */ /* 0x000fc800078e00ff */
[C---:B------:R-:W-:Y:S02]  /*0f00*/  IMAD R81, R92.reuse, R4, R81 ;  /* 0x000000045c517224 */ /* 0x040fe400078e0251 */
[----:B------:R-:W-:Y:S01]  /*0f10*/  @!P1 IMAD.MOV R5, RZ, RZ, -R5 ;  /* 0x000000ffff059224 */ /* 0x000fe200078e0a05 */
[C---:B------:R-:W-:Y:S01]  /*0f20*/  ISETP.GT.U32.AND P1, PT, R92.reuse, R82, PT ;  /* 0x000000525c00720c */ /* 0x040fe20003f24070 */
[----:B------:R-:W-:Y:S01]  /*0f30*/  @!P5 IMAD.IADD R83, R83, 0x1, -R92 ;  /* 0x000000015353d824 */ /* 0x000fe200078e0a5c */
[----:B------:R-:W-:Y:S01]  /*0f40*/  ISETP.GT.U32.AND P5, PT, R92, R81, PT ;  /* 0x000000515c00720c */ /* 0x000fe20003fa4070 */
[----:B------:R-:W-:Y:S02]  /*0f50*/  IMAD.MOV R6, RZ, RZ, -R6 ;  /* 0x000000ffff067224 */ /* 0x000fe400078e0a06 */
[--C-:B------:R-:W-:Y:S01]  /*0f60*/  @!P4 IMAD.IADD R11, R11, 0x1, -R92.reuse ;  /* 0x000000010b0bc824 */ /* 0x100fe200078e0a5c */
[----:B------:R-:W-:Y:S01]  /*0f70*/  ISETP.NE.AND P4, PT, R36, RZ, PT ;  /* 0x000000ff2400720c */ /* 0x000fe20003f85270 */
[----:B------:R-:W-:Y:S01]  /*0f80*/  @!P3 IMAD.MOV R7, RZ, RZ, -R7 ;  /* 0x000000ffff07b224 */ /* 0x000fe200078e0a07 */
[----:B------:R-:W-:Y:S01]  /*0f90*/  LOP3.LUT R36, RZ, R36, RZ, 0x33, !PT ;  /* 0x00000024ff247212 */ /* 0x000fe200078e33ff */
[----:B------:R-:W-:Y:S01]  /*0fa0*/  @!P2 IMAD.MOV R9, RZ, RZ, -R9 ;  /* 0x000000ffff09a224 */ /* 0x000fe200078e0a09 */
[C---:B------:R-:W-:Y:S01]  /*0fb0*/  ISETP.GT.U32.AND P3, PT, R92.reuse, R83, PT ;  /* 0x000000535c00720c */ /* 0x040fe20003f64070 */
[----:B------:R-:W-:Y:S01]  /*0fc0*/  IMAD R80, R92, R6, R15 ;  /* 0x000000065c507224 */ /* 0x000fe200078e020f */
[----:B------:R-:W-:Y:S01]  /*0fd0*/  SEL R70, R36, R3, !P4 ;  /* 0x0000000324467207 */ /* 0x000fe20006000000 */
[--C-:B------:R-:W-:Y:S01]  /*0fe0*/  @!P1 IMAD.IADD R82, R82, 0x1, -R92.reuse ;  /* 0x0000000152529824 */ /* 0x100fe200078e0a5c */
[C---:B------:R-:W-:Y:S01]  /*0ff0*/  SEL R71, R36.reuse, R5, !P4 ;  /* 0x0000000524477207 */ /* 0x040fe20006000000 */
[--C-:B------:R-:W-:Y:S01]  /*1000*/  @!P5 IMAD.IADD R81, R81, 0x1, -R92.reuse ;  /* 0x000000015151d824 */ /* 0x100fe200078e0a5c */
[C---:B------:R-:W-:Y:S01]  /*1010*/  SEL R69, R36.reuse, R7, !P4 ;  /* 0x0000000724457207 */ /* 0x040fe20006000000 */
[----:B------:R-:W-:Y:S01]  /*1020*/  @!P0 IMAD.MOV R11, RZ, RZ, -R11 ;  /* 0x000000ffff0b8224 */ /* 0x000fe200078e0a0b */
[----:B--2---:R-:W-:Y:S01]  /*1030*/  SEL R37, R36, R9, !P4 ;  /* 0x0000000924257207 */ /* 0x004fe20006000000 */
[C---:B------:R-:W-:Y:S01]  /*1040*/  VIADD R4, R17.reuse, 0x5 ;  /* 0x0000000511047836 */ /* 0x040fe20000000000 */
[----:B------:R-:W-:Y:S01]  /*1050*/  ISETP.GE.AND P4, PT, R8, RZ, PT ;  /* 0x000000ff0800720c */ /* 0x000fe20003f86270 */
[----:B------:R-:W-:Y:S01]  /*1060*/  VIADD R6, R17, 0x6 ;  /* 0x0000000611067836 */ /* 0x000fe20000000000 */
[C---:B------:R-:W-:Y:S01]  /*1070*/  ISETP.GT.U32.AND P2, PT, R92.reuse, R80, PT ;  /* 0x000000505c00720c */ /* 0x040fe20003f44070 */
[----:B------:R-:W-:Y:S01]  /*1080*/  @!P3 IMAD.IADD R83, R83, 0x1, -R92 ;  /* 0x000000015353b824 */ /* 0x000fe200078e0a5c */
[C---:B------:R-:W-:Y:S01]  /*1090*/  ISETP.GT.U32.AND P5, PT, R92.reuse, R82, PT ;  /* 0x000000525c00720c */ /* 0x040fe20003fa4070 */
[----:B------:R-:W-:Y:S01]  /*10a0*/  STL [R1+0x2a24], R37 ;  /* 0x002a242501007387 */ /* 0x000fe20000100800 */
[----:B------:R-:W-:Y:S01]  /*10b0*/  ISETP.GT.U32.AND P3, PT, R92, R81, PT ;  /* 0x000000515c00720c */ /* 0x000fe20003f64070 */
[----:B------:R-:W-:Y:S01]  /*10c0*/  VIADD R8, R17, 0x7 ;  /* 0x0000000711087836 */ /* 0x000fe20000000000 */
[----:B------:R-:W-:Y:S01]  /*10d0*/  ISETP.GE.AND P1, PT, R10, RZ, PT ;  /* 0x000000ff0a00720c */ /* 0x000fe20003f26270 */
[----:B------:R-:W-:Y:S01]  /*10e0*/  STL [R1+0x11f4], R11 ;  /* 0x0011f40b01007387 */ /* 0x000fe20000100800 */
[----:B------:R-:W-:-:S02]  /*10f0*/  IABS R79, R4 ;  /* 0x00000004004f7213 */ /* 0x000fc40000000000 */
[----:B------:R-:W-:Y:S01]  /*1100*/  IABS R13, R6 ;  /* 0x00000006000d7213 */ /* 0x000fe20000000000 */
[----:B------:R-:W-:Y:S02]  /*1110*/  @!P4 IMAD.MOV R83, RZ, RZ, -R83 ;  /* 0x000000ffff53c224 */ /* 0x000fe400078e0a53 */
[--C-:B------:R-:W-:Y:S01]  /*1120*/  @!P2 IMAD.IADD R80, R80, 0x1, -R92.reuse ;  /* 0x000000015050a824 */ /* 0x100fe200078e0a5c */
[----:B------:R-:W-:Y:S01]  /*1130*/  ISETP.GE.AND P2, PT, R12, RZ, PT ;  /* 0x000000ff0c00720c */ /* 0x000fe20003f46270 */
[--C-:B------:R-:W-:Y:S01]  /*1140*/  @!P5 IMAD.IADD R82, R82, 0x1, -R92.reuse ;  /* 0x000000015252d824 */ /* 0x100fe200078e0a5c */
[----:B------:R0:W-:Y:S01]  /*1150*/  STL [R1+0x2a0c], R83 ;  /* 0x002a0c5301007387 */ /* 0x0001e20000100800 */
[----:B------:R-:W-:Y:S01]  /*1160*/  @!P3 IMAD.IADD R81, R81, 0x1, -R92 ;  /* 0x000000015151b824 */ /* 0x000fe200078e0a5c */
[----:B------:R-:W-:Y:S01]  /*1170*/  ISETP.GT.U32.AND P0, PT, R92, R80, PT ;  /* 0x000000505c00720c */ /* 0x000fe20003f04070 */
[----:B------:R-:W-:Y:S01]  /*1180*/  IMAD.HI.U32 R0, R16, R79, RZ ;  /* 0x0000004f10007227 */ /* 0x000fe200078e00ff */
[----:B------:R-:W-:-:S03]  /*1190*/  ISETP.GE.AND P5, PT, R14, RZ, PT ;  /* 0x000000ff0e00720c */ /* 0x000fc60003fa6270 */
[----:B------:R-:W-:Y:S02]  /*11a0*/  @!P1 IMAD.MOV R82, RZ, RZ, -R82 ;  /* 0x000000ffff529224 */ /* 0x000fe400078e0a52 */
[----:B------:R-:W-:Y:S01]  /*11b0*/  IMAD.MOV R2, RZ, RZ, -R0 ;  /* 0x000000ffff027224 */ /* 0x000fe200078e0a00 */
[----:B0-----:R-:W2:Y:S01]  /*11c0*/  LDL R83, [R1+0x568] ;  /* 0x0005680001537983 */ /* 0x001ea20000100800 */
[----:B------:R-:W-:Y:S02]  /*11d0*/  @!P2 IMAD.MOV R81, RZ, RZ, -R81 ;  /* 0x000000ffff51a224 */ /* 0x000fe400078e0a51 */
[----:B------:R-:W-:Y:S02]  /*11e0*/  IMAD R79, R92, R2, R79 ;  /* 0x000000025c4f7224 */ /* 0x000fe400078e024f */
[----:B------:R-:W-:Y:S01]  /*11f0*/  @!P0 IMAD.IADD R80, R80, 0x1, -R92 ;  /* 0x0000000150508824 */ /* 0x000fe200078e0a5c */
[----:B------:R-:W-:Y:S01]  /*1200*/  STL [R1+0x2a10], R82 ;  /* 0x002a105201007387 */ /* 0x000fe20000100800 */
[----:B------:R-:W-:-:S04]  /*1210*/  IMAD.HI.U32 R0, R16, R13, RZ ;  /* 0x0000000d10007227 */ /* 0x000fc800078e00ff */
[----:B------:R-:W-:Y:S01]  /*1220*/  @!P5 IMAD.MOV R80, RZ, RZ, -R80 ;  /* 0x000000ffff50d224 */ /* 0x000fe200078e0a50 */
[----:B------:R-:W-:Y:S01]  /*1230*/  STL [R1+0x2a14], R81 ;  /* 0x002a145101007387 */ /* 0x000fe20000100800 */
[C---:B------:R-:W-:Y:S01]  /*1240*/  ISETP.GT.U32.AND P4, PT, R92.reuse, R79, PT ;  /* 0x0000004f5c00720c */ /* 0x040fe20003f84070 */
[----:B------:R-:W-:Y:S02]  /*1250*/  IMAD.MOV R0, RZ, RZ, -R0 ;  /* 0x000000ffff007224 */ /* 0x000fe400078e0a00 */
[----:B------:R0:W-:Y:S01]  /*1260*/  STL [R1+0x2a18], R80 ;  /* 0x002a185001007387 */ /* 0x0001e20000100800 */
[----:B------:R-:W-:Y:S01]  /*1270*/  IABS R5, R8 ;  /* 0x0000000800057213 */ /* 0x000fe20000000000 */
[----:B------:R-:W-:Y:S02]  /*1280*/  IMAD R3, R92, R0, R13 ;  /* 0x000000005c037224 */ /* 0x000fe400078e020d */
[----:B0-----:R-:W3:Y:S06]  /*1290*/  LDL R80, [R1+0xea8] ;  /* 0x000ea80001507983 */ /* 0x001eec0000100800 */
[----:B------:R-:W-:-:S02]  /*12a0*/  @!P4 IMAD.IADD R79, R79, 0x1, -R92 ;  /* 0x000000014f4fc824 */ /* 0x000fc400078e0a5c */
[----:B------:R-:W-:-:S03]  /*12b0*/  IMAD.HI.U32 R0, R16, R5, RZ ;  /* 0x0000000510007227 */ /* 0x000fc600078e00ff */
[C---:B------:R-:W-:Y:S01]  /*12c0*/  ISETP.GT.U32.AND P4, PT, R92.reuse, R79, PT ;  /* 0x0000004f5c00720c */ /* 0x040fe20003f84070 */
[----:B------:R-:W-:Y:S01]  /*12d0*/  IMAD.MOV R2, RZ, RZ, -R0 ;  /* 0x000000ffff027224 */ /* 0x000fe200078e0a00 */
[----:B------:R-:W-:-:S03]  /*12e0*/  ISETP.GT.U32.AND P3, PT, R92, R3, PT ;  /* 0x000000035c00720c */ /* 0x000fc60003f64070 */
[----:B------:R-:W-:-:S08]  /*12f0*/  IMAD R5, R92, R2, R5 ;  /* 0x000000025c057224 */ /* 0x000fd000078e0205 */
[--C-:B------:R-:W-:Y:S01]  /*1300*/  @!P4 IMAD.IADD R79, R79, 0x1, -R92.reuse ;  /* 0x000000014f4fc824 */ /* 0x100fe200078e0a5c */
[----:B------:R-:W-:Y:S01]  /*1310*/  ISETP.GT.U32.AND P4, PT, R92, R5, PT ;  /* 0x000000055c00720c */ /* 0x000fe20003f84070 */
[----:B------:R-:W-:-:S05]  /*1320*/  @!P3 IMAD.IADD R3, R3, 0x1, -R92 ;  /* 0x000000010303b824 */ /* 0x000fca00078e0a5c */
[----:B------:R-:W-:Y:S02]  /*1330*/  ISETP.GT.U32.AND P3, PT, R92, R3, PT ;  /* 0x000000035c00720c */ /* 0x000fe40003f64070 */
[----:B------:R-:W-:-:S05]  /*1340*/  ISETP.GE.AND P2, PT, R8, RZ, PT ;  /* 0x000000ff0800720c */ /* 0x000fca0003f46270 */
[----:B------:R-:W-:Y:S01]  /*1350*/  @!P4 IMAD.IADD R5, R5, 0x1, -R92 ;  /* 0x000000010505c824 */ /* 0x000fe200078e0a5c */
[----:B------:R-:W-:-:S04]  /*1360*/  ISETP.GE.AND P0, PT, R4, RZ, PT ;  /* 0x000000ff0400720c */ /* 0x000fc80003f06270 */
[----:B------:R-:W-:Y:S01]  /*1370*/  ISETP.GT.U32.AND P4, PT, R92, R5, PT ;  /* 0x000000055c00720c */ /* 0x000fe20003f84070 */
[----:B------:R-:W-:Y:S01]  /*1380*/  @!P3 IMAD.IADD R3, R3, 0x1, -R92 ;  /* 0x000000010303b824 */ /* 0x000fe200078e0a5c */
[----:B------:R-:W-:-:S03]  /*1390*/  ISETP.GE.AND P1, PT, R6, RZ, PT ;  /* 0x000000ff0600720c */ /* 0x000fc60003f26270 */
[----:B------:R-:W-:-:S04]  /*13a0*/  IMAD.MOV.U32 R10, RZ, RZ, R3 ;  /* 0x000000ffff0a7224 */ /* 0x000fc800078e0003 */
[----:B------:R-:W-:-:S04]  /*13b0*/  @!P0 IMAD.MOV R79, RZ, RZ, -R79 ;  /* 0x000000ffff4f8224 */ /* 0x000fc800078e0a4f */
[----:B------:R-:W-:Y:S02]  /*13c0*/  @!P4 IMAD.IADD R5, R5, 0x1, -R92 ;  /* 0x000000010505c824 */ /* 0x000fe400078e0a5c */
[----:B------:R-:W-:Y:S02]  /*13d0*/  @!P1 IMAD.MOV R10, RZ, RZ, -R10 ;  /* 0x000000ffff0a9224 */ /* 0x000fe400078e0a0a */
[----:B------:R-:W-:-:S03]  /*13e0*/  IMAD.MOV.U32 R15, RZ, RZ, R5 ;  /* 0x000000ffff0f7224 */ /* 0x000fc600078e0005 */
[----:B------:R0:W-:Y:S01]  /*13f0*/  STL [R1+0x12f4], R10 ;  /* 0x0012f40a01007387 */ /* 0x0001e20000100800 */
[----:B------:R-:W-:-:S05]  /*1400*/  @!P2 IMAD.MOV R15, RZ, RZ, -R15 ;  /* 0x000000ffff0fa224 */ /* 0x000fca00078e0a0f */
[----:B------:R1:W-:Y:S01]  /*1410*/  STL [R1+0x12f0], R15 ;  /* 0x0012f00f01007387 */ /* 0x0003e20000100800 */
[----:B--2---:R-:W-:-:S05]  /*1420*/  VIADD R9, R83, 0x8 ;  /* 0x0000000853097836 */ /* 0x004fca0000000000 */
[----:B------:R-:W-:Y:S01]  /*1430*/  IABS R7, R9 ;  /* 0x0000000900077213 */ /* 0x000fe20000000000 */
[----:B------:R-:W-:-:S04]  /*1440*/  VIADD R2, R83, 0x9 ;  /* 0x0000000953027836 */ /* 0x000fc80000000000 */
[----:B------:R-:W-:-:S04]  /*1450*/  IMAD.HI.U32 R0, R16, R7, RZ ;  /* 0x0000000710007227 */ /* 0x000fc800078e00ff */
[----:B------:R-:W-:-:S04]  /*1460*/  IMAD.MOV R0, RZ, RZ, -R0 ;  /* 0x000000ffff007224 */ /* 0x000fc800078e0a00 */
[----:B------:R-:W-:Y:S01]  /*1470*/  IMAD R78, R92, R0, R7 ;  /* 0x000000005c4e7224 */ /* 0x000fe200078e0207 */
[----:B------:R-:W-:Y:S01]  /*1480*/  IABS R7, R2 ;  /* 0x0000000200077213 */ /* 0x000fe20000000000 */
[----:B------:R-:W-:-:S03]  /*1490*/  VIADD R8, R83, 0xb ;  /* 0x0000000b53087836 */ /* 0x000fc60000000000 */
[----:B------:R-:W-:Y:S01]  /*14a0*/  ISETP.GT.U32.AND P3, PT, R92, R78, PT ;  /* 0x0000004e5c00720c */ /* 0x000fe20003f64070 */
[----:B---3--:R-:W-:Y:S01]  /*14b0*/  IMAD.HI.U32 R0, R80, R7, RZ ;  /* 0x0000000750007227 */ /* 0x008fe200078e00ff */
[----:B------:R-:W-:-:S03]  /*14c0*/  IABS R11, R8 ;  /* 0x00000008000b7213 */ /* 0x000fc60000000000 */
[----:B------:R-:W-:Y:S02]  /*14d0*/  IMAD.MOV R0, RZ, RZ, -R0 ;  /* 0x000000ffff007224 */ /* 0x000fe400078e0a00 */
[----:B------:R-:W-:Y:S02]  /*14e0*/  VIADD R6, R83, 0xa ;  /* 0x0000000a53067836 */ /* 0x000fe40000000000 */
[----:B------:R-:W-:Y:S02]  /*14f0*/  IMAD R3, R92, R0, R7 ;  /* 0x000000005c037224 */ /* 0x000fe400078e0207 */
[----:B------:R-:W-:Y:S01]  /*1500*/  IMAD.HI.U32 R4, R80, R11, RZ ;  /* 0x0000000b50047227 */ /* 0x000fe200078e00ff */
[----:B------:R-:W-:Y:S02]  /*1510*/  ISETP.GE.AND P5, PT, R9, RZ, PT ;  /* 0x000000ff0900720c */ /* 0x000fe40003fa6270 */
[----:B------:R-:W-:Y:S01]  /*1520*/  IABS R9, R6 ;  /* 0x0000000600097213 */ /* 0x000fe20000000000 */
[----:B------:R-:W-:Y:S01]  /*1530*/  IMAD.MOV R4, RZ, RZ, -R4 ;  /* 0x000000ffff047224 */ /* 0x000fe200078e0a04 */
[----:B------:R-:W-:Y:S01]  /*1540*/  ISETP.GT.U32.AND P4, PT, R92, R3, PT ;  /* 0x000000035c00720c */ /* 0x000fe20003f84070 */
[----:B------:R-:W-:Y:S01]  /*1550*/  @!P3 IMAD.IADD R78, R78, 0x1, -R92 ;  /* 0x000000014e4eb824 */ /* 0x000fe200078e0a5c */
[----:B------:R-:W-:Y:S01]  /*1560*/  ISETP.GE.AND P0, PT, R2, RZ, PT ;  /* 0x000000ff0200720c */ /* 0x000fe20003f06270 */
[----:B------:R-:W-:-:S04]  /*1570*/  IMAD.HI.U32 R2, R80, R9, RZ ;  /* 0x0000000950027227 */ /* 0x000fc800078e00ff */
[C---:B------:R-:W-:Y:S01]  /*1580*/  IMAD R7, R92.reuse, R4, R11 ;  /* 0x000000045c077224 */ /* 0x040fe200078e020b */
[C---:B------:R-:W-:Y:S01]  /*1590*/  ISETP.GT.U32.AND P3, PT, R92.reuse, R78, PT ;  /* 0x0000004e5c00720c */ /* 0x040fe20003f64070 */
[C---:B------:R-:W-:Y:S02]  /*15a0*/  VIADD R12, R83.reuse, 0xd ;  /* 0x0000000d530c7836 */ /* 0x040fe40000000000 */
[----:B------:R-:W-:Y:S01]  /*15b0*/  IMAD.MOV R2, RZ, RZ, -R2 ;  /* 0x000000ffff027224 */ /* 0x000fe200078e0a02 */
[----:B------:R-:W-:Y:S01]  /*15c0*/  ISETP.GT.U32.AND P2, PT, R92, R7, PT ;  /* 0x000000075c00720c */ /* 0x000fe20003f44070 */
[----:B0-----:R-:W-:Y:S01]  /*15d0*/  VIADD R10, R83, 0xc ;  /* 0x0000000c530a7836 */ /* 0x001fe20000000000 */
[----:B------:R-:W-:Y:S01]  /*15e0*/  ISETP.GE.AND P1, PT, R6, RZ, PT ;  /* 0x000000ff0600720c */ /* 0x000fe20003f26270 */
[----:B------:R-:W-:Y:S01]  /*15f0*/  IMAD R6, R92, R2, R9 ;  /* 0x000000025c067224 */ /* 0x000fe200078e0209 */
[----:B------:R-:W-:Y:S01]  /*1600*/  IABS R0, R12 ;  /* 0x0000000c00007213 */ /* 0x000fe20000000000 */
[----:B------:R-:W-:Y:S01]  /*1610*/  @!P4 IMAD.IADD R3, R3, 0x1, -R92 ;  /* 0x000000010303c824 */ /* 0x000fe200078e0a5c */
[----:B------:R-:W-:Y:S01]  /*1620*/  IABS R9, R10 ;  /* 0x0000000a00097213 */ /* 0x000fe20000000000 */
[----:B------:R-:W-:-:S02]  /*1630*/  VIADD R14, R83, 0xe ;  /* 0x0000000e530e7836 */ /* 0x000fc40000000000 */
[----:B------:R-:W-:Y:S01]  /*1640*/  IMAD.MOV.U32 R5, RZ, RZ, R0 ;  /* 0x000000ffff057224 */ /* 0x000fe200078e0000 */
[----:B------:R-:W-:Y:S01]  /*1650*/  ISETP.GT.U32.AND P4, PT, R92, R3, PT ;  /* 0x000000035c00720c */ /* 0x000fe20003f84070 */
[----:B------:R-:W-:Y:S01]  /*1660*/  IMAD.HI.U32 R0, R80, R9, RZ ;  /* 0x0000000950007227 */ /* 0x000fe200078e00ff */
[----:B------:R-:W-:-:S03]  /*1670*/  IABS R11, R14 ;  /* 0x0000000e000b7213 */ /* 0x000fc60000000000 */
[----:B------:R-:W-:Y:S02]  /*1680*/  @!P3 IMAD.IADD R78, R78, 0x1, -R92 ;  /* 0x000000014e4eb824 */ /* 0x000fe400078e0a5c */
[----:B------:R-:W-:Y:S02]  /*1690*/  VIADD R16, R83, 0xf ;  /* 0x0000000f53107836 */ /* 0x000fe40000000000 */
[----:B------:R-:W-:Y:S02]  /*16a0*/  IMAD.MOV R0, RZ, RZ, -R0 ;  /* 0x000000ffff007224 */ /* 0x000fe400078e0a00 */
[----:B------:R-:W-:Y:S02]  /*16b0*/  @!P2 IMAD.IADD R7, R7, 0x1, -R92 ;  /* 0x000000010707a824 */ /* 0x000fe400078e0a5c */
[----:B------:R-:W-:Y:S01]  /*16c0*/  @!P5 IMAD.MOV R78, RZ, RZ, -R78 ;  /* 0x000000ffff4ed224 */ /* 0x000fe200078e0a4e */
[----:B------:R-:W-:Y:S01]  /*16d0*/  ISETP.GE.AND P5, PT, R8, RZ, PT ;  /* 0x000000ff0800720c */ /* 0x000fe20003fa6270 */
[C---:B------:R-:W-:Y:S01]  /*16e0*/  IMAD R8, R92.reuse, R0, R9 ;  /* 0x000000005c087224 */ /* 0x040fe200078e0209 */
[----:B------:R-:W-:Y:S01]  /*16f0*/  ISETP.GT.U32.AND P3, PT, R92, R6, PT ;  /* 0x000000065c00720c */ /* 0x000fe20003f64070 */
[----:B------:R-:W-:Y:S01]  /*1700*/  IMAD.HI.U32 R2, R80, R11, RZ ;  /* 0x0000000b50027227 */ /* 0x000fe200078e00ff */
[----:B------:R-:W-:-:S02]  /*1710*/  IABS R13, R16 ;  /* 0x00000010000d7213 */ /* 0x000fc40000000000 */
[----:B------:R-:W-:Y:S01]  /*1720*/  ISETP.GT.U32.AND P2, PT, R92, R7, PT ;  /* 0x000000075c00720c */ /* 0x000fe20003f44070 */
[----:B------:R-:W-:-:S04]  /*1730*/  IMAD.HI.U32 R0, R80, R5, RZ ;  /* 0x0000000550007227 */ /* 0x000fc800078e00ff */
[----:B------:R-:W-:Y:S01]  /*1740*/  @!P4 IMAD.IADD R3, R3, 0x1, -R92 ;  /* 0x000000010303c824 */ /* 0x000fe200078e0a5c */
[----:B------:R-:W-:Y:S01]  /*1750*/  ISETP.GT.U32.AND P4, PT, R92, R8, PT ;  /* 0x000000085c00720c */ /* 0x000fe20003f84070 */
[----:B------:R-:W-:-:S04]  /*1760*/  IMAD.HI.U32 R4, R80, R13, RZ ;  /* 0x0000000d50047227 */ /* 0x000fc800078e00ff */
[----:B------:R-:W-:Y:S02]  /*1770*/  IMAD.MOV R2, RZ, RZ, -R2 ;  /* 0x000000ffff027224 */ /* 0x000fe400078e0a02 */
[----:B------:R-:W-:Y:S02]  /*1780*/  IMAD.MOV R0, RZ, RZ, -R0 ;  /* 0x000000ffff007224 */ /* 0x000fe400078e0a00 */
[----:B------:R-:W-:Y:S02]  /*1790*/  IMAD.MOV R4, RZ, RZ, -R4 ;  /* 0x000000ffff047224 */ /* 0x000fe400078e0a04 */
[C---:B------:R-:W-:Y:S02]  /*17a0*/  IMAD R11, R92.reuse, R2, R11 ;  /* 0x000000025c0b7224 */ /* 0x040fe400078e020b */
[----:B------:R-:W-:Y:S02]  /*17b0*/  IMAD R9, R92, R0, R5 ;  /* 0x000000005c097224 */ /* 0x000fe400078e0205 */
[----:B------:R-:W-:-:S02]  /*17c0*/  @!P3 IMAD.IADD R6, R6, 0x1, -R92 ;  /* 0x000000010606b824 */ /* 0x000fc400078e0a5c */
[----:B------:R-:W-:Y:S02]  /*17d0*/  IMAD.MOV.U32 R5, RZ, RZ, R3 ;  /* 0x000000ffff057224 */ /* 0x000fe400078e0003 */
[C---:B------:R-:W-:Y:S02]  /*17e0*/  IMAD R3, R92.reuse, R4, R13 ;  /* 0x000000045c037224 */ /* 0x040fe400078e020d */
[--C-:B------:R-:W-:Y:S01]  /*17f0*/  @!P2 IMAD.IADD R7, R7, 0x1, -R92.reuse ;  /* 0x000000010707a824 */ /* 0x100fe200078e0a5c */
[C---:B------:R-:W-:Y:S01]  /*1800*/  ISETP.GT.U32.AND P2, PT, R92.reuse, R11, PT ;  /* 0x0000000b5c00720c */ /* 0x040fe20003f44070 */
[----:B------:R-:W-:Y:S01]  /*1810*/  VIADD R18, R83, 0x10 ;  /* 0x0000001053127836 */ /* 0x000fe20000000000 */
[----:B------:R-:W-:Y:S01]  /*1820*/  ISETP.GT.U32.AND P3, PT, R92, R6, PT ;  /* 0x000000065c00720c */ /* 0x000fe20003f64070 */
[----:B------:R-:W-:Y:S01]  /*1830*/  @!P4 IMAD.IADD R8, R8, 0x1, -R92 ;  /* 0x000000010808c824 */ /* 0x000fe200078e0a5c */
[C---:B------:R-:W-:Y:S01]  /*1840*/  ISETP.GT.U32.AND P4, PT, R92.reuse, R9, PT ;  /* 0x000000095c00720c */ /* 0x040fe20003f84070 */
[----:B------:R-:W-:Y:S01]  /*1850*/  @!P5 IMAD.MOV R7, RZ, RZ, -R7 ;  /* 0x000000ffff07d224 */ /* 0x000fe200078e0a07 */
[----:B------:R-:W-:-:S02]  /*1860*/  ISETP.GT.U32.AND P5, PT, R92, R3, PT ;  /* 0x000000035c00720c */ /* 0x000fc40003fa4070 */
[----:B------:R-:W-:Y:S01]  /*1870*/  IABS R13, R18 ;  /* 0x00000012000d7213 */ /* 0x000fe20000000000 */
[----:B------:R-:W-:-:S04]  /*1880*/  VIADD R4, R83, 0x11 ;  /* 0x0000001153047836 */ /* 0x000fc80000000000 */
[----:B------:R-:W-:Y:S01]  /*1890*/  IMAD.HI.U32 R0, R80, R13, RZ ;  /* 0x0000000d50007227 */ /* 0x000fe200078e00ff */
[----:B-1----:R-:W-:-:S03]  /*18a0*/  IABS R15, R4 ;  /* 0x00000004000f7213 */ /* 0x002fc60000000000 */
[----:B------:R-:W-:Y:S02]  /*18b0*/  @!P2 IMAD.IADD R11, R11, 0x1, -R92 ;  /* 0x000000010b0ba824 */ /* 0x000fe400078e0a5c */
[----:B------:R-:W-:Y:S02]  /*18c0*/  IMAD.MOV R0, RZ, RZ, -R0 ;  /* 0x000000ffff007224 */ /* 0x000fe400078e0a00 */
[--C-:B------:R-:W-:Y:S01]  /*18d0*/  @!P3 IMAD.IADD R6, R6, 0x1, -R92.reuse ;  /* 0x000000010606b824 */ /* 0x100fe200078e0a5c */
[----:B------:R-:W-:Y:S01]  /*18e0*/  ISETP.GE.AND P3, PT, R10, RZ, PT ;  /* 0x000000ff0a00720c */ /* 0x000fe20003f66270 */
[--C-:B------:R-:W-:Y:S02]  /*18f0*/  @!P4 IMAD.IADD R9, R9, 0x1, -R92.reuse ;  /* 0x000000010909c824 */ /* 0x100fe400078e0a5c */
[----:B------:R-:W-:Y:S01]  /*1900*/  @!P5 IMAD.IADD R3, R3, 0x1, -R92 ;  /* 0x000000010303d824 */ /* 0x000fe200078e0a5c */
[C---:B------:R-:W-:Y:S01]  /*1910*/  ISETP.GT.U32.AND P5, PT, R92.reuse, R11, PT ;  /* 0x0000000b5c00720c */ /* 0x040fe20003fa4070 */
[----:B------:R-:W-:-:S02]  /*1920*/  IMAD R10, R92, R0, R13 ;  /* 0x000000005c0a7224 */ /* 0x000fc400078e020d */
[----:B------:R-:W-:Y:S01]  /*1930*/  @!P0 IMAD.MOV R5, RZ, RZ, -R5 ;  /* 0x000000ffff058224 */ /* 0x000fe200078e0a05 */
[----:B------:R-:W-:Y:S01]  /*1940*/  ISETP.GT.U32.AND P0, PT, R92, R8, PT ;  /* 0x000000085c00720c */ /* 0x000fe20003f04070 */
[----:B------:R-:W-:Y:S01]  /*1950*/  IMAD.HI.U32 R0, R80, R15, RZ ;  /* 0x0000000f50007227 */ /* 0x000fe200078e00ff */
[----:B------:R-:W-:-:S03]  /*1960*/  ISETP.GT.U32.AND P2, PT, R92, R9, PT ;  /* 0x000000095c00720c */ /* 0x000fc60003f44070 */
[----:B------:R-:W-:-:S04]  /*1970*/  IMAD.MOV R0, RZ, RZ, -R0 ;  /* 0x000000ffff007224 */ /* 0x000fc800078e0a00 */
[----:B------:R-:W-:Y:S01]  /*1980*/  IMAD R13, R92, R0, R15 ;  /* 0x000000005c0d7224 */ /* 0x000fe200078e020f */
[----:B------:R-:W-:Y:S01]  /*1990*/  ISETP.GE.AND P4, PT, R16, RZ, PT ;  /* 0x000000ff1000720c */ /* 0x000fe20003f86270 */
[--C-:B------:R-:W-:Y:S02]  /*19a0*/  @!P5 IMAD.IADD R11, R11, 0x1, -R92.reuse ;  /* 0x000000010b0bd824 */ /* 0x100fe400078e0a5c */
[----:B------:R-:W-:Y:S01]  /*19b0*/  VIADD R16, R83, 0x12 ;  /* 0x0000001253107836 */ /* 0x000fe20000000000 */
[----:B------:R-:W-:Y:S01]  /*19c0*/  ISETP.GT.U32.AND P5, PT, R92, R13, PT ;  /* 0x0000000d5c00720c */ /* 0x000fe20003fa4070 */
[--C-:B------:R-:W-:Y:S02]  /*19d0*/  @!P0 IMAD.IADD R8, R8, 0x1, -R92.reuse ;  /* 0x0000000108088824 */ /* 0x100fe400078e0a5c */
[----:B------:R-:W-:Y:S01]  /*19e0*/  @!P2 IMAD.IADD R9, R9, 0x1, -R92 ;  /* 0x000000010909a824 */ /* 0x000fe200078e0a5c */
[C---:B------:R-:W-:Y:S01]  /*19f0*/  ISETP.GT.U32.AND P2, PT, R92.reuse, R10, PT ;  /* 0x0000000a5c00720c */ /* 0x040fe20003f44070 */
[----:B------:R-:W-:Y:S01]  /*1a00*/  @!P3 IMAD.MOV R8, RZ, RZ, -R8 ;  /* 0x000000ffff08b224 */ /* 0x000fe200078e0a08 */
[----:B------:R-:W-:Y:S01]  /*1a10*/  IABS R2, R16 ;  /* 0x0000001000027213 */ /* 0x000fe20000000000 */
[C---:B------:R-:W-:Y:S01]  /*1a20*/  VIADD R20, R83.reuse, 0x13 ;  /* 0x0000001353147836 */ /* 0x040fe20000000000 */
[----:B------:R-:W-:Y:S01]  /*1a30*/  ISETP.GT.U32.AND P3, PT, R92, R3, PT ;  /* 0x000000035c00720c */ /* 0x000fe20003f64070 */
[----:B------:R-:W-:-:S02]  /*1a40*/  VIADD R22, R83, 0x14 ;  /* 0x0000001453167836 */ /* 0x000fc40000000000 */
[----:B------:R-:W-:Y:S01]  /*1a50*/  IMAD.MOV.U32 R15, RZ, RZ, R2 ;  /* 0x000000ffff0f7224 */ /* 0x000fe200078e0002 */
[----:B------:R-:W-:Y:S01]  /*1a60*/  IABS R17, R20 ;  /* 0x0000001400117213 */ /* 0x000fe20000000000 */
[----:B------:R-:W-:Y:S01]  /*1a70*/  @!P5 IMAD.IADD R13, R13, 0x1, -R92 ;  /* 0x000000010d0dd824 */ /* 0x000fe200078e0a5c */
[----:B------:R-:W-:Y:S01]  /*1a80*/  ISETP.GE.AND P0, PT, R14, RZ, PT ;  /* 0x000000ff0e00720c */ /* 0x000fe20003f06270 */
[----:B------:R-:W-:Y:S01]  /*1a90*/  IMAD.HI.U32 R0, R80, R15, RZ ;  /* 0x0000000f50007227 */ /* 0x000fe200078e00ff */
[----:B------:R-:W-:-:S03]  /*1aa0*/  IABS R19, R22 ;  /* 0x0000001600137213 */ /* 0x000fc60000000000 */
[----:B------:R-:W-:Y:S01]  /*1ab0*/  IMAD.HI.U32 R2, R80, R17, RZ ;  /* 0x0000001150027227 */ /* 0x000fe200078e00ff */
[----:B------:R-:W-:-:S03]  /*1ac0*/  ISETP.GT.U32.AND P5, PT, R92, R13, PT ;  /* 0x0000000d5c00720c */ /* 0x000fc60003fa4070 */
[----:B------:R-:W-:Y:S01]  /*1ad0*/  @!P2 IMAD.IADD R10, R10, 0x1, -R92 ;  /* 0x000000010a0aa824 */ /* 0x000fe200078e0a5c */
[----:B------:R-:W-:Y:S01]  /*1ae0*/  ISETP.GE.AND P2, PT, R4, RZ, PT ;  /* 0x000000ff0400720c */ /* 0x000fe20003f46270 */
[----:B------:R-:W-:Y:S02]  /*1af0*/  IMAD.MOV R0, RZ, RZ, -R0 ;  /* 0x000000ffff007224 */ /* 0x000fe400078e0a00 */
[----:B------:R-:W-:Y:S02]  /*1b00*/  @!P3 IMAD.IADD R3, R3, 0x1, -R92 ;  /* 0x000000010303b824 */ /* 0x000fe400078e0a5c */
[----:B------:R-:W-:-:S04]  /*1b10*/  IMAD.HI.U32 R4, R80, R19, RZ ;  /* 0x0000001350047227 */ /* 0x000fc800078e00ff */
[----:B------:R-:W-:Y:S02]  /*1b20*/  IMAD.MOV R2, RZ, RZ, -R2 ;  /* 0x000000ffff027224 */ /* 0x000fe400078e0a02 */
[----:B------:R-:W-:Y:S01]  /*1b30*/  @!P1 IMAD.MOV R6, RZ, RZ, -R6 ;  /* 0x000000ffff069224 */ /* 0x000fe200078e0a06 */
[----:B------:R-:W-:Y:S01]  /*1b40*/  ISETP.GE.AND P1, PT, R12, RZ, PT ;  /* 0x000000ff0c00720c */ /* 0x000fe20003f26270 */
[C---:B------:R-:W-:Y:S02]  /*1b50*/  IMAD R12, R92.reuse, R0, R15 ;  /* 0x000000005c0c7224 */ /* 0x040fe400078e020f */
[----:B------:R-:W-:Y:S02]  /*1b60*/  IMAD.MOV.U32 R23, RZ, RZ, R11 ;  /* 0x000000ffff177224 */ /* 0x000fe400078e000b */
[----:B------:R-:W-:Y:S02]  /*1b70*/  IMAD.MOV R4, RZ, RZ, -R4 ;  /* 0x000000ffff047224 */ /* 0x000fe400078e0a04 */
[----:B------:R-:W-:-:S02]  /*1b80*/  IMAD R15, R92, R2, R17 ;  /* 0x000000025c0f7224 */ /* 0x000fc400078e0211 */
[----:B------:R-:W-:Y:S02]  /*1b90*/  IMAD.MOV.U32 R21, RZ, RZ, R3 ;  /* 0x000000ffff157224 */ /* 0x000fe400078e0003 */
[----:B------:R-:W-:Y:S01]  /*1ba0*/  @!P0 IMAD.MOV R23, RZ, RZ, -R23 ;  /* 0x000000ffff178224 */ /* 0x000fe200078e0a17 */
[C---:B------:R-:W-:Y:S01]  /*1bb0*/  ISETP.GT.U32.AND P0, PT, R92.reuse, R12, PT ;  /* 0x0000000c5c00720c */ /* 0x040fe20003f04070 */
[C---:B------:R-:W-:Y:S02]  /*1bc0*/  IMAD R14, R92.reuse, R4, R19 ;  /* 0x000000045c0e7224 */ /* 0x040fe400078e0213 */
[----:B------:R-:W-:Y:S01]  /*1bd0*/  @!P4 IMAD.MOV R21, RZ, RZ, -R21 ;  /* 0x000000ffff15c224 */ /* 0x000fe200078e0a15 */
[C---:B------:R-:W-:Y:S01]  /*1be0*/  ISETP.GT.U32.AND P4, PT, R92.reuse, R15, PT ;  /* 0x0000000f5c00720c */ /* 0x040fe20003f84070 */
[----:B------:R-:W-:Y:S01]  /*1bf0*/  @!P5 IMAD.IADD R13, R13, 0x1, -R92 ;  /* 0x000000010d0dd824 */ /* 0x000fe200078e0a5c */
[----:B------:R-:W-:Y:S01]  /*1c00*/  ISETP.GT.U32.AND P5, PT, R92, R14, PT ;  /* 0x0000000e5c00720c */ /* 0x000fe20003fa4070 */
[C---:B------:R-:W-:Y:S01]  /*1c10*/  VIADD R4, R83.reuse, 0x15 ;  /* 0x0000001553047836 */ /* 0x040fe20000000000 */
[----:B------:R-:W-:Y:S01]  /*1c20*/  ISETP.GE.AND P3, PT, R18, RZ, PT ;  /* 0x000000ff1200720c */ /* 0x000fe20003f66270 */
[----:B------:R-:W-:-:S03]  /*1c30*/  VIADD R18, R83, 0x16 ;  /* 0x0000001653127836 */ /* 0x000fc60000000000 */
[----:B------:R-:W-:Y:S01]  /*1c40*/  IABS R3, R4 ;  /* 0x0000000400037213 */ /* 0x000fe20000000000 */
[--C-:B------:R-:W-:Y:S01]  /*1c50*/  @!P0 IMAD.IADD R12, R12, 0x1, -R92.reuse ;  /* 0x000000010c0c8824 */ /* 0x100fe200078e0a5c */
[----:B------:R-:W-:Y:S01]  /*1c60*/  IABS R17, R18 ;  /* 0x0000001200117213 */ /* 0x000fe20000000000 */
[----:B------:R-:W-:Y:S02]  /*1c70*/  @!P1 IMAD.MOV R9, RZ, RZ, -R9 ;  /* 0x000000ffff099224 */ /* 0x000fe400078e0a09 */
[--C-:B------:R-:W-:Y:S02]  /*1c80*/  @!P4 IMAD.IADD R15, R15, 0x1, -R92.reuse ;  /* 0x000000010f0fc824 */ /* 0x100fe400078e0a5c */
[----:B------:R-:W-:Y:S01]  /*1c90*/  IMAD.HI.U32 R0, R80, R3, RZ ;  /* 0x0000000350007227 */ /* 0x000fe200078e00ff */
[C---:B------:R-:W-:Y:S02]  /*1ca0*/  ISETP.GT.U32.AND P1, PT, R92.reuse, R10, PT ;  /* 0x0000000a5c00720c */ /* 0x040fe40003f24070 */
[----:B------:R-:W-:Y:S01]  /*1cb0*/  ISETP.GT.U32.AND P4, PT, R92, R12, PT ;  /* 0x0000000c5c00720c */ /* 0x000fe20003f84070 */
[----:B------:R-:W-:Y:S01]  /*1cc0*/  @!P5 IMAD.IADD R14, R14, 0x1, -R92 ;  /* 0x000000010e0ed824 */ /* 0x000fe200078e0a5c */
[----:B------:R-:W-:Y:S01]  /*1cd0*/  ISETP.GT.U32.AND P5, PT, R92, R15, PT ;  /* 0x0000000f5c00720c */ /* 0x000fe20003fa4070 */
[----:B------:R-:W-:Y:S01]  /*1ce0*/  IMAD.MOV R2, RZ, RZ, -R0 ;  /* 0x000000ffff027224 */ /* 0x000fe200078e0a00 */
[----:B------:R-:W-:Y:S01]  /*1cf0*/  ISETP.GE.AND P0, PT, R20, RZ, PT ;  /* 0x000000ff1400720c */ /* 0x000fe20003f06270 */
[----:B------:R-:W-:-:S04]  /*1d00*/  IMAD.HI.U32 R0, R80, R17, RZ ;  /* 0x0000001150007227 */ /* 0x000fc800078e00ff */
[----:B------:R-:W-:Y:S02]  /*1d10*/  VIADD R20, R83, 0x17 ;  /* 0x0000001753147836 */ /* 0x000fe40000000000 */
[----:B------:R-:W-:Y:S02]  /*1d20*/  IMAD.MOV R0, RZ, RZ, -R0 ;  /* 0x000000ffff007224 */ /* 0x000fe400078e0a00 */
[C---:B------:R-:W-:Y:S01]  /*1d30*/  IMAD R3, R92.reuse, R2, R3 ;  /* 0x000000025c037224 */ /* 0x040fe200078e0203 */
[----:B------:R-:W-:Y:S01]  /*1d40*/  IABS R19, R20 ;  /* 0x0000001400137213 */ /* 0x000fe20000000000 */
[----:B------:R-:W-:Y:S02]  /*1d50*/  IMAD R17, R92, R0, R17 ;  /* 0x000000005c117224 */ /* 0x000fe400078e0211 */
[--C-:B------:R-:W-:Y:S01]  /*1d60*/  @!P1 IMAD.IADD R10, R10, 0x1, -R92.reuse ;  /* 0x000000010a0a9824 */ /* 0x100fe200078e0a5c */
[----:B------:R-:W-:Y:S01]  /*1d70*/  ISETP.GE.AND P1, PT, R16, RZ, PT ;  /* 0x000000ff1000720c */ /* 0x000fe20003f26270 */
[----:B------:R-:W-:Y:S01]  /*1d80*/  @!P4 IMAD.IADD R12, R12, 0x1, -R92 ;  /* 0x000000010c0cc824 */ /* 0x000fe200078e0a5c */
[----:B------:R-:W-:Y:S01]  /*1d90*/  ISETP.GT.U32.AND P4, PT, R92, R3, PT ;  /* 0x000000035c00720c */ /* 0x000fe20003f84070 */
[----:B------:R-:W-:-:S04]  /*1da0*/  IMAD.HI.U32 R0, R80, R19, RZ ;  /* 0x0000001350007227 */ /* 0x000fc800078e00ff */
[----:B------:R-:W-:Y:S01]  /*1db0*/  @!P5 IMAD.IADD R15, R15, 0x1, -R92 ;  /* 0x000000010f0fd824 */ /* 0x000fe200078e0a5c */
[C---:B------:R-:W-:Y:S01]  /*1dc0*/  ISETP.GT.U32.AND P5, PT, R92.reuse, R17, PT ;  /* 0x000000115c00720c */ /* 0x040fe20003fa4070 */
[----:B------:R-:W-:Y:S01]  /*1dd0*/  IMAD.MOV R2, RZ, RZ, -R0 ;  /* 0x000000ffff027224 */ /* 0x000fe200078e0a00 */
[----:B------:R-:W-:Y:S01]  /*1de0*/  STL [R1+0x2a00], R78 ;  /* 0x002a004e01007387 */ /* 0x000fe20000100800 */
[----:B------:R-:W-:Y:S02]  /*1df0*/  @!P3 IMAD.MOV R10, RZ, RZ, -R10 ;  /* 0x000000ffff0ab224 */ /* 0x000fe400078e0a0a */
[C---:B------:R-:W-:Y:S01]  /*1e00*/  IMAD R19, R92.reuse, R2, R19 ;  /* 0x000000025c137224 */ /* 0x040fe200078e0213 */
[C---:B------:R-:W-:Y:S01]  /*1e10*/  ISETP.GT.U32.AND P3, PT, R92.reuse, R14, PT ;  /* 0x0000000e5c00720c */ /* 0x040fe20003f64070 */
[----:B------:R-:W-:Y:S01]  /*1e20*/  STL [R1+0x2a1c], R79 ;  /* 0x002a1c4f01007387 */ /* 0x000fe20000100800 */
[----:B------:R-:W-:Y:S02]  /*1e30*/  @!P1 IMAD.MOV R12, RZ, RZ, -R12 ;  /* 0x000000ffff0c9224 */ /* 0x000fe400078e0a0c */
[----:B------:R-:W-:Y:S01]  /*1e40*/  VIADD R24, R83, 0x18 ;  /* 0x0000001853187836 */ /* 0x000fe20000000000 */
[----:B------:R-:W-:Y:S01]  /*1e50*/  STL [R1+0x2a04], R5 ;  /* 0x002a040501007387 */ /* 0x000fe20000100800 */
[--C-:B------:R-:W-:Y:S01]  /*1e60*/  @!P4 IMAD.IADD R3, R3, 0x1, -R92.reuse ;  /* 0x000000010303c824 */ /* 0x100fe200078e0a5c */
[----:B------:R-:W-:Y:S01]  /*1e70*/  ISETP.GT.U32.AND P1, PT, R92, R19, PT ;  /* 0x000000135c00720c */ /* 0x000fe20003f24070 */
[----:B------:R-:W-:Y:S01]  /*1e80*/  IMAD.MOV.U32 R11, RZ, RZ, R13 ;  /* 0x000000ffff0b7224 */ /* 0x000fe200078e000d */
[----:B------:R-:W-:Y:S01]  /*1e90*/  STL [R1+0x2a08], R6 ;  /* 0x002a080601007387 */ /* 0x000fe20000100800 */
[----:B------:R-:W-:-:S03]  /*1ea0*/  @!P5 IMAD.IADD R17, R17, 0x1, -R92 ;  /* 0x000000011111d824 */ /* 0x000fc600078e0a5c */
[----:B------:R-:W-:Y:S01]  /*1eb0*/  STL [R1+0x29fc], R9 ;  /* 0x0029fc0901007387 */ /* 0x000fe20000100800 */
[----:B------:R-:W-:Y:S01]  /*1ec0*/  @!P2 IMAD.MOV R11, RZ, RZ, -R11 ;  /* 0x000000ffff0ba224 */ /* 0x000fe200078e0a0b */
[C---:B------:R-:W-:Y:S02]  /*1ed0*/  ISETP.GT.U32.AND P2, PT, R92.reuse, R3, PT ;  /* 0x000000035c00720c */ /* 0x040fe40003f44070 */
[----:B------:R-:W-:Y:S01]  /*1ee0*/  STL [R1+0x12ec], R23 ;  /* 0x0012ec1701007387 */ /* 0x000fe20000100800 */
[----:B------:R-:W-:Y:S01]  /*1ef0*/  VIADD R25, R83, 0x19 ;  /* 0x0000001953197836 */ /* 0x000fe20000000000 */
[----:B------:R-:W-:Y:S02]  /*1f00*/  ISETP.GT.U32.AND P5, PT, R92, R17, PT ;  /* 0x000000115c00720c */ /* 0x000fe40003fa4070 */
[----:B------:R0:W-:Y:S01]  /*1f10*/  STL [R1+0x12e8], R21 ;  /* 0x0012e81501007387 */ /* 0x0001e20000100800 */
[----:B------:R-:W-:Y:S01]  /*1f20*/  IMAD.MOV.U32 R13, RZ, RZ, R15 ;  /* 0x000000ffff0d7224 */ /* 0x000fe200078e000f */
[----:B------:R-:W-:Y:S01]  /*1f30*/  ISETP.GE.AND P4, PT, R4, RZ, PT ;  /* 0x000000ff0400720c */ /* 0x000fe20003f86270 */
[----:B------:R-:W-:Y:S01]  /*1f40*/  @!P3 IMAD.IADD R14, R14, 0x1, -R92 ;  /* 0x000000010e0eb824 */ /* 0x000fe200078e0a5c */
[----:B0-----:R-:W-:-:S02]  /*1f50*/  IABS R21, R24 ;  /* 0x0000001800157213 */ /* 0x001fc40000000000 */
[----:B------:R-:W-:-:S03]  /*1f60*/  IABS R23, R25 ;  /* 0x0000001900177213 */ /* 0x000fc60000000000 */
[----:B------:R-:W-:Y:S01]  /*1f70*/  IMAD.HI.U32 R0, R80, R21, RZ ;  /* 0x0000001550007227 */ /* 0x000fe200078e00ff */
[----:B------:R-:W-:-:S03]  /*1f80*/  ISETP.GE.AND P3, PT, R22, RZ, PT ;  /* 0x000000ff1600720c */ /* 0x000fc60003f66270 */
[----:B------:R-:W-:Y:S01]  /*1f90*/  @!P0 IMAD.MOV R13, RZ, RZ, -R13 ;  /* 0x000000ffff0d8224 */ /* 0x000fe200078e0a0d */
[----:B------:R-:W-:Y:S01]  /*1fa0*/  ISETP.GE.AND P0, PT, R18, RZ, PT ;  /* 0x000000ff1200720c */ /* 0x000fe20003f06270 */
[----:B------:R-:W-:Y:S02]  /*1fb0*/  VIADD R4, R83, 0x1a ;  /* 0x0000001a53047836 */ /* 0x000fe40000000000 */
[----:B------:R-:W-:Y:S02]  /*1fc0*/  @!P1 IMAD.IADD R19, R19, 0x1, -R92 ;  /* 0x0000000113139824 */ /* 0x000fe400078e0a5c */
[----:B------:R-:W-:Y:S02]  /*1fd0*/  IMAD.MOV R16, RZ, RZ, -R0 ;  /* 0x000000ffff107224 */ /* 0x000fe400078e0a00 */
[----:B------:R-:W-:Y:S01]  /*1fe0*/  IMAD.HI.U32 R0, R80, R23, RZ ;  /* 0x0000001750007227 */ /* 0x000fe200078e00ff */
[----:B------:R-:W-:Y:S02]  /*1ff0*/  IABS R2, R4 ;  /* 0x0000000400027213 */ /* 0x000fe40000000000 */
[----:B------:R-:W-:Y:S01]  /*2000*/  ISETP.GT.U32.AND P1, PT, R92, R19, PT ;  /* 0x000000135c00720c */ /* 0x000fe20003f24070 */
[----:B------:R-:W-:-:S02]  /*2010*/  @!P2 IMAD.IADD R3, R3, 0x1, -R92 ;  /* 0x000000010303a824 */ /* 0x000fc400078e0a5c */
[----:B------:R-:W-:Y:S02]  /*2020*/  IMAD.MOV R0, RZ, RZ, -R0 ;  /* 0x000000ffff007224 */ /* 0x000fe400078e0a00 */
[----:B------:R-:W-:Y:S02]  /*2030*/  @!P5 IMAD.IADD R17, R17, 0x1, -R92 ;  /* 0x000000011111d824 */ /* 0x000fe400078e0a5c */
[C---:B------:R-:W-:Y:S02]  /*2040*/  IMAD R16, R92.reuse, R16, R21 ;  /* 0x000000105c107224 */ /* 0x040fe400078e0215 */
[----:B------:R-:W-:Y:S02]  /*2050*/  IMAD.MOV.U32 R15, RZ, RZ, R3 ;  /* 0x000000ffff0f7224 */ /* 0x000fe400078e0003 */
[----:B------:R-:W-:Y:S02]  /*2060*/  IMAD R21, R92, R0, R23 ;  /* 0x000000005c157224 */ /* 0x000fe400078e0217 */
[----:B------:R-:W-:-:S02]  /*2070*/  IMAD.MOV.U32 R3, RZ, RZ, R2 ;  /* 0x000000ffff037224 */ /* 0x000fc400078e0002 */
[----:B------:R-:W-:Y:S02]  /*2080*/  IMAD.MOV.U32 R5, RZ, RZ, R17 ;  /* 0x000000ffff057224 */ /* 0x000fe400078e0011 */
[----:B------:R-:W-:Y:S01]  /*2090*/  @!P3 IMAD.MOV R14, RZ, RZ, -R14 ;  /* 0x000000ffff0eb224 */ /* 0x000fe200078e0a0e */
[----:B------:R-:W-:Y:S01]  /*20a0*/  ISETP.GE.AND P3, PT, R20, RZ, PT ;  /* 0x000000ff1400720c */ /* 0x000fe20003f66270 */
[----:B------:R-:W-:-:S04]  /*20b0*/  IMAD.HI.U32 R0, R80, R3, RZ ;  /* 0x0000000350007227 */ /* 0x000fc800078e00ff */
[----:B------:R-:W-:Y:S01]  /*20c0*/  @!P0 IMAD.MOV R5, RZ, RZ, -R5 ;  /* 0x000000ffff058224 */ /* 0x000fe200078e0a05 */
[C---:B------:R-:W-:Y:S01]  /*20d0*/  ISETP.GT.U32.AND P0, PT, R92.reuse, R21, PT ;  /* 0x000000155c00720c */ /* 0x040fe20003f04070 */
[----:B------:R-:W-:Y:S02]  /*20e0*/  IMAD.MOV R0, RZ, RZ, -R0 ;  /* 0x000000ffff007224 */ /* 0x000fe400078e0a00 */
[----:B------:R-:W-:Y:S01]  /*20f0*/  @!P1 IMAD.IADD R19, R19, 0x1, -R92 ;  /* 0x0000000113139824 */ /* 0x000fe200078e0a5c */
[----:B------:R-:W-:Y:S01]  /*2100*/  STL [R1+0x29f8], R12 ;  /* 0x0029f80c01007387 */ /* 0x000fe20000100800 */
[----:B------:R-:W-:-:S03]  /*2110*/  IMAD R18, R92, R0, R3 ;  /* 0x000000005c127224 */ /* 0x000fc600078e0203 */
[----:B------:R0:W-:Y:S01]  /*2120*/  STL [R1+0x12e4], R5 ;  /* 0x0012e40501007387 */ /* 0x0001e20000100800 */
[----:B------:R-:W-:Y:S01]  /*2130*/  VIADD R20, R83, 0x1b ;  /* 0x0000001b53147836 */ /* 0x000fe20000000000 */
[----:B------:R-:W-:Y:S01]  /*2140*/  ISETP.GT.U32.AND P5, PT, R92, R16, PT ;  /* 0x000000105c00720c */ /* 0x000fe20003fa4070 */
[----:B0-----:R-:W-:-:S03]  /*2150*/  IMAD.MOV.U32 R5, RZ, RZ, R19 ;  /* 0x000000ffff057224 */ /* 0x001fc600078e0013 */
[----:B------:R-:W-:Y:S01]  /*2160*/  IABS R17, R20 ;  /* 0x0000001400117213 */ /* 0x000fe20000000000 */
[----:B------:R-:W-:Y:S02]  /*2170*/  @!P0 IMAD.IADD R21, R21, 0x1, -R92 ;  /* 0x0000000115158824 */ /* 0x000fe400078e0a5c */
[----:B------:R-:W-:Y:S01]  /*2180*/  @!P3 IMAD.MOV R5, RZ, RZ, -R5 ;  /* 0x000000ffff05b224 */ /* 0x000fe200078e0a05 */
[----:B------:R-:W-:Y:S01]  /*2190*/  ISETP.GT.U32.AND P3, PT, R92, R18, PT ;  /* 0x000000125c00720c */ /* 0x000fe20003f64070 */
[----:B------:R-:W-:Y:S01]  /*21a0*/  IMAD.HI.U32 R0, R80, R17, RZ ;  /* 0x0000001150007227 */ /* 0x000fe200078e00ff */
[----:B------:R-:W-:Y:S02]  /*21b0*/  ISETP.GT.U32.AND P0, PT, R92, R21, PT ;  /* 0x000000155c00720c */ /* 0x000fe40003f04070 */
[----:B------:R-:W-:Y:S01]  /*21c0*/  ISETP.GE.AND P1, PT, R4, RZ, PT ;  /* 0x000000ff0400720c */ /* 0x000fe20003f26270 */
[----:B------:R-:W-:Y:S02]  /*21d0*/  VIADD R4, R83, 0x1d ;  /* 0x0000001d53047836 */ /* 0x000fe40000000000 */
[----:B------:R-:W-:-:S02]  /*21e0*/  IMAD.MOV R0, RZ, RZ, -R0 ;  /* 0x000000ffff007224 */ /* 0x000fc400078e0a00 */
[--C-:B------:R-:W-:Y:S02]  /*21f0*/  @!P5 IMAD.IADD R16, R16, 0x1, -R92.reuse ;  /* 0x000000011010d824 */ /* 0x100fe400078e0a5c */
[----:B------:R-:W-:Y:S01]  /*2200*/  VIADD R22, R83, 0x1c ;  /* 0x0000001c53167836 */ /* 0x000fe20000000000 */
[----:B------:R-:W-:Y:S01]  /*2210*/  IABS R23, R4 ;  /* 0x0000000400177213 */ /* 0x000fe20000000000 */
[----:B------:R-:W-:Y:S02]  /*2220*/  @!P3 IMAD.IADD R18, R18, 0x1, -R92 ;  /* 0x000000011212b824 */ /* 0x000fe400078e0a5c */
[C---:B------:R-:W-:Y:S01]  /*2230*/  IMAD R19, R92.reuse, R0, R17 ;  /* 0x000000005c137224 */ /* 0x040fe200078e0211 */
[----:B------:R-:W-:Y:S02]  /*2240*/  ISETP.GT.U32.AND P5, PT, R92, R16, PT ;  /* 0x000000105c00720c */ /* 0x000fe40003fa4070 */
[----:B------:R-:W-:Y:S01]  /*2250*/  IABS R2, R22 ;  /* 0x0000001600027213 */ /* 0x000fe20000000000 */
[----:B------:R-:W-:Y:S01]  /*2260*/  IMAD.HI.U32 R0, R80, R23, RZ ;  /* 0x0000001750007227 */ /* 0x000fe200078e00ff */
[----:B------:R-:W-:-:S03]  /*2270*/  ISETP.GT.U32.AND P3, PT, R92, R18, PT ;  /* 0x000000125c00720c */ /* 0x000fc60003f64070 */
[----:B------:R-:W-:Y:S01]  /*2280*/  @!P0 IMAD.IADD R21, R21, 0x1, -R92 ;  /* 0x0000000115158824 */ /* 0x000fe200078e0a5c */
[----:B------:R-:W-:Y:S01]  /*2290*/  ISETP.GT.U32.AND P0, PT, R92, R19, PT ;  /* 0x000000135c00720c */ /* 0x000fe20003f04070 */
[----:B------:R-:W-:Y:S01]  /*22a0*/  IMAD.MOV.U32 R3, RZ, RZ, R2 ;  /* 0x000000ffff037224 */ /* 0x000fe200078e0002 */
[----:B------:R-:W-:Y:S01]  /*22b0*/  ISETP.GE.AND P2, PT, R24, RZ, PT ;  /* 0x000000ff1800720c */ /* 0x000fe20003f46270 */
[----:B------:R-:W-:Y:S02]  /*22c0*/  IMAD.MOV R0, RZ, RZ, -R0 ;  /* 0x000000ffff007224 */ /* 0x000fe400078e0a00 */
[----:B------:R-:W-:Y:S01]  /*22d0*/  @!P4 IMAD.MOV R15, RZ, RZ, -R15 ;  /* 0x000000ffff0fc224 */ /* 0x000fe200078e0a0f */
[----:B------:R-:W-:Y:S01]  /*22e0*/  ISETP.GE.AND P4, PT, R25, RZ, PT ;  /* 0x000000ff1900720c */ /* 0x000fe20003f86270 */
[----:B------:R-:W-:-:S04]  /*22f0*/  IMAD.HI.U32 R2, R80, R3, RZ ;  /* 0x0000000350027227 */ /* 0x000fc800078e00ff */
[----:B------:R-:W-:Y:S02]  /*2300*/  IMAD.MOV.U32 R17, RZ, RZ, R21 ;  /* 0x000000ffff117224 */ /* 0x000fe400078e0015 */
[----:B------:R-:W-:Y:S02]  /*2310*/  IMAD R21, R92, R0, R23 ;  /* 0x000000005c157224 */ /* 0x000fe400078e0217 */
[----:B------:R-:W-:Y:S02]  /*2320*/  @!P5 IMAD.IADD R16, R16, 0x1, -R92 ;  /* 0x000000011010d824 */ /* 0x000fe400078e0a5c */
[----:B------:R-:W-:Y:S02]  /*2330*/  IMAD.MOV R2, RZ, RZ, -R2 ;  /* 0x000000ffff027224 */ /* 0x000fe400078e0a02 */
[--C-:B------:R-:W-:Y:S01]  /*2340*/  @!P3 IMAD.IADD R18, R18, 0x1, -R92.reuse ;  /* 0x000000011212b824 */ /* 0x100fe200078e0a5c */
[----:B------:R-:W-:Y:S01]  /*2350*/  ISETP.GT.U32.AND P3, PT, R92, R21, PT ;  /* 0x000000155c00720c */ /* 0x000fe20003f64070 */
[----:B------:R-:W-:Y:S01]  /*2360*/  @!P0 IMAD.IADD R19, R19, 0x1, -R92 ;  /* 0x0000000113138824 */ /* 0x000fe200078e0a5c */
[----:B------:R-:W-:Y:S01]  /*2370*/  ISETP.GE.AND P5, PT, R20, RZ, PT ;  /* 0x000000ff1400720c */ /* 0x000fe20003fa6270 */
[----:B------:R-:W-:Y:S01]  /*2380*/  @!P2 IMAD.MOV R16, RZ, RZ, -R16 ;  /* 0x000000ffff10a224 */ /* 0x000fe200078e0a10 */
[----:B------:R-:W-:Y:S01]  /*2390*/  ISETP.GE.AND P2, PT, R22, RZ, PT ;  /* 0x000000ff1600720c */ /* 0x000fe20003f46270 */
[----:B------:R-:W-:-:S02]  /*23a0*/  IMAD R20, R92, R2, R3 ;  /* 0x000000025c147224 */ /* 0x000fc400078e0203 */
[C---:B------:R-:W-:Y:S01]  /*23b0*/  VIADD R22, R83.reuse, 0x1e ;  /* 0x0000001e53167836 */ /* 0x040fe20000000000 */
[C---:B------:R-:W-:Y:S01]  /*23c0*/  ISETP.GT.U32.AND P0, PT, R92.reuse, R19, PT ;  /* 0x000000135c00720c */ /* 0x040fe20003f04070 */
[C---:B------:R-:W-:Y:S02]  /*23d0*/  VIADD R24, R83.reuse, 0x1f ;  /* 0x0000001f53187836 */ /* 0x040fe40000000000 */
[----:B------:R-:W-:Y:S01]  /*23e0*/  @!P4 IMAD.MOV R17, RZ, RZ, -R17 ;  /* 0x000000ffff11c224 */ /* 0x000fe200078e0a11 */
[----:B------:R-:W-:Y:S01]  /*23f0*/  ISETP.GT.U32.AND P4, PT, R92, R20, PT ;  /* 0x000000145c00720c */ /* 0x000fe20003f84070 */
[----:B------:R-:W-:Y:S01]  /*2400*/  VIADD R26, R83, 0x20 ;  /* 0x00000020531a7836 */ /* 0x000fe20000000000 */
[----:B------:R-:W-:Y:S02]  /*2410*/  IABS R23, R22 ;  /* 0x0000001600177213 */ /* 0x000fe40000000000 */
[----:B------:R-:W-:Y:S01]  /*2420*/  IABS R25, R24 ;  /* 0x0000001800197213 */ /* 0x000fe20000000000 */
[----:B------:R-:W-:Y:S01]  /*2430*/  @!P3 IMAD.IADD R21, R21, 0x1, -R92 ;  /* 0x000000011515b824 */ /* 0x000fe200078e0a5c */
[----:B------:R-:W-:Y:S01]  /*2440*/  IABS R27, R26 ;  /* 0x0000001a001b7213 */ /* 0x000fe20000000000 */
[----:B------:R-:W-:-:S04]  /*2450*/  IMAD.HI.U32 R0, R80, R23, RZ ;  /* 0x0000001750007227 */ /* 0x000fc800078e00ff */
[----:B------:R-:W-:Y:S01]  /*2460*/  IMAD.HI.U32 R2, R80, R25, RZ ;  /* 0x0000001950027227 */ /* 0x000fe200078e00ff */
[----:B------:R-:W-:-:S03]  /*2470*/  ISETP.GT.U32.AND P3, PT, R92, R21, PT ;  /* 0x000000155c00720c */ /* 0x000fc60003f64070 */
[----:B------:R-:W-:-:S04]  /*2480*/  IMAD.HI.U32 R3, R80, R27, RZ ;  /* 0x0000001b50037227 */ /* 0x000fc800078e00ff */
[----:B------:R-:W-:Y:S02]  /*2490*/  IMAD.MOV R0, RZ, RZ, -R0 ;  /* 0x000000ffff007224 */ /* 0x000fe400078e0a00 */
[----:B------:R-:W-:Y:S02]  /*24a0*/  IMAD.MOV R2, RZ, RZ, -R2 ;  /* 0x000000ffff027224 */ /* 0x000fe400078e0a02 */
[--C-:B------:R-:W-:Y:S01]  /*24b0*/  @!P0 IMAD.IADD R19, R19, 0x1, -R92.reuse ;  /* 0x0000000113138824 */ /* 0x100fe200078e0a5c */
[----:B------:R-:W-:Y:S01]  /*24c0*/  ISETP.GE.AND P0, PT, R22, RZ, PT ;  /* 0x000000ff1600720c */ /* 0x000fe20003f06270 */
[----:B------:R-:W-:Y:S02]  /*24d0*/  @!P4 IMAD.IADD R20, R20, 0x1, -R92 ;  /* 0x000000011414c824 */ /* 0x000fe400078e0a5c */
[----:B------:R-:W-:Y:S02]  /*24e0*/  IMAD.MOV R22, RZ, RZ, -R3 ;  /* 0x000000ffff167224 */ /* 0x000fe400078e0a03 */
[----:B------:R-:W-:-:S02]  /*24f0*/  IMAD R3, R92, R0, R23 ;  /* 0x000000005c037224 */ /* 0x000fc400078e0217 */
[C---:B------:R-:W-:Y:S01]  /*2500*/  IMAD R23, R92.reuse, R2, R25 ;  /* 0x000000025c177224 */ /* 0x040fe200078e0219 */
[C---:B------:R-:W-:Y:S01]  /*2510*/  ISETP.GT.U32.AND P4, PT, R92.reuse, R20, PT ;  /* 0x000000145c00720c */ /* 0x040fe20003f84070 */
[C---:B------:R-:W-:Y:S02]  /*2520*/  IMAD R22, R92.reuse, R22, R27 ;  /* 0x000000165c167224 */ /* 0x040fe400078e021b */
[----:B------:R-:W-:Y:S01]  /*2530*/  @!P5 IMAD.MOV R19, RZ, RZ, -R19 ;  /* 0x000000ffff13d224 */ /* 0x000fe200078e0a13 */
[C---:B------:R-:W-:Y:S01]  /*2540*/  ISETP.GT.U32.AND P5, PT, R92.reuse, R23, PT ;  /* 0x000000175c00720c */ /* 0x040fe20003fa4070 */
[----:B------:R-:W-:Y:S01]  /*2550*/  @!P3 IMAD.IADD R21, R21, 0x1, -R92 ;  /* 0x000000011515b824 */ /* 0x000fe200078e0a5c */
[----:B------:R-:W-:Y:S01]  /*2560*/  ISETP.GT.U32.AND P3, PT, R92, R22, PT ;  /* 0x000000165c00720c */ /* 0x000fe20003f64070 */
[----:B------:R-:W-:-:S06]  /*2570*/  VIADD R28, R83, 0x22 ;  /* 0x00000022531c7836 */ /* 0x000fcc0000000000 */
[--C-:B------:R-:W-:Y:S01]  /*2580*/  @!P4 IMAD.IADD R20, R20, 0x1, -R92.reuse ;  /* 0x000000011414c824 */ /* 0x100fe200078e0a5c */
[----:B------:R-:W-:Y:S02]  /*2590*/  ISETP.GT.U32.AND P4, PT, R92, R3, PT ;  /* 0x000000035c00720c */ /* 0x000fe40003f84070 */
[----:B------:R-:W-:Y:S01]  /*25a0*/  IABS R27, R28 ;  /* 0x0000001c001b7213 */ /* 0x000fe20000000000 */
[--C-:B------:R-:W-:Y:S02]  /*25b0*/  @!P5 IMAD.IADD R23, R23, 0x1, -R92.reuse ;  /* 0x000000011717d824 */ /* 0x100fe400078e0a5c */
[----:B------:R-:W-:Y:S02]  /*25c0*/  @!P3 IMAD.IADD R22, R22, 0x1, -R92 ;  /* 0x000000011616b824 */ /* 0x000fe400078e0a5c */
[----:B------:R-:W-:Y:S01]  /*25d0*/  IMAD.HI.U32 R2, R80, R27, RZ ;  /* 0x0000001b50027227 */ /* 0x000fe200078e00ff */
[----:B------:R-:W-:-:S03]  /*25e0*/  ISETP.GT.U32.AND P3, PT, R92, R23, PT ;  /* 0x000000175c00720c */ /* 0x000fc60003f64070 */
[----:B------:R-:W-:Y:S02]  /*25f0*/  IMAD.MOV R2, RZ, RZ, -R2 ;  /* 0x000000ffff027224 */ /* 0x000fe400078e0a02 */
[----:B------:R-:W-:Y:S02]  /*2600*/  @!P4 IMAD.IADD R3, R3, 0x1, -R92 ;  /* 0x000000010303c824 */ /* 0x000fe400078e0a5c */
[----:B------:R-:W-:Y:S01]  /*2610*/  @!P1 IMAD.MOV R18, RZ, RZ, -R18 ;  /* 0x000000ffff129224 */ /* 0x000fe200078e0a12 */
[----:B------:R-:W-:Y:S01]  /*2620*/  ISETP.GE.AND P1, PT, R4, RZ, PT ;  /* 0x000000ff0400720c */ /* 0x000fe20003f26270 */
[----:B------:R-:W-:Y:S01]  /*2630*/  @!P2 IMAD.MOV R20, RZ, RZ, -R20 ;  /* 0x000000ffff14a224 */ /* 0x000fe200078e0a14 */
[----:B------:R-:W-:Y:S01]  /*2640*/  ISETP.GE.AND P2, PT, R24, RZ, PT ;  /* 0x000000ff1800720c */ /* 0x000fe20003f46270 */
[----:B------:R-:W-:Y:S02]  /*2650*/  VIADD R4, R83, 0x21 ;  /* 0x0000002153047836 */ /* 0x000fe40000000000 */
[C---:B------:R-:W-:Y:S01]  /*2660*/  IMAD R24, R92.reuse, R2, R27 ;  /* 0x000000025c187224 */ /* 0x040fe200078e021b */
[----:B------:R-:W-:Y:S01]  /*2670*/  ISETP.GT.U32.AND P5, PT, R92, R3, PT ;  /* 0x000000035c00720c */ /* 0x000fe20003fa4070 */
[----:B------:R-:W-:Y:S01]  /*2680*/  @!P3 IMAD.IADD R23, R23, 0x1, -R92 ;  /* 0x000000011717b824 */ /* 0x000fe200078e0a5c */
[----:B------:R-:W-:-:S02]  /*2690*/  IABS R25, R4 ;  /* 0x0000000400197213 */ /* 0x000fc40000000000 */
[----:B------:R-:W-:Y:S02]  /*26a0*/  ISETP.GT.U32.AND P3, PT, R92, R24, PT ;  /* 0x000000185c00720c */ /* 0x000fe40003f64070 */
[----:B------:R-:W-:Y:S01]  /*26b0*/  ISETP.GE.AND P4, PT, R26, RZ, PT ;  /* 0x000000ff1a00720c */ /* 0x000fe20003f86270 */
[----:B------:R-:W-:Y:S02]  /*26c0*/  VIADD R26, R83, 0x23 ;  /* 0x00000023531a7836 */ /* 0x000fe40000000000 */
[----:B------:R-:W-:-:S04]  /*26d0*/  IMAD.HI.U32 R0, R80, R25, RZ ;  /* 0x0000001950007227 */ /* 0x000fc800078e00ff */
[----:B------:R-:W-:Y:S02]  /*26e0*/  VIADD R30, R83, 0x24 ;  /* 0x00000024531e7836 */ /* 0x000fe40000000000 */
[----:B------:R-:W-:Y:S01]  /*26f0*/  @!P1 IMAD.MOV R21, RZ, RZ, -R21 ;  /* 0x000000ffff159224 */ /* 0x000fe200078e0a15 */
[C---:B------:R-:W-:Y:S01]  /*2700*/  ISETP.GT.U32.AND P1, PT, R92.reuse, R22, PT ;  /* 0x000000165c00720c */ /* 0x040fe20003f24070 */
[----:B------:R-:W-:Y:S01]  /*2710*/  IMAD.MOV R0, RZ, RZ, -R0 ;  /* 0x000000ffff007224 */ /* 0x000fe200078e0a00 */
[----:B------:R-:W-:Y:S01]  /*2720*/  IABS R29, R26 ;  /* 0x0000001a001d7213 */ /* 0x000fe20000000000 */
[--C-:B------:R-:W-:Y:S01]  /*2730*/  @!P5 IMAD.IADD R3, R3, 0x1, -R92.reuse ;  /* 0x000000010303d824 */ /* 0x100fe200078e0a5c */
[----:B------:R-:W-:Y:S01]  /*2740*/  IABS R2, R30 ;  /* 0x0000001e00027213 */ /* 0x000fe20000000000 */
[----:B------:R0:W-:Y:S01]  /*2750*/  STL [R1+0x12e0], R5 ;  /* 0x0012e00501007387 */ /* 0x0001e20000100800 */
[----:B------:R-:W-:Y:S02]  /*2760*/  IMAD R25, R92, R0, R25 ;  /* 0x000000005c197224 */ /* 0x000fe400078e0219 */
[----:B------:R-:W-:-:S02]  /*2770*/  @!P3 IMAD.IADD R24, R24, 0x1, -R92 ;  /* 0x000000011818b824 */ /* 0x000fc400078e0a5c */
[----:B------:R-:W-:-:S04]  /*2780*/  IMAD.HI.U32 R0, R80, R29, RZ ;  /* 0x0000001d50007227 */ /* 0x000fc800078e00ff */
[----:B0-----:R-:W-:Y:S02]  /*2790*/  IMAD.MOV.U32 R5, RZ, RZ, R3 ;  /* 0x000000ffff057224 */ /* 0x001fe400078e0003 */
[----:B------:R-:W-:Y:S01]  /*27a0*/  IMAD.MOV.U32 R3, RZ, RZ, R2 ;  /* 0x000000ffff037224 */ /* 0x000fe200078e0002 */
[----:B------:R-:W-:Y:S01]  /*27b0*/  ISETP.GT.U32.AND P3, PT, R92, R24, PT ;  /* 0x000000185c00720c */ /* 0x000fe20003f64070 */
[----:B------:R-:W-:Y:S02]  /*27c0*/  IMAD.MOV R2, RZ, RZ, -R0 ;  /* 0x000000ffff027224 */ /* 0x000fe400078e0a00 */
[----:B------:R-:W-:-:S04]  /*27d0*/  IMAD.HI.U32 R0, R80, R3, RZ ;  /* 0x0000000350007227 */ /* 0x000fc800078e00ff */
[----:B------:R-:W-:Y:S01]  /*27e0*/  @!P1 IMAD.IADD R22, R22, 0x1, -R92 ;  /* 0x0000000116169824 */ /* 0x000fe200078e0a5c */
[----:B------:R-:W-:Y:S01]  /*27f0*/  ISETP.GE.AND P1, PT, R4, RZ, PT ;  /* 0x000000ff0400720c */ /* 0x000fe20003f26270 */
[----:B------:R-:W-:Y:S02]  /*2800*/  IMAD R29, R92, R2, R29 ;  /* 0x000000025c1d7224 */ /* 0x000fe400078e021d */
[----:B------:R-:W-:Y:S02]  /*2810*/  IMAD.MOV R0, RZ, RZ, -R0 ;  /* 0x000000ffff007224 */ /* 0x000fe400078e0a00 */
[----:B------:R-:W-:Y:S02]  /*2820*/  IMAD.MOV.U32 R4, RZ, RZ, R23 ;  /* 0x000000ffff047224 */ /* 0x000fe400078e0017 */
[----:B------:R-:W-:Y:S01]  /*2830*/  @!P4 IMAD.MOV R22, RZ, RZ, -R22 ;  /* 0x000000ffff16c224 */ /* 0x000fe200078e0a16 */
[----:B------:R-:W-:Y:S01]  /*2840*/  ISETP.GE.AND P4, PT, R26, RZ, PT ;  /* 0x000000ff1a00720c */ /* 0x000fe20003f86270 */
[----:B------:R-:W-:Y:S01]  /*2850*/  @!P2 IMAD.MOV R4, RZ, RZ, -R4 ;  /* 0x000000ffff04a224 */ /* 0x000fe200078e0a04 */
[C---:B------:R-:W-:Y:S01]  /*2860*/  ISETP.GT.U32.AND P5, PT, R92.reuse, R25, PT ;  /* 0x000000195c00720c */ /* 0x040fe20003fa4070 */
[C---:B------:R-:W-:Y:S01]  /*2870*/  IMAD R26, R92.reuse, R0, R3 ;  /* 0x000000005c1a7224 */ /* 0x040fe200078e0203 */
[----:B------:R-:W-:Y:S01]  /*2880*/  ISETP.GT.U32.AND P2, PT, R92, R29, PT ;  /* 0x0000001d5c00720c */ /* 0x000fe20003f44070 */
[----:B------:R-:W-:-:S03]  /*2890*/  @!P3 IMAD.IADD R24, R24, 0x1, -R92 ;  /* 0x000000011818b824 */ /* 0x000fc600078e0a5c */
[----:B------:R-:W-:Y:S01]  /*28a0*/  ISETP.GT.U32.AND P3, PT, R92, R26, PT ;  /* 0x0000001a5c00720c */ /* 0x000fe20003f64070 */
[----:B------:R-:W-:Y:S02]  /*28b0*/  @!P0 IMAD.MOV R5, RZ, RZ, -R5 ;  /* 0x000000ffff058224 */ /* 0x000fe400078e0a05 */
[----:B------:R-:W-:-:S03]  /*28c0*/  VIADD R32, R83, 0x25 ;  /* 0x0000002553207836 */ /* 0x000fc60000000000 */
[----:B------:R-:W-:Y:S01]  /*28d0*/  STL [R1+0x12dc], R5 ;  /* 0x0012dc0501007387 */ /* 0x000fe20000100800 */
[--C-:B------:R-:W-:Y:S01]  /*28e0*/  @!P5 IMAD.IADD R25, R25, 0x1, -R92.reuse ;  /* 0x000000011919d824 */ /* 0x100fe200078e0a5c */
[----:B------:R-:W-:Y:S01]  /*28f0*/  IABS R27, R32 ;  /* 0x00000020001b7213 */ /* 0x000fe20000000000 */
[--C-:B------:R-:W-:Y:S01]  /*2900*/  @!P2 IMAD.IADD R29, R29, 0x1, -R92.reuse ;  /* 0x000000011d1da824 */ /* 0x100fe200078e0a5c */
[----:B------:R0:W-:Y:S01]  /*2910*/  STL [R1+0x12d8], R4 ;  /* 0x0012d80401007387 */ /* 0x0001e20000100800 */
[----:B------:R-:W-:Y:S01]  /*2920*/  ISETP.GE.AND P0, PT, R28, RZ, PT ;  /* 0x000000ff1c00720c */ /* 0x000fe20003f06270 */
[C---:B------:R-:W-:Y:S01]  /*2930*/  VIADD R28, R83.reuse, 0x27 ;  /* 0x00000027531c7836 */ /* 0x040fe20000000000 */
[----:B------:R-:W-:Y:S01]  /*2940*/  ISETP.GT.U32.AND P5, PT, R92, R25, PT ;  /* 0x000000195c00720c */ /* 0x000fe20003fa4070 */
[----:B------:R-:W-:Y:S01]  /*2950*/  @!P3 IMAD.IADD R26, R26, 0x1, -R92 ;  /* 0x000000011a1ab824 */ /* 0x000fe200078e0a5c */
[----:B------:R-:W-:Y:S01]  /*2960*/  ISETP.GT.U32.AND P2, PT, R92, R29, PT ;  /* 0x0000001d5c00720c */ /* 0x000fe20003f44070 */
[----:B0-----:R-:W-:-:S02]  /*2970*/  VIADD R4, R83, 0x26 ;  /* 0x0000002653047836 */ /* 0x001fc40000000000 */
[----:B------:R-:W-:-:S03]  /*2980*/  IMAD.HI.U32 R2, R80, R27, RZ ;  /* 0x0000001b50027227 */ /* 0x000fc600078e00ff */
[----:B------:R-:W-:Y:S01]  /*2990*/  IABS R3, R4 ;  /* 0x0000000400037213 */ /* 0x000fe20000000000 */
[----:B------:R-:W-:Y:S01]  /*29a0*/  IMAD.MOV R2, RZ, RZ, -R2 ;  /* 0x000000ffff027224 */ /* 0x000fe200078e0a02 */
[----:B------:R-:W-:Y:S02]  /*29b0*/  IABS R31, R28 ;  /* 0x0000001c001f7213 */ /* 0x000fe40000000000 */
[----:B------:R-:W-:Y:S01]  /*29c0*/  ISETP.GT.U32.AND P3, PT, R92, R26, PT ;  /* 0x0000001a5c00720c */ /* 0x000fe20003f64070 */
[----:B------:R-:W-:-:S04]  /*29d0*/  IMAD.HI.U32 R0, R80, R3, RZ ;  /* 0x0000000350007227 */ /* 0x000fc800078e00ff */
[----:B------:R-:W-:Y:S02]  /*29e0*/  IMAD R27, R92, R2, R27 ;  /* 0x000000025c1b7224 */ /* 0x000fe400078e021b */
[----:B------:R-:W-:-:S04]  /*29f0*/  IMAD.HI.U32 R2, R80, R31, RZ ;  /* 0x0000001f50027227 */ /* 0x000fc800078e00ff */
[----:B------:R-:W-:Y:S02]  /*2a00*/  IMAD.MOV R0, RZ, RZ, -R0 ;  /* 0x000000ffff007224 */ /* 0x000fe400078e0a00 */
[----:B------:R-:W-:Y:S02]  /*2a10*/  @!P5 IMAD.IADD R25, R25, 0x1, -R92 ;  /* 0x000000011919d824 */ /* 0x000fe400078e0a5c */
[----:B------:R-:W-:Y:S02]  /*2a20*/  IMAD.MOV R2, RZ, RZ, -R2 ;  /* 0x000000ffff027224 */ /* 0x000fe400078e0a02 */
[----:B------:R-:W-:Y:S02]  /*2a30*/  @!P2 IMAD.IADD R29, R29, 0x1, -R92 ;  /* 0x000000011d1da824 */ /* 0x000fe400078e0a5c */
[----:B------:R-:W-:Y:S02]  /*2a40*/  IMAD R3, R92, R0, R3 ;  /* 0x000000005c037224 */ /* 0x000fe400078e0203 */
[----:B------:R-:W-:-:S02]  /*2a50*/  IMAD.MOV.U32 R23, RZ, RZ, R25 ;  /* 0x000000ffff177224 */ /* 0x000fc400078e0019 */
[----:B------:R-:W-:Y:S02]  /*2a60*/  IMAD R31, R92, R2, R31 ;  /* 0x000000025c1f7224 */ /* 0x000fe400078e021f */
[----:B------:R-:W-:Y:S01]  /*2a70*/  @!P3 IMAD.IADD R26, R26, 0x1, -R92 ;  /* 0x000000011a1ab824 */ /* 0x000fe200078e0a5c */
[----:B------:R-:W-:Y:S01]  /*2a80*/  ISETP.GT.U32.AND P3, PT, R92, R3, PT ;  /* 0x000000035c00720c */ /* 0x000fe20003f64070 */
[----:B------:R-:W-:Y:S01]  /*2a90*/  IMAD.MOV.U32 R25, RZ, RZ, R29 ;  /* 0x000000ffff197224 */ /* 0x000fe200078e001d */
[----:B------:R-:W-:Y:S01]  /*2aa0*/  ISETP.GE.AND P5, PT, R30, RZ, PT ;  /* 0x000000ff1e00720c */ /* 0x000fe20003fa6270 */
[----:B------:R-:W-:Y:S02]  /*2ab0*/  VIADD R30, R83, 0x28 ;  /* 0x00000028531e7836 */ /* 0x000fe40000000000 */
[----:B------:R-:W-:Y:S01]  /*2ac0*/  @!P4 IMAD.MOV R25, RZ, RZ, -R25 ;  /* 0x000000ffff19c224 */ /* 0x000fe200078e0a19 */
[C---:B------:R-:W-:Y:S01]  /*2ad0*/  ISETP.GT.U32.AND P4, PT, R92.reuse, R31, PT ;  /* 0x0000001f5c00720c */ /* 0x040fe20003f84070 */
[----:B------:R-:W-:Y:S01]  /*2ae0*/  @!P1 IMAD.MOV R23, RZ, RZ, -R23 ;  /* 0x000000ffff179224 */ /* 0x000fe200078e0a17 */
[----:B------:R-:W-:-:S02]  /*2af0*/  ISETP.GT.U32.AND P1, PT, R92, R27, PT ;  /* 0x0000001b5c00720c */ /* 0x000fc40003f24070 */
[----:B------:R-:W-:Y:S02]  /*2b00*/  IABS R33, R30 ;  /* 0x0000001e00217213 */ /* 0x000fe40000000000 */
[----:B------:R-:W-:Y:S01]  /*2b10*/  ISETP.GE.AND P2, PT, R4, RZ, PT ;  /* 0x000000ff0400720c */ /* 0x000fe20003f46270 */
[----:B------:R-:W-:Y:S02]  /*2b20*/  VIADD R4, R83, 0x29 ;  /* 0x0000002953047836 */ /* 0x000fe40000000000 */
[--C-:B------:R-:W-:Y:S02]  /*2b30*/  @!P3 IMAD.IADD R3, R3, 0x1, -R92.reuse ;  /* 0x000000010303b824 */ /* 0x100fe400078e0a5c */
[----:B------:R-:W-:Y:S01]  /*2b40*/  IMAD.HI.U32 R0, R80, R33, RZ ;  /* 0x0000002150007227 */ /* 0x000fe200078e00ff */
[----:B------:R-:W-:Y:S02]  /*2b50*/  IABS R29, R4 ;  /* 0x00000004001d7213 */ /* 0x000fe40000000000 */
[----:B------:R-:W-:Y:S01]  /*2b60*/  ISETP.GT.U32.AND P3, PT, R92, R3, PT ;  /* 0x000000035c00720c */ /* 0x000fe20003f64070 */
[----:B------:R-:W-:-:S02]  /*2b70*/  @!P4 IMAD.IADD R31, R31, 0x1, -R92 ;  /* 0x000000011f1fc824 */ /* 0x000fc400078e0a5c */
[----:B------:R-:W-:Y:S02]  /*2b80*/  IMAD.MOV R0, RZ, RZ, -R0 ;  /* 0x000000ffff007224 */ /* 0x000fe400078e0a00 */
[----:B------:R-:W-:Y:S01]  /*2b90*/  @!P5 IMAD.MOV R26, RZ, RZ, -R26 ;  /* 0x000000ffff1ad224 */ /* 0x000fe200078e0a1a */
[----:B------:R-:W-:Y:S01]  /*2ba0*/  ISETP.GE.AND P5, PT, R28, RZ, PT ;  /* 0x000000ff1c00720c */ /* 0x000fe20003fa6270 */
[----:B------:R-:W-:Y:S01]  /*2bb0*/  @!P1 IMAD.IADD R27, R27, 0x1, -R92 ;  /* 0x000000011b1b9824 */ /* 0x000fe200078e0a5c */
[C---:B------:R-:W-:Y:S01]  /*2bc0*/  ISETP.GT.U32.AND P4, PT, R92.reuse, R31, PT ;  /* 0x0000001f5c00720c */ /* 0x040fe20003f84070 */
[----:B------:R-:W-:Y:S02]  /*2bd0*/  IMAD R28, R92, R0, R33 ;  /* 0x000000005c1c7224 */ /* 0x000fe400078e0221 */
[----:B------:R-:W-:Y:S02]  /*2be0*/  VIADD R44, R83, 0x2a ;  /* 0x0000002a532c7836 */ /* 0x000fe40000000000 */
[----:B------:R-:W-:Y:S01]  /*2bf0*/  IMAD.HI.U32 R0, R80, R29, RZ ;  /* 0x0000001d50007227 */ /* 0x000fe200078e00ff */
[----:B------:R-:W-:-:S02]  /*2c00*/  ISETP.GT.U32.AND P1, PT, R92, R27, PT ;  /* 0x0000001b5c00720c */ /* 0x000fc40003f24070 */
[----:B------:R-:W-:Y:S01]  /*2c10*/  IABS R33, R44 ;  /* 0x0000002c00217213 */ /* 0x000fe20000000000 */
[----:B------:R-:W-:Y:S02]  /*2c20*/  VIADD R38, R83, 0x2b ;  /* 0x0000002b53267836 */ /* 0x000fe40000000000 */
[----:B------:R-:W-:Y:S02]  /*2c30*/  IMAD.MOV R0, RZ, RZ, -R0 ;  /* 0x000000ffff007224 */ /* 0x000fe400078e0a00 */
[----:B------:R-:W-:Y:S01]  /*2c40*/  @!P3 IMAD.IADD R3, R3, 0x1, -R92 ;  /* 0x000000010303b824 */ /* 0x000fe200078e0a5c */
[----:B------:R-:W-:Y:S01]  /*2c50*/  IABS R39, R38 ;  /* 0x0000002600277213 */ /* 0x000fe20000000000 */
[C---:B------:R-:W-:Y:S01]  /*2c60*/  IMAD R29, R92.reuse, R0, R29 ;  /* 0x000000005c1d7224 */ /* 0x040fe200078e021d */
[----:B------:R-:W-:Y:S01]  /*2c70*/  ISETP.GT.U32.AND P3, PT, R92, R28, PT ;  /* 0x0000001c5c00720c */ /* 0x000fe20003f64070 */
[----:B------:R-:W-:-:S04]  /*2c80*/  IMAD.HI.U32 R0, R80, R33, RZ ;  /* 0x0000002150007227 */ /* 0x000fc800078e00ff */
[----:B------:R-:W-:Y:S01]  /*2c90*/  @!P4 IMAD.IADD R31, R31, 0x1, -R92 ;  /* 0x000000011f1fc824 */ /* 0x000fe200078e0a5c */
[----:B------:R-:W-:Y:S01]  /*2ca0*/  ISETP.GT.U32.AND P4, PT, R92, R29, PT ;  /* 0x0000001d5c00720c */ /* 0x000fe20003f84070 */
[----:B------:R-:W-:-:S04]  /*2cb0*/  IMAD.HI.U32 R2, R80, R39, RZ ;  /* 0x0000002750027227 */ /* 0x000fc800078e00ff */
[----:B------:R-:W-:Y:S02]  /*2cc0*/  IMAD.MOV R0, RZ, RZ, -R0 ;  /* 0x000000ffff007224 */ /* 0x000fe400078e0a00 */
[----:B------:R-:W-:Y:S01]  /*2cd0*/  @!P1 IMAD.IADD R27, R27, 0x1, -R92 ;  /* 0x000000011b1b9824 */ /* 0x000fe200078e0a5c */
[----:B------:R-:W-:Y:S01]  /*2ce0*/  ISETP.GE.AND P1, PT, R30, RZ, PT ;  /* 0x000000ff1e00720c */ /* 0x000fe20003f26270 */
[C---:B------:R-:W-:Y:S02]  /*2cf0*/  VIADD R34, R83.reuse, 0x2d ;  /* 0x0000002d53227836 */ /* 0x040fe40000000000 */
[----:B------:R-:W-:Y:S02]  /*2d00*/  IMAD.MOV R2, RZ, RZ, -R2 ;  /* 0x000000ffff027224 */ /* 0x000fe400078e0a02 */
[C---:B------:R-:W-:Y:S02]  /*2d10*/  IMAD R30, R92.reuse, R0, R33 ;  /* 0x000000005c1e7224 */ /* 0x040fe400078e0221 */
[----:B------:R-:W-:Y:S01]  /*2d20*/  VIADD R40, R83, 0x2c ;  /* 0x0000002c53287836 */ /* 0x000fe20000000000 */
[----:B------:R-:W-:Y:S01]  /*2d30*/  IABS R41, R34 ;  /* 0x0000002200297213 */ /* 0x000fe20000000000 */
[----:B------:R-:W-:-:S02]  /*2d40*/  IMAD R39, R92, R2, R39 ;  /* 0x000000025c277224 */ /* 0x000fc400078e0227 */
[--C-:B------:R-:W-:Y:S01]  /*2d50*/  @!P3 IMAD.IADD R28, R28, 0x1, -R92.reuse ;  /* 0x000000011c1cb824 */ /* 0x100fe200078e0a5c */
[C---:B------:R-:W-:Y:S02]  /*2d60*/  ISETP.GT.U32.AND P3, PT, R92.reuse, R30, PT ;  /* 0x0000001e5c00720c */ /* 0x040fe40003f64070 */
[----:B------:R-:W-:Y:S01]  /*2d70*/  IABS R35, R40 ;  /* 0x0000002800237213 */ /* 0x000fe20000000000 */
[----:B------:R-:W-:Y:S01]  /*2d80*/  @!P4 IMAD.IADD R29, R29, 0x1, -R92 ;  /* 0x000000011d1dc824 */ /* 0x000fe200078e0a5c */
[----:B------:R-:W-:Y:S01]  /*2d90*/  ISETP.GT.U32.AND P4, PT, R92, R39, PT ;  /* 0x000000275c00720c */ /* 0x000fe20003f84070 */
[----:B------:R-:W-:-:S04]  /*2da0*/  IMAD.HI.U32 R2, R80, R41, RZ ;  /* 0x0000002950027227 */ /* 0x000fc800078e00ff */
[----:B------:R-:W-:-:S04]  /*2db0*/  IMAD.HI.U32 R0, R80, R35, RZ ;  /* 0x0000002350007227 */ /* 0x000fc800078e00ff */
[----:B------:R-:W-:Y:S01]  /*2dc0*/  @!P0 IMAD.MOV R24, RZ, RZ, -R24 ;  /* 0x000000ffff188224 */ /* 0x000fe200078e0a18 */
[----:B------:R-:W-:Y:S01]  /*2dd0*/  ISETP.GE.AND P0, PT, R32, RZ, PT ;  /* 0x000000ff2000720c */ /* 0x000fe20003f06270 */
[----:B------:R-:W-:Y:S02]  /*2de0*/  VIADD R42, R83, 0x2e ;  /* 0x0000002e532a7836 */ /* 0x000fe40000000000 */
[----:B------:R-:W-:Y:S02]  /*2df0*/  IMAD.MOV R2, RZ, RZ, -R2 ;  /* 0x000000ffff027224 */ /* 0x000fe400078e0a02 */
[----:B------:R-:W-:Y:S01]  /*2e00*/  IMAD.MOV R0, RZ, RZ, -R0 ;  /* 0x000000ffff007224 */ /* 0x000fe200078e0a00 */
[----:B------:R-:W-:Y:S01]  /*2e10*/  IABS R43, R42 ;  /* 0x0000002a002b7213 */ /* 0x000fe20000000000 */
[----:B------:R-:W-:Y:S02]  /*2e20*/  IMAD R33, R92, R2, R41 ;  /* 0x000000025c217224 */ /* 0x000fe400078e0229 */
[----:B------:R-:W-:-:S02]  /*2e30*/  @!P3 IMAD.IADD R30, R30, 0x1, -R92 ;  /* 0x000000011e1eb824 */ /* 0x000fc400078e0a5c */
[C---:B------:R-:W-:Y:S02]  /*2e40*/  IMAD R32, R92.reuse, R0, R35 ;  /* 0x000000005c207224 */ /* 0x040fe400078e0223 */
[----:B------:R-:W-:Y:S02]  /*2e50*/  IMAD.MOV.U32 R2, RZ, RZ, R31 ;  /* 0x000000ffff027224 */ /* 0x000fe400078e001f */
[----:B------:R-:W-:Y:S01]  /*2e60*/  @!P4 IMAD.IADD R39, R39, 0x1, -R92 ;  /* 0x000000012727c824 */ /* 0x000fe200078e0a5c */
[C---:B------:R-:W-:Y:S01]  /*2e70*/  ISETP.GT.U32.AND P4, PT, R92.reuse, R30, PT ;  /* 0x0000001e5c00720c */ /* 0x040fe20003f84070 */
[----:B------:R-:W-:Y:S01]  /*2e80*/  @!P5 IMAD.MOV R2, RZ, RZ, -R2 ;  /* 0x000000ffff02d224 */ /* 0x000fe200078e0a02 */
[----:B------:R-:W-:Y:S01]  /*2e90*/  ISETP.GT.U32.AND P5, PT, R92, R32, PT ;  /* 0x000000205c00720c */ /* 0x000fe20003fa4070 */
[----:B------:R-:W-:Y:S01]  /*2ea0*/  IMAD.HI.U32 R0, R80, R43, RZ ;  /* 0x0000002b50007227 */ /* 0x000fe200078e00ff */
[----:B------:R-:W-:-:S03]  /*2eb0*/  ISETP.GT.U32.AND P3, PT, R92, R29, PT ;  /* 0x0000001d5c00720c */ /* 0x000fc60003f64070 */
[----:B------:R-:W-:Y:S02]  /*2ec0*/  IMAD.MOV.U32 R5, RZ, RZ, R3 ;  /* 0x000000ffff057224 */ /* 0x000fe400078e0003 */
[----:B------:R-:W-:Y:S01]  /*2ed0*/  @!P0 IMAD.MOV R27, RZ, RZ, -R27 ;  /* 0x000000ffff1b8224 */ /* 0x000fe200078e0a1b */
[C---:B------:R-:W-:Y:S01]  /*2ee0*/  ISETP.GT.U32.AND P0, PT, R92.reuse, R28, PT ;  /* 0x0000001c5c00720c */ /* 0x040fe20003f04070 */
[----:B------:R-:W-:Y:S02]  /*2ef0*/  IMAD.MOV R0, RZ, RZ, -R0 ;  /* 0x000000ffff007224 */ /* 0x000fe400078e0a00 */
[----:B------:R-:W-:Y:S02]  /*2f00*/  VIADD R36, R83, 0x2f ;  /* 0x0000002f53247836 */ /* 0x000fe40000000000 */
[----:B------:R-:W-:Y:S01]  /*2f10*/  @!P2 IMAD.MOV R5, RZ, RZ, -R5 ;  /* 0x000000ffff05a224 */ /* 0x000fe200078e0a05 */
[C---:B------:R-:W-:Y:S01]  /*2f20*/  ISETP.GT.U32.AND P2, PT, R92.reuse, R39, PT ;  /* 0x000000275c00720c */ /* 0x040fe20003f44070 */
[----:B------:R-:W-:Y:S01]  /*2f30*/  IMAD R3, R92, R0, R43 ;  /* 0x000000005c037224 */ /* 0x000fe200078e022b */
[----:B------:R-:W-:Y:S01]  /*2f40*/  IABS R35, R36 ;  /* 0x0000002400237213 */ /* 0x000fe20000000000 */
[----:B------:R-:W-:-:S02]  /*2f50*/  @!P4 IMAD.IADD R30, R30, 0x1, -R92 ;  /* 0x000000011e1ec824 */ /* 0x000fc400078e0a5c */
[----:B------:R-:W-:Y:S01]  /*2f60*/  @!P5 IMAD.IADD R32, R32, 0x1, -R92 ;  /* 0x000000012020d824 */ /* 0x000fe200078e0a5c */
[----:B------:R-:W-:Y:S01]  /*2f70*/  ISETP.GT.U32.AND P4, PT, R92, R3, PT ;  /* 0x000000035c00720c */ /* 0x000fe20003f84070 */
[----:B------:R-:W-:Y:S01]  /*2f80*/  IMAD.HI.U32 R0, R80, R35, RZ ;  /* 0x0000002350007227 */ /* 0x000fe200078e00ff */
[----:B------:R-:W-:-:S03]  /*2f90*/  ISETP.GE.AND P5, PT, R38, RZ, PT ;  /* 0x000000ff2600720c */ /* 0x000fc60003fa6270 */
[--C-:B------:R-:W-:Y:S01]  /*2fa0*/  @!P3 IMAD.IADD R29, R29, 0x1, -R92.reuse ;  /* 0x000000011d1db824 */ /* 0x100fe200078e0a5c */
[----:B------:R-:W-:Y:S01]  /*2fb0*/  ISETP.GE.AND P3, PT, R4, RZ, PT ;  /* 0x000000ff0400720c */ /* 0x000fe20003f66270 */
[--C-:B------:R-:W-:Y:S01]  /*2fc0*/  @!P0 IMAD.IADD R28, R28, 0x1, -R92.reuse ;  /* 0x000000011c1c8824 */ /* 0x100fe200078e0a5c */
[----:B------:R-:W-:Y:S01]  /*2fd0*/  ISETP.GT.U32.AND P0, PT, R92, R33, PT ;  /* 0x000000215c00720c */ /* 0x000fe20003f04070 */
[----:B------:R-:W-:Y:S01]  /*2fe0*/  @!P2 IMAD.IADD R39, R39, 0x1, -R92 ;  /* 0x000000012727a824 */ /* 0x000fe200078e0a5c */
[----:B------:R-:W-:Y:S01]  /*2ff0*/  STL [R1+0x12d4], R5 ;  /* 0x0012d40501007387 */ /* 0x000fe20000100800 */
[----:B------:R-:W-:-:S03]  /*3000*/  IMAD.MOV R0, RZ, RZ, -R0 ;  /* 0x000000ffff007224 */ /* 0x000fc600078e0a00 */
[----:B------:R0:W-:Y:S01]  /*3010*/  STL [R1+0x12d0], R2 ;  /* 0x0012d00201007387 */ /* 0x0001e20000100800 */
[----:B------:R-:W-:Y:S02]  /*3020*/  IMAD R35, R92, R0, R35 ;  /* 0x000000005c237224 */ /* 0x000fe400078e0223 */
[----:B------:R-:W-:Y:S01]  /*3030*/  IMAD.MOV.U32 R31, RZ, RZ, R39 ;  /* 0x000000ffff1f7224 */ /* 0x000fe200078e0027 */
[----:B------:R-:W-:Y:S01]  /*3040*/  ISETP.GE.AND P2, PT, R44, RZ, PT ;  /* 0x000000ff2c00720c */ /* 0x000fe20003f46270 */
[----:B------:R-:W-:Y:S02]  /*3050*/  @!P4 IMAD.IADD R3, R3, 0x1, -R92 ;  /* 0x000000010303c824 */ /* 0x000fe400078e0a5c */
[----:B0-----:R-:W-:Y:S02]  /*3060*/  VIADD R2, R83, 0x30 ;  /* 0x0000003053027836 */ /* 0x001fe40000000000 */
[----:B------:R-:W-:Y:S01]  /*3070*/  @!P1 IMAD.MOV R28, RZ, RZ, -R28 ;  /* 0x000000ffff1c9224 */ /* 0x000fe200078e0a1c */
[----:B------:R-:W-:Y:S01]  /*3080*/  ISETP.GT.U32.AND P1, PT, R92, R32, PT ;  /* 0x000000205c00720c */ /* 0x000fe20003f24070 */
[----:B------:R-:W-:Y:S01]  /*3090*/  @!P5 IMAD.MOV R31, RZ, RZ, -R31 ;  /* 0x000000ffff1fd224 */ /* 0x000fe200078e0a1f */
[----:B------:R-:W-:-:S02]  /*30a0*/  IABS R41, R2 ;  /* 0x0000000200297213 */ /* 0x000fc40000000000 */
[C---:B------:R-:W-:Y:S01]  /*30b0*/  ISETP.GT.U32.AND P5, PT, R92.reuse, R35, PT ;  /* 0x000000235c00720c */ /* 0x040fe20003fa4070 */
[----:B------:R-:W-:Y:S01]  /*30c0*/  @!P3 IMAD.MOV R29, RZ, RZ, -R29 ;  /* 0x000000ffff1db224 */ /* 0x000fe200078e0a1d */
[----:B------:R-:W-:Y:S01]  /*30d0*/  ISETP.GT.U32.AND P3, PT, R92, R3, PT ;  /* 0x000000035c00720c */ /* 0x000fe20003f64070 */
[----:B------:R-:W-:Y:S01]  /*30e0*/  @!P0 IMAD.IADD R33, R33, 0x1, -R92 ;  /* 0x0000000121218824 */ /* 0x000fe200078e0a5c */
[----:B------:R-:W-:Y:S01]  /*30f0*/  ISETP.GE.AND P0, PT, R40, RZ, PT ;  /* 0x000000ff2800720c */ /* 0x000fe20003f06270 */
[----:B------:R-:W-:-:S04]  /*3100*/  IMAD.HI.U32 R0, R80, R41, RZ ;  /* 0x0000002950007227 */ /* 0x000fc800078e00ff */
[----:B------:R-:W-:Y:S02]  /*3110*/  IMAD.MOV R0, RZ, RZ, -R0 ;  /* 0x000000ffff007224 */ /* 0x000fe400078e0a00 */
[----:B------:R-:W-:Y:S02]  /*3120*/  VIADD R38, R83, 0x31 ;  /* 0x0000003153267836 */ /* 0x000fe40000000000 */
[----:B------:R-:W-:Y:S01]  /*3130*/  @!P2 IMAD.MOV R30, RZ, RZ, -R30 ;  /* 0x000000ffff1ea224 */ /* 0x000fe200078e0a1e */
[----:B------:R-:W-:Y:S01]  /*3140*/  ISETP.GE.AND P2, PT, R34, RZ, PT ;  /* 0x000000ff2200720c */ /* 0x000fe20003f46270 */
[----:B------:R-:W-:Y:S01]  /*3150*/  IMAD R34, R92, R0, R41 ;  /* 0x000000005c227224 */ /* 0x000fe200078e0229 */
[----:B------:R-:W-:Y:S01]  /*3160*/  IABS R39, R38 ;  /* 0x0000002600277213 */ /* 0x000fe20000000000 */
[--C-:B------:R-:W-:Y:S02]  /*3170*/  @!P1 IMAD.IADD R32, R32, 0x1, -R92.reuse ;  /* 0x0000000120209824 */ /* 0x100fe400078e0a5c */
[----:B------:R-:W-:-:S02]  /*3180*/  @!P5 IMAD.IADD R35, R35, 0x1, -R92 ;  /* 0x000000012323d824 */ /* 0x000fc400078e0a5c */
[----:B------:R-:W-:Y:S01]  /*3190*/  @!P3 IMAD.IADD R3, R3, 0x1, -R92 ;  /* 0x000000010303b824 */ /* 0x000fe200078e0a5c */
[C---:B------:R-:W-:Y:S01]  /*31a0*/  ISETP.GT.U32.AND P3, PT, R92.reuse, R34, PT ;  /* 0x000000225c00720c */ /* 0x040fe20003f64070 */
[----:B------:R-:W-:Y:S01]  /*31b0*/  @!P0 IMAD.MOV R32, RZ, RZ, -R32 ;  /* 0x000000ffff208224 */ /* 0x000fe200078e0a20 */
[----:B------:R-:W-:Y:S01]  /*31c0*/  ISETP.GT.U32.AND P0, PT, R92, R35, PT ;  /* 0x000000235c00720c */ /* 0x000fe20003f04070 */
[----:B------:R-:W-:-:S04]  /*31d0*/  IMAD.HI.U32 R0, R80, R39, RZ ;  /* 0x0000002750007227 */ /* 0x000fc800078e00ff */
[----:B------:R-:W-:Y:S02]  /*31e0*/  IMAD.MOV R0, RZ, RZ, -R0 ;  /* 0x000000ffff007224 */ /* 0x000fe400078e0a00 */
[----:B------:R-:W-:Y:S02]  /*31f0*/  VIADD R44, R83, 0x32 ;  /* 0x00000032532c7836 */ /* 0x000fe40000000000 */
[C---:B------:R-:W-:Y:S01]  /*3200*/  IMAD R39, R92.reuse, R0, R39 ;  /* 0x000000005c277224 */ /* 0x040fe200078e0227 */
[----:B------:R-:W-:Y:S01]  /*3210*/  ISETP.GT.U32.AND P4, PT, R92, R33, PT ;  /* 0x000000215c00720c */ /* 0x000fe20003f84070 */
[--C-:B------:R-:W-:Y:S01]  /*3220*/  @!P3 IMAD.IADD R34, R34, 0x1, -R92.reuse ;  /* 0x000000012222b824 */ /* 0x100fe200078e0a5c */
[----:B------:R-:W-:Y:S01]  /*3230*/  IABS R41, R44 ;  /* 0x0000002c00297213 */ /* 0x000fe20000000000 */
[----:B------:R-:W-:Y:S01]  /*3240*/  @!P0 IMAD.IADD R35, R35, 0x1, -R92 ;  /* 0x0000000123238824 */ /* 0x000fe200078e0a5c */
[C---:B------:R-:W-:Y:S01]  /*3250*/  ISETP.GT.U32.AND P0, PT, R92.reuse, R39, PT ;  /* 0x000000275c00720c */ /* 0x040fe20003f04070 */
[----:B------:R-:W-:Y:S01]  /*3260*/  VIADD R48, R83, 0x34 ;  /* 0x0000003453307836 */ /* 0x000fe20000000000 */
[----:B------:R-:W-:Y:S01]  /*3270*/  ISETP.GT.U32.AND P3, PT, R92, R34, PT ;  /* 0x000000225c00720c */ /* 0x000fe20003f64070 */
[----:B------:R-:W-:Y:S01]  /*3280*/  IMAD.HI.U32 R0, R80, R41, RZ ;  /* 0x0000002950007227 */ /* 0x000fe200078e00ff */
[----:B------:R-:W-:-:S02]  /*3290*/  ISETP.GE.AND P1, PT, R42, RZ, PT ;  /* 0x000000ff2a00720c */ /* 0x000fc40003f26270 */
[----:B------:R-:W-:Y:S01]  /*32a0*/  IABS R45, R48 ;  /* 0x00000030002d7213 */ /* 0x000fe20000000000 */
[C---:B------:R-:W-:Y:S02]  /*32b0*/  VIADD R49, R83.reuse, 0x33 ;  /* 0x0000003353317836 */ /* 0x040fe40000000000 */
[----:B------:R-:W-:Y:S02]  /*32c0*/  IMAD.MOV R0, RZ, RZ, -R0 ;  /* 0x000000ffff007224 */ /* 0x000fe400078e0a00 */
[----:B------:R-:W-:Y:S02]  /*32d0*/  VIADD R42, R83, 0x35 ;  /* 0x00000035532a7836 */ /* 0x000fe40000000000 */
[--C-:B------:R-:W-:Y:S01]  /*32e0*/  @!P4 IMAD.IADD R33, R33, 0x1, -R92.reuse ;  /* 0x000000012121c824 */ /* 0x100fe200078e0a5c */
[----:B------:R-:W-:Y:S01]  /*32f0*/  ISETP.GE.AND P4, PT, R36, RZ, PT ;  /* 0x000000ff2400720c */ /* 0x000fe20003f86270 */
[----:B------:R-:W-:Y:S01]  /*3300*/  IMAD R36, R92, R0, R41 ;  /* 0x000000005c247224 */ /* 0x000fe200078e0229 */
[----:B------:R-:W-:Y:S01]  /*3310*/  ISETP.GE.AND P5, PT, R2, RZ, PT ;  /* 0x000000ff0200720c */ /* 0x000fe20003fa6270 */
[----:B------:R-:W-:Y:S01]  /*3320*/  @!P0 IMAD.IADD R39, R39, 0x1, -R92 ;  /* 0x0000000127278824 */ /* 0x000fe200078e0a5c */
[----:B------:R-:W-:Y:S01]  /*3330*/  IABS R43, R49 ;  /* 0x00000031002b7213 */ /* 0x000fe20000000000 */
[----:B------:R-:W-:Y:S01]  /*3340*/  IMAD.HI.U32 R2, R80, R45, RZ ;  /* 0x0000002d50027227 */ /* 0x000fe200078e00ff */
[----:B------:R-:W-:-:S03]  /*3350*/  IABS R47, R42 ;  /* 0x0000002a002f7213 */ /* 0x000fc60000000000 */
[----:B------:R-:W-:Y:S01]  /*3360*/  @!P3 IMAD.IADD R34, R34, 0x1, -R92 ;  /* 0x000000012222b824 */ /* 0x000fe200078e0a5c */
[C---:B------:R-:W-:Y:S01]  /*3370*/  ISETP.GT.U32.AND P3, PT, R92.reuse, R36, PT ;  /* 0x000000245c00720c */ /* 0x040fe20003f64070 */
[----:B------:R-:W-:Y:S01]  /*3380*/  @!P2 IMAD.MOV R33, RZ, RZ, -R33 ;  /* 0x000000ffff21a224 */ /* 0x000fe200078e0a21 */
[----:B------:R-:W-:Y:S01]  /*3390*/  ISETP.GT.U32.AND P2, PT, R92, R39, PT ;  /* 0x000000275c00720c */ /* 0x000fe20003f44070 */
[----:B------:R-:W-:-:S04]  /*33a0*/  IMAD.HI.U32 R0, R80, R43, RZ ;  /* 0x0000002b50007227 */ /* 0x000fc800078e00ff */
[----:B------:R-:W-:Y:S02]  /*33b0*/  IMAD.MOV R2, RZ, RZ, -R2 ;  /* 0x000000ffff027224 */ /* 0x000fe400078e0a02 */
[----:B------:R-:W-:Y:S01]  /*33c0*/  IMAD.HI.U32 R4, R80, R47, RZ ;  /* 0x0000002f50047227 */ /* 0x000fe200078e00ff */
[----:B------:R-:W-:-:S03]  /*33d0*/  ISETP.GE.AND P0, PT, R38, RZ, PT ;  /* 0x000000ff2600720c */ /* 0x000fc60003f06270 */
[----:B------:R-:W-:Y:S02]  /*33e0*/  IMAD.MOV R0, RZ, RZ, -R0 ;  /* 0x000000ffff007224 */ /* 0x000fe400078e0a00 */
[C---:B------:R-:W-:Y:S02]  /*33f0*/  IMAD R41, R92.reuse, R2, R45 ;  /* 0x000000025c297224 */ /* 0x040fe400078e022d */
[----:B------:R-:W-:Y:S02]  /*3400*/  IMAD.MOV R4, RZ, RZ, -R4 ;  /* 0x000000ffff047224 */ /* 0x000fe400078e0a04 */
[----:B------:R-:W-:Y:S02]  /*3410*/  IMAD.MOV.U32 R2, RZ, RZ, R35 ;  /* 0x000000ffff027224 */ /* 0x000fe400078e0023 */
[----:B------:R-:W-:Y:S02]  /*3420*/  IMAD R38, R92, R0, R43 ;  /* 0x000000005c267224 */ /* 0x000fe400078e022b */
[----:B------:R-:W-:-:S02]  /*3430*/  IMAD.MOV.U32 R5, RZ, RZ, R3 ;  /* 0x000000ffff057224 */ /* 0x000fc400078e0003 */
[C---:B------:R-:W-:Y:S02]  /*3440*/  IMAD R40, R92.reuse, R4, R47 ;  /* 0x000000045c287224 */ /* 0x040fe400078e022f */
[----:B------:R-:W-:Y:S01]  /*3450*/  @!P4 IMAD.MOV R2, RZ, RZ, -R2 ;  /* 0x000000ffff02c224 */ /* 0x000fe200078e0a02 */
[----:B------:R-:W-:Y:S01]  /*3460*/  ISETP.GT.U32.AND P4, PT, R92, R41, PT ;  /* 0x000000295c00720c */ /* 0x000fe20003f84070 */
[----:B------:R-:W-:Y:S02]  /*3470*/  VIADD R46, R83, 0x36 ;  /* 0x00000036532e7836 */ /* 0x000fe40000000000 */
[--C-:B------:R-:W-:Y:S01]  /*3480*/  @!P3 IMAD.IADD R36, R36, 0x1, -R92.reuse ;  /* 0x000000012424b824 */ /* 0x100fe200078e0a5c */
[C---:B------:R-:W-:Y:S01]  /*3490*/  ISETP.GT.U32.AND P3, PT, R92.reuse, R38, PT ;  /* 0x000000265c00720c */ /* 0x040fe20003f64070 */
[----:B------:R-:W-:Y:S02]  /*34a0*/  @!P1 IMAD.MOV R5, RZ, RZ, -R5 ;  /* 0x000000ffff059224 */ /* 0x000fe400078e0a05 */
[----:B------:R-:W-:Y:S01]  /*34b0*/  @!P2 IMAD.IADD R39, R39, 0x1, -R92 ;  /* 0x000000012727a824 */ /* 0x000fe200078e0a5c */
[----:B------:R-:W-:-:S02]  /*34c0*/  ISETP.GT.U32.AND P2, PT, R92, R40, PT ;  /* 0x000000285c00720c */ /* 0x000fc40003f44070 */
[----:B------:R-:W-:Y:S01]  /*34d0*/  IABS R43, R46 ;  /* 0x0000002e002b7213 */ /* 0x000fe20000000000 */
[----:B------:R-:W-:Y:S04]  /*34e0*/  STL [R1+0x12cc], R5 ;  /* 0x0012cc0501007387 */ /* 0x000fe80000100800 */
[----:B------:R0:W-:Y:S01]  /*34f0*/  STL [R1+0x12c8], R2 ;  /* 0x0012c80201007387 */ /* 0x0001e20000100800 */
[----:B------:R-:W-:-:S04]  /*3500*/  IMAD.HI.U32 R0, R80, R43, RZ ;  /* 0x0000002b50007227 */ /* 0x000fc800078e00ff */
[----:B------:R-:W-:Y:S02]  /*3510*/  @!P4 IMAD.IADD R41, R41, 0x1, -R92 ;  /* 0x000000012929c824 */ /* 0x000fe400078e0a5c */
[----:B0-----:R-:W-:Y:S02]  /*3520*/  VIADD R2, R83, 0x37 ;  /* 0x0000003753027836 */ /* 0x001fe40000000000 */
[----:B------:R-:W-:-:S03]  /*3530*/  IMAD.MOV R0, RZ, RZ, -R0 ;  /* 0x000000ffff007224 */ /* 0x000fc600078e0a00 */
[----:B------:R-:W-:Y:S01]  /*3540*/  IABS R45, R2 ;  /* 0x00000002002d7213 */ /* 0x000fe20000000000 */
[--C-:B------:R-:W-:Y:S02]  /*3550*/  @!P3 IMAD.IADD R38, R38, 0x1, -R92.reuse ;  /* 0x000000012626b824 */ /* 0x100fe400078e0a5c */
[----:B------:R-:W-:Y:S01]  /*3560*/  @!P2 IMAD.IADD R40, R40, 0x1, -R92 ;  /* 0x000000012828a824 */ /* 0x000fe200078e0a5c */
[C---:B------:R-:W-:Y:S01]  /*3570*/  ISETP.GT.U32.AND P2, PT, R92.reuse, R41, PT ;  /* 0x000000295c00720c */ /* 0x040fe20003f44070 */
[----:B------:R-:W-:Y:S02]  /*3580*/  IMAD R3, R92, R0, R43 ;  /* 0x000000005c037224 */ /* 0x000fe400078e022b */
[----:B------:R-:W-:Y:S01]  /*3590*/  IMAD.HI.U32 R0, R80, R45, RZ ;  /* 0x0000002d50007227 */ /* 0x000fe200078e00ff */
[C---:B------:R-:W-:Y:S02]  /*35a0*/  ISETP.GT.U32.AND P1, PT, R92.reuse, R36, PT ;  /* 0x000000245c00720c */ /* 0x040fe40003f24070 */
[----:B------:R-:W-:Y:S01]  /*35b0*/  ISETP.GT.U32.AND P4, PT, R92, R38, PT ;  /* 0x000000265c00720c */ /* 0x000fe20003f84070 */
[----:B------:R-:W-:-:S02]  /*35c0*/  IMAD.MOV R0, RZ, RZ, -R0 ;  /* 0x000000ffff007224 */ /* 0x000fc400078e0a00 */
[----:B------:R-:W-:Y:S01]  /*35d0*/  @!P5 IMAD.MOV R34, RZ, RZ, -R34 ;  /* 0x000000ffff22d224 */ /* 0x000fe200078e0a22 */
[----:B------:R-:W-:Y:S01]  /*35e0*/  ISETP.GE.AND P5, PT, R44, RZ, PT ;  /* 0x000000ff2c00720c */ /* 0x000fe20003fa6270 */
[C---:B------:R-:W-:Y:S02]  /*35f0*/  IMAD R45, R92.reuse, R0, R45 ;  /* 0x000000005c2d7224 */ /* 0x040fe400078e022d */
[----:B------:R-:W-:Y:S02]  /*3600*/  IMAD.MOV.U32 R35, RZ, RZ, R39 ;  /* 0x000000ffff237224 */ /* 0x000fe400078e0027 */
[----:B------:R-:W-:Y:S02]  /*3610*/  VIADD R44, R83, 0x38 ;  /* 0x00000038532c7836 */ /* 0x000fe40000000000 */
[--C-:B------:R-:W-:Y:S01]  /*3620*/  @!P2 IMAD.IADD R41, R41, 0x1, -R92.reuse ;  /* 0x000000012929a824 */ /* 0x100fe200078e0a5c */
[----:B------:R-:W-:Y:S01]  /*3630*/  ISETP.GT.U32.AND P2, PT, R92, R45, PT ;  /* 0x0000002d5c00720c */ /* 0x000fe20003f44070 */
[--C-:B------:R-:W-:Y:S01]  /*3640*/  @!P1 IMAD.IADD R36, R36, 0x1, -R92.reuse ;  /* 0x0000000124249824 */ /* 0x100fe200078e0a5c */
[----:B------:R-:W-:Y:S01]  /*3650*/  IABS R43, R44 ;  /* 0x0000002c002b7213 */ /* 0x000fe20000000000 */
[----:B------:R-:W-:Y:S01]  /*3660*/  @!P0 IMAD.MOV R35, RZ, RZ, -R35 ;  /* 0x000000ffff238224 */ /* 0x000fe200078e0a23 */
[----:B------:R-:W-:Y:S01]  /*3670*/  ISETP.GT.U32.AND P0, PT, R92, R40, PT ;  /* 0x000000285c00720c */ /* 0x000fe20003f04070 */
[----:B------:R-:W-:Y:S01]  /*3680*/  @!P4 IMAD.IADD R38, R38, 0x1, -R92 ;  /* 0x000000012626c824 */ /* 0x000fe200078e0a5c */
[----:B------:R-:W-:Y:S01]  /*3690*/  ISETP.GT.U32.AND P4, PT, R92, R3, PT ;  /* 0x000000035c00720c */ /* 0x000fe20003f84070 */
[----:B------:R-:W-:Y:S01]  /*36a0*/  @!P5 IMAD.MOV R36, RZ, RZ, -R36 ;  /* 0x000000ffff24d224 */ /* 0x000fe200078e0a24 */
[----:B------:R-:W-:Y:S01]  /*36b0*/  ISETP.GE.AND P3, PT, R48, RZ, PT ;  /* 0x000000ff3000720c */ /* 0x000fe20003f66270 */
[----:B------:R-:W-:Y:S01]  /*36c0*/  VIADD R48, R83, 0x39 ;  /* 0x0000003953307836 */ /* 0x000fe20000000000 */
[----:B------:R-:W-:Y:S01]  /*36d0*/  ISETP.GE.AND P1, PT, R49, RZ, PT ;  /* 0x000000ff3100720c */ /* 0x000fe20003f26270 */
[----:B------:R-:W-:Y:S01]  /*36e0*/  IMAD.HI.U32 R0, R80, R43, RZ ;  /* 0x0000002b50007227 */ /* 0x000fe200078e00ff */
[----:B------:R-:W-:-:S02]  /*36f0*/  ISETP.GE.AND P5, PT, R42, RZ, PT ;  /* 0x000000ff2a00720c */ /* 0x000fc40003fa6270 */
[----:B------:R-:W-:Y:S01]  /*3700*/  IABS R47, R48 ;  /* 0x00000030002f7213 */ /* 0x000fe20000000000 */
[----:B------:R-:W-:Y:S02]  /*3710*/  VIADD R4, R83, 0x3a ;  /* 0x0000003a53047836 */ /* 0x000fe40000000000 */
[----:B------:R-:W-:Y:S02]  /*3720*/  IMAD.MOV R0, RZ, RZ, -R0 ;  /* 0x000000ffff007224 */ /* 0x000fe400078e0a00 */
[--C-:B------:R-:W-:Y:S01]  /*3730*/  @!P2 IMAD.IADD R45, R45, 0x1, -R92.reuse ;  /* 0x000000012d2da824 */ /* 0x100fe200078e0a5c */
[----:B------:R-:W-:Y:S01]  /*3740*/  IABS R49, R4 ;  /* 0x0000000400317213 */ /* 0x000fe20000000000 */
[--C-:B------:R-:W-:Y:S02]  /*3750*/  @!P0 IMAD.IADD R40, R40, 0x1, -R92.reuse ;  /* 0x0000000128288824 */ /* 0x100fe400078e0a5c */
[----:B------:R-:W-:Y:S02]  /*3760*/  @!P4 IMAD.IADD R3, R3, 0x1, -R92 ;  /* 0x000000010303c824 */ /* 0x000fe400078e0a5c */
[C---:B------:R-:W-:Y:S01]  /*3770*/  IMAD R43, R92.reuse, R0, R43 ;  /* 0x000000005c2b7224 */ /* 0x040fe200078e022b */
[----:B------:R-:W-:Y:S01]  /*3780*/  ISETP.GT.U32.AND P2, PT, R92, R45, PT ;  /* 0x0000002d5c00720c */ /* 0x000fe20003f44070 */
[----:B------:R-:W-:-:S04]  /*3790*/  IMAD.HI.U32 R0, R80, R47, RZ ;  /* 0x0000002f50007227 */ /* 0x000fc800078e00ff */
[----:B------:R-:W-:Y:S01]  /*37a0*/  @!P1 IMAD.MOV R38, RZ, RZ, -R38 ;  /* 0x000000ffff269224 */ /* 0x000fe200078e0a26 */
[C---:B------:R-:W-:Y:S01]  /*37b0*/  ISETP.GT.U32.AND P1, PT, R92.reuse, R3, PT ;  /* 0x000000035c00720c */ /* 0x040fe20003f24070 */
[----:B------:R-:W-:Y:S01]  /*37c0*/  @!P5 IMAD.MOV R40, RZ, RZ, -R40 ;  /* 0x000000ffff28d224 */ /* 0x000fe200078e0a28 */
[----:B------:R-:W-:Y:S01]  /*37d0*/  ISETP.GT.U32.AND P5, PT, R92, R43, PT ;  /* 0x0000002b5c00720c */ /* 0x000fe20003fa4070 */
[----:B------:R-:W-:Y:S02]  /*37e0*/  IMAD.MOV R42, RZ, RZ, -R0 ;  /* 0x000000ffff2a7224 */ /* 0x000fe400078e0a00 */
[----:B------:R-:W-:Y:S01]  /*37f0*/  IMAD.HI.U32 R0, R80, R49, RZ ;  /* 0x0000003150007227 */ /* 0x000fe200078e00ff */
[----:B------:R-:W-:-:S03]  /*3800*/  ISETP.GE.AND P0, PT, R46, RZ, PT ;  /* 0x000000ff2e00720c */ /* 0x000fc60003f06270 */
[----:B------:R-:W-:Y:S02]  /*3810*/  IMAD.MOV R0, RZ, RZ, -R0 ;  /* 0x000000ffff007224 */ /* 0x000fe400078e0a00 */
[C---:B------:R-:W-:Y:S02]  /*3820*/  IMAD R42, R92.reuse, R42, R47 ;  /* 0x0000002a5c2a7224 */ /* 0x040fe400078e022f */
[----:B------:R-:W-:Y:S02]  /*3830*/  IMAD R47, R92, R0, R49 ;  /* 0x000000005c2f7224 */ /* 0x000fe400078e0231 */
[----:B------:R-:W-:Y:S01]  /*3840*/  @!P2 IMAD.IADD R45, R45, 0x1, -R92 ;  /* 0x000000012d2da824 */ /* 0x000fe200078e0a5c */
[----:B------:R-:W-:Y:S01]  /*3850*/  ISETP.GE.AND P2, PT, R48, RZ, PT ;  /* 0x000000ff3000720c */ /* 0x000fe20003f46270 */
[C---:B------:R-:W-:Y:S02]  /*3860*/  VIADD R48, R83.reuse, 0x3c ;  /* 0x0000003c53307836 */ /* 0x040fe40000000000 */
[----:B------:R-:W-:-:S02]  /*3870*/  VIADD R46, R83, 0x3b ;  /* 0x0000003b532e7836 */ /* 0x000fc40000000000 */
[--C-:B------:R-:W-:Y:S01]  /*3880*/  @!P1 IMAD.IADD R3, R3, 0x1, -R92.reuse ;  /* 0x0000000103039824 */ /* 0x100fe200078e0a5c */
[C---:B------:R-:W-:Y:S01]  /*3890*/  ISETP.GT.U32.AND P1, PT, R92.reuse, R42, PT ;  /* 0x0000002a5c00720c */ /* 0x040fe20003f24070 */
[----:B------:R-:W-:Y:S01]  /*38a0*/  @!P5 IMAD.IADD R43, R43, 0x1, -R92 ;  /* 0x000000012b2bd824 */ /* 0x000fe200078e0a5c */
[----:B------:R-:W-:Y:S01]  /*38b0*/  ISETP.GT.U32.AND P5, PT, R92, R47, PT ;  /* 0x0000002f5c00720c */ /* 0x000fe20003fa4070 */
[----:B------:R-:W-:Y:S01]  /*38c0*/  IMAD.MOV.U32 R39, RZ, RZ, R41 ;  /* 0x000000ffff277224 */ /* 0x000fe200078e0029 */
[----:B------:R-:W-:Y:S01]  /*38d0*/  IABS R0, R48 ;  /* 0x0000003000007213 */ /* 0x000fe20000000000 */
[----:B------:R-:W-:Y:S01]  /*38e0*/  IMAD.MOV.U32 R5, RZ, RZ, R3 ;  /* 0x000000ffff057224 */ /* 0x000fe200078e0003 */
[----:B------:R-:W-:-:S03]  /*38f0*/  IABS R41, R46 ;  /* 0x0000002e00297213 */ /* 0x000fc60000000000 */
[----:B------:R-:W-:Y:S01]  /*3900*/  @!P0 IMAD.MOV R5, RZ, RZ, -R5 ;  /* 0x000000ffff058224 */ /* 0x000fe200078e0a05 */
[----:B------:R-:W-:Y:S01]  /*3910*/  ISETP.GT.U32.AND P0, PT, R92, R43, PT ;  /* 0x0000002b5c00720c */ /* 0x000fe20003f04070 */
[----:B------:R-:W-:Y:S02]  /*3920*/  IMAD.MOV.U32 R3, RZ, RZ, R0 ;  /* 0x000000ffff037224 */ /* 0x000fe400078e0000 */
[----:B------:R-:W-:Y:S01]  /*3930*/  IMAD.HI.U32 R0, R80, R41, RZ ;  /* 0x0000002950007227 */ /* 0x000fe200078e00ff */
[----:B------:R-:W-:-:S03]  /*3940*/  ISETP.GE.AND P4, PT, R2, RZ, PT ;  /* 0x000000ff0200720c */ /* 0x000fc60003f86270 */
[----:B------:R-:W-:Y:S02]  /*3950*/  @!P1 IMAD.IADD R42, R42, 0x1, -R92 ;  /* 0x000000012a2a9824 */ /* 0x000fe400078e0a5c */
[----:B------:R-:W-:Y:S02]  /*3960*/  IMAD.MOV R0, RZ, RZ, -R0 ;  /* 0x000000ffff007224 */ /* 0x000fe400078e0a00 */
[----:B------:R-:W-:Y:S02]  /*3970*/  @!P5 IMAD.IADD R47, R47, 0x1, -R92 ;  /* 0x000000012f2fd824 */ /* 0x000fe400078e0a5c */
[----:B------:R-:W-:Y:S01]  /*3980*/  @!P3 IMAD.MOV R39, RZ, RZ, -R39 ;  /* 0x000000ffff27b224 */ /* 0x000fe200078e0a27 */
[----:B------:R-:W-:Y:S01]  /*3990*/  ISETP.GE.AND P3, PT, R44, RZ, PT ;  /* 0x000000ff2c00720c */ /* 0x000fe20003f66270 */
[----:B------:R-:W-:Y:S01]  /*39a0*/  VIADD R50, R83, 0x3d ;  /* 0x0000003d53327836 */ /* 0x000fe20000000000 */
[C---:B------:R-:W-:Y:S01]  /*39b0*/  ISETP.GT.U32.AND P1, PT, R92.reuse, R42, PT ;  /* 0x0000002a5c00720c */ /* 0x040fe20003f24070 */
[C---:B------:R-:W-:Y:S01]  /*39c0*/  IMAD R44, R92.reuse, R0, R41 ;  /* 0x000000005c2c7224 */ /* 0x040fe200078e0229 */
[----:B------:R-:W-:Y:S01]  /*39d0*/  ISETP.GT.U32.AND P5, PT, R92, R47, PT ;  /* 0x0000002f5c00720c */ /* 0x000fe20003fa4070 */
[----:B------:R-:W-:Y:S01]  /*39e0*/  IMAD.HI.U32 R2, R80, R3, RZ ;  /* 0x0000000350027227 */ /* 0x000fe200078e00ff */
[----:B------:R0:W-:Y:S01]  /*39f0*/  STL [R1+0x12c4], R5 ;  /* 0x0012c40501007387 */ /* 0x0001e20000100800 */
[----:B------:R-:W-:-:S02]  /*3a00*/  IABS R49, R50 ;  /* 0x0000003200317213 */ /* 0x000fc40000000000 */
[----:B------:R-:W-:Y:S01]  /*3a10*/  @!P0 IMAD.IADD R43, R43, 0x1, -R92 ;  /* 0x000000012b2b8824 */ /* 0x000fe200078e0a5c */
[C---:B------:R-:W-:Y:S01]  /*3a20*/  ISETP.GT.U32.AND P0, PT, R92.reuse, R44, PT ;  /* 0x0000002c5c00720c */ /* 0x040fe20003f04070 */
[----:B------:R-:W-:Y:S02]  /*3a30*/  IMAD.MOV R2, RZ, RZ, -R2 ;  /* 0x000000ffff027224 */ /* 0x000fe400078e0a02 */
[----:B0-----:R-:W-:Y:S02]  /*3a40*/  IMAD.MOV.U32 R5, RZ, RZ, R45 ;  /* 0x000000ffff057224 */ /* 0x001fe400078e002d */
[----:B------:R-:W-:Y:S02]  /*3a50*/  IMAD R45, R92, R2, R3 ;  /* 0x000000025c2d7224 */ /* 0x000fe400078e0203 */
[----:B------:R-:W-:Y:S01]  /*3a60*/  @!P4 IMAD.MOV R5, RZ, RZ, -R5 ;  /* 0x000000ffff05c224 */ /* 0x000fe200078e0a05 */
[----:B------:R-:W-:Y:S01]  /*3a70*/  ISETP.GE.AND P4, PT, R4, RZ, PT ;  /* 0x000000ff0400720c */ /* 0x000fe20003f86270 */
[----:B------:R-:W-:-:S04]  /*3a80*/  IMAD.HI.U32 R0, R80, R49, RZ ;  /* 0x0000003150007227 */ /* 0x000fc800078e00ff */
[----:B------:R-:W-:Y:S02]  /*3a90*/  IMAD.MOV.U32 R41, RZ, RZ, R43 ;  /* 0x000000ffff297224 */ /* 0x000fe400078e002b */
[----:B------:R-:W-:Y:S01]  /*3aa0*/  @!P1 IMAD.IADD R42, R42, 0x1, -R92 ;  /* 0x000000012a2a9824 */ /* 0x000fe200078e0a5c */
[----:B------:R-:W-:Y:S01]  /*3ab0*/  ISETP.GT.U32.AND P1, PT, R92, R45, PT ;  /* 0x0000002d5c00720c */ /* 0x000fe20003f24070 */
[----:B------:R-:W-:Y:S02]  /*3ac0*/  IMAD.MOV R0, RZ, RZ, -R0 ;  /* 0x000000ffff007224 */ /* 0x000fe400078e0a00 */
[--C-:B------:R-:W-:Y:S02]  /*3ad0*/  @!P5 IMAD.IADD R47, R47, 0x1, -R92.reuse ;  /* 0x000000012f2fd824 */ /* 0x100fe400078e0a5c */
[----:B------:R-:W-:Y:S01]  /*3ae0*/  @!P3 IMAD.MOV R41, RZ, RZ, -R41 ;  /* 0x000000ffff29b224 */ /* 0x000fe200078e0a29 */
[----:B------:R-:W-:Y:S01]  /*3af0*/  ISETP.GE.AND P3, PT, R46, RZ, PT ;  /* 0x000000ff2e00720c */ /* 0x000fe20003f66270 */
[----:B------:R-:W-:-:S02]  /*3b00*/  @!P0 IMAD.IADD R44, R44, 0x1, -R92 ;  /* 0x000000012c2c8824 */ /* 0x000fc400078e0a5c */
[C---:B------:R-:W-:Y:S02]  /*3b10*/  IMAD R46, R92.reuse, R0, R49 ;  /* 0x000000005c2e7224 */ /* 0x040fe400078e0231 */
[----:B------:R-:W-:Y:S01]  /*3b20*/  IMAD.MOV.U32 R43, RZ, RZ, R47 ;  /* 0x000000ffff2b7224 */ /* 0x000fe200078e002f */
[C---:B------:R-:W-:Y:S01]  /*3b30*/  ISETP.GT.U32.AND P0, PT, R92.reuse, R44, PT ;  /* 0x0000002c5c00720c */ /* 0x040fe20003f04070 */
[----:B------:R-:W-:Y:S02]  /*3b40*/  VIADD R2, R83, 0x3e ;  /* 0x0000003e53027836 */ /* 0x000fe40000000000 */
[----:B------:R-:W-:Y:S01]  /*3b50*/  @!P4 IMAD.MOV R43, RZ, RZ, -R43 ;  /* 0x000000ffff2bc224 */ /* 0x000fe200078e0a2b */
[----:B------:R-:W-:Y:S01]  /*3b60*/  ISETP.GT.U32.AND P4, PT, R92, R46, PT ;  /* 0x0000002e5c00720c */ /* 0x000fe20003f84070 */
[----:B------:R-:W-:Y:S01]  /*3b70*/  @!P1 IMAD.IADD R45, R45, 0x1, -R92 ;  /* 0x000000012d2d9824 */ /* 0x000fe200078e0a5c */
[----:B------:R-:W-:Y:S01]  /*3b80*/  IABS R0, R2 ;  /* 0x0000000200007213 */ /* 0x000fe20000000000 */
[----:B------:R-:W-:Y:S01]  /*3b90*/  @!P2 IMAD.MOV R42, RZ, RZ, -R42 ;  /* 0x000000ffff2aa224 */ /* 0x000fe200078e0a2a */
[----:B------:R-:W-:Y:S01]  /*3ba0*/  ISETP.GE.AND P2, PT, R48, RZ, PT ;  /* 0x000000ff3000720c */ /* 0x000fe20003f46270 */
[----:B------:R-:W-:Y:S01]  /*3bb0*/  VIADD R48, R83, 0x3f ;  /* 0x0000003f53307836 */ /* 0x000fe20000000000 */
[----:B------:R-:W-:Y:S01]  /*3bc0*/  ISETP.GT.U32.AND P1, PT, R92, R45, PT ;  /* 0x0000002d5c00720c */ /* 0x000fe20003f24070 */
[----:B------:R-:W-:-:S02]  /*3bd0*/  IMAD.MOV.U32 R47, RZ, RZ, R0 ;  /* 0x000000ffff2f7224 */ /* 0x000fc400078e0000 */
[----:B------:R-:W-:Y:S01]  /*3be0*/  @!P0 IMAD.IADD R44, R44, 0x1, -R92 ;  /* 0x000000012c2c8824 */ /* 0x000fe200078e0a5c */
[----:B------:R-:W-:Y:S01]  /*3bf0*/  IABS R59, R48 ;  /* 0x00000030003b7213 */ /* 0x000fe20000000000 */
[----:B------:R-:W-:-:S04]  /*3c00*/  IMAD.HI.U32 R0, R80, R47, RZ ;  /* 0x0000002f50007227 */ /* 0x000fc800078e00ff */
[----:B------:R-:W-:Y:S01]  /*3c10*/  @!P4 IMAD.IADD R46, R46, 0x1, -R92 ;  /* 0x000000012e2ec824 */ /* 0x000fe200078e0a5c */
[----:B------:R-:W-:Y:S01]  /*3c20*/  ISETP.GE.AND P0, PT, R2, RZ, PT ;  /* 0x000000ff0200720c */ /* 0x000fe20003f06270 */
[----:B------:R-:W-:Y:S02]  /*3c30*/  @!P3 IMAD.MOV R44, RZ, RZ, -R44 ;  /* 0x000000ffff2cb224 */ /* 0x000fe400078e0a2c */
[----:B------:R-:W-:Y:S01]  /*3c40*/  IMAD.HI.U32 R2, R80, R59, RZ ;  /* 0x0000003b50027227 */ /* 0x000fe200078e00ff */
[----:B------:R-:W-:-:S03]  /*3c50*/  ISETP.GT.U32.AND P3, PT, R92, R46, PT ;  /* 0x0000002e5c00720c */ /* 0x000fc60003f64070 */
[----:B------:R-:W-:Y:S02]  /*3c60*/  IMAD.MOV R0, RZ, RZ, -R0 ;  /* 0x000000ffff007224 */ /* 0x000fe400078e0a00 */
[----:B------:R-:W-:Y:S02]  /*3c70*/  @!P1 IMAD.IADD R45, R45, 0x1, -R92 ;  /* 0x000000012d2d9824 */ /* 0x000fe400078e0a5c */
[----:B------:R-:W-:Y:S02]  /*3c80*/  IMAD.MOV R2, RZ, RZ, -R2 ;  /* 0x000000ffff027224 */ /* 0x000fe400078e0a02 */
[C---:B------:R-:W-:Y:S02]  /*3c90*/  IMAD R0, R92.reuse, R0, R47 ;  /* 0x000000005c007224 */ /* 0x040fe400078e022f */
[----:B------:R-:W-:Y:S02]  /*3ca0*/  VIADD R4, R83, 0x40 ;  /* 0x0000004053047836 */ /* 0x000fe40000000000 */
[----:B------:R-:W-:-:S02]  /*3cb0*/  IMAD R59, R92, R2, R59 ;  /* 0x000000025c3b7224 */ /* 0x000fc400078e023b */
[----:B------:R-:W-:Y:S01]  /*3cc0*/  @!P2 IMAD.MOV R45, RZ, RZ, -R45 ;  /* 0x000000ffff2da224 */ /* 0x000fe200078e0a2d */
[----:B------:R-:W-:Y:S01]  /*3cd0*/  ISETP.GT.U32.AND P2, PT, R92, R0, PT ;  /* 0x000000005c00720c */ /* 0x000fe20003f44070 */
[----:B------:R-:W-:Y:S01]  /*3ce0*/  @!P3 IMAD.IADD R46, R46, 0x1, -R92 ;  /* 0x000000012e2eb824 */ /* 0x000fe200078e0a5c */
[----:B------:R-:W-:Y:S02]  /*3cf0*/  IABS R49, R4 ;  /* 0x0000000400317213 */ /* 0x000fe40000000000 */
[----:B------:R-:W-:Y:S01]  /*3d00*/  ISETP.GT.U32.AND P3, PT, R92, R59, PT ;  /* 0x0000003b5c00720c */ /* 0x000fe20003f64070 */
[----:B------:R-:W-:Y:S01]  /*3d10*/  VIADD R60, R83, 0x41 ;  /* 0x00000041533c7836 */ /* 0x000fe20000000000 */
[----:B------:R-:W-:Y:S01]  /*3d20*/  ISETP.GE.AND P5, PT, R50, RZ, PT ;  /* 0x000000ff3200720c */ /* 0x000fe20003fa6270 */
[----:B------:R-:W-:-:S03]  /*3d30*/  IMAD.HI.U32 R3, R80, R49, RZ ;  /* 0x0000003150037227 */ /* 0x000fc600078e00ff */
[----:B------:R-:W-:Y:S01]  /*3d40*/  IABS R57, R60 ;  /* 0x0000003c00397213 */ /* 0x000fe20000000000 */
[----:B------:R-:W-:Y:S02]  /*3d50*/  IMAD.MOV R3, RZ, RZ, -R3 ;  /* 0x000000ffff037224 */ /* 0x000fe400078e0a03 */
[C---:B------:R-:W-:Y:S02]  /*3d60*/  VIADD R2, R83.reuse, 0x42 ;  /* 0x0000004253027836 */ /* 0x040fe40000000000 */
[----:B------:R-:W-:Y:S02]  /*3d70*/  VIADD R54, R83, 0x43 ;  /* 0x0000004353367836 */ /* 0x000fe40000000000 */
[--C-:B------:R-:W-:Y:S01]  /*3d80*/  @!P2 IMAD.IADD R0, R0, 0x1, -R92.reuse ;  /* 0x000000010000a824 */ /* 0x100fe200078e0a5c */
[----:B------:R-:W-:Y:S01]  /*3d90*/  ISETP.GE.AND P1, PT, R48, RZ, PT ;  /* 0x000000ff3000720c */ /* 0x000fe20003f26270 */
[----:B------:R-:W-:Y:S01]  /*3da0*/  IMAD R47, R92, R3, R49 ;  /* 0x000000035c2f7224 */ /* 0x000fe200078e0231 */
[----:B------:R-:W-:Y:S01]  /*3db0*/  IABS R49, R2 ;  /* 0x0000000200317213 */ /* 0x000fe20000000000 */
[----:B------:R-:W-:Y:S01]  /*3dc0*/  @!P3 IMAD.IADD R59, R59, 0x1, -R92 ;  /* 0x000000013b3bb824 */ /* 0x000fe200078e0a5c */
[----:B------:R-:W-:Y:S01]  /*3dd0*/  IABS R53, R54 ;  /* 0x0000003600357213 */ /* 0x000fe20000000000 */
[----:B------:R-:W-:Y:S01]  /*3de0*/  IMAD.HI.U32 R48, R80, R57, RZ ;  /* 0x0000003950307227 */ /* 0x000fe200078e00ff */
[----:B------:R-:W-:-:S02]  /*3df0*/  ISETP.GT.U32.AND P2, PT, R92, R0, PT ;  /* 0x000000005c00720c */ /* 0x000fc40003f44070 */
[C---:B------:R-:W-:Y:S01]  /*3e00*/  ISETP.GT.U32.AND P3, PT, R92.reuse, R59, PT ;  /* 0x0000003b5c00720c */ /* 0x040fe20003f64070 */
[----:B------:R-:W-:Y:S01]  /*3e10*/  @!P5 IMAD.MOV R46, RZ, RZ, -R46 ;  /* 0x000000ffff2ed224 */ /* 0x000fe200078e0a2e */
[----:B------:R-:W-:Y:S01]  /*3e20*/  ISETP.GT.U32.AND P5, PT, R92, R47, PT ;  /* 0x0000002f5c00720c */ /* 0x000fe20003fa4070 */
[----:B------:R-:W-:-:S04]  /*3e30*/  IMAD.HI.U32 R52, R80, R49, RZ ;  /* 0x0000003150347227 */ /* 0x000fc800078e00ff */
[----:B------:R-:W-:-:S04]  /*3e40*/  IMAD.HI.U32 R50, R80, R53, RZ ;  /* 0x0000003550327227 */ /* 0x000fc800078e00ff */
[----:B------:R-:W-:Y:S02]  /*3e50*/  IMAD.MOV R48, RZ, RZ, -R48 ;  /* 0x000000ffff307224 */ /* 0x000fe400078e0a30 */
[----:B------:R-:W-:Y:S02]  /*3e60*/  IMAD.MOV R52, RZ, RZ, -R52 ;  /* 0x000000ffff347224 */ /* 0x000fe400078e0a34 */
[----:B------:R-:W-:Y:S02]  /*3e70*/  IMAD R48, R92, R48, R57 ;  /* 0x000000305c307224 */ /* 0x000fe400078e0239 */
[----:B------:R-:W-:Y:S01]  /*3e80*/  IMAD.MOV R50, RZ, RZ, -R50 ;  /* 0x000000ffff327224 */ /* 0x000fe200078e0a32 */
[----:B------:R-:W-:Y:S01]  /*3e90*/  ISETP.GE.AND P4, PT, R4, RZ, PT ;  /* 0x000000ff0400720c */ /* 0x000fe20003f86270 */
[C---:B------:R-:W-:Y:S02]  /*3ea0*/  VIADD R4, R83.reuse, 0x44 ;  /* 0x0000004453047836 */ /* 0x040fe40000000000 */
[----:B------:R-:W-:-:S02]  /*3eb0*/  VIADD R55, R83, 0x45 ;  /* 0x0000004553377836 */ /* 0x000fc40000000000 */
[----:B------:R-:W-:Y:S02]  /*3ec0*/  IMAD R49, R92, R52, R49 ;  /* 0x000000345c317224 */ /* 0x000fe400078e0231 */
[--C-:B------:R-:W-:Y:S01]  /*3ed0*/  @!P2 IMAD.IADD R0, R0, 0x1, -R92.reuse ;  /* 0x000000010000a824 */ /* 0x100fe200078e0a5c */
[C---:B------:R-:W-:Y:S01]  /*3ee0*/  ISETP.GT.U32.AND P2, PT, R92.reuse, R48, PT ;  /* 0x000000305c00720c */ /* 0x040fe20003f44070 */
[C---:B------:R-:W-:Y:S01]  /*3ef0*/  IMAD R50, R92.reuse, R50, R53 ;  /* 0x000000325c327224 */ /* 0x040fe200078e0235 */
[----:B------:R-:W-:Y:S01]  /*3f00*/  IABS R51, R4 ;  /* 0x0000000400337213 */ /* 0x000fe20000000000 */
[--C-:B------:R-:W-:Y:S01]  /*3f10*/  @!P3 IMAD.IADD R59, R59, 0x1, -R92.reuse ;  /* 0x000000013b3bb824 */ /* 0x100fe200078e0a5c */
[----:B------:R-:W-:Y:S01]  /*3f20*/  IABS R3, R55 ;  /* 0x0000003700037213 */ /* 0x000fe20000000000 */
[----:B------:R-:W-:Y:S01]  /*3f30*/  @!P5 IMAD.IADD R47, R47, 0x1, -R92 ;  /* 0x000000012f2fd824 */ /* 0x000fe200078e0a5c */
[C---:B------:R-:W-:Y:S02]  /*3f40*/  ISETP.GT.U32.AND P3, PT, R92.reuse, R49, PT ;  /* 0x000000315c00720c */ /* 0x040fe40003f64070 */
[----:B------:R-:W-:Y:S01]  /*3f50*/  ISETP.GT.U32.AND P5, PT, R92, R50, PT ;  /* 0x000000325c00720c */ /* 0x000fe20003fa4070 */
[----:B------:R-:W-:-:S04]  /*3f60*/  IMAD.HI.U32 R56, R80, R51, RZ ;  /* 0x0000003350387227 */ /* 0x000fc800078e00ff */
[----:B------:R-:W-:-:S04]  /*3f70*/  IMAD.HI.U32 R52, R80, R3, RZ ;  /* 0x0000000350347227 */ /* 0x000fc800078e00ff */
[----:B------:R-:W-:Y:S02]  /*3f80*/  IMAD.MOV R53, RZ, RZ, -R56 ;  /* 0x000000ffff357224 */ /* 0x000fe400078e0a38 */
[----:B------:R-:W-:Y:S02]  /*3f90*/  IMAD.MOV R52, RZ, RZ, -R52 ;  /* 0x000000ffff347224 */ /* 0x000fe400078e0a34 */
[----:B------:R-:W-:Y:S02]  /*3fa0*/  VIADD R56, R83, 0x46 ;  /* 0x0000004653387836 */ /* 0x000fe40000000000 */
[--C-:B------:R-:W-:Y:S02]  /*3fb0*/  @!P2 IMAD.IADD R48, R48, 0x1, -R92.reuse ;  /* 0x000000013030a824 */ /* 0x100fe400078e0a5c */
[C---:B------:R-:W-:Y:S01]  /*3fc0*/  IMAD R52, R92.reuse, R52, R3 ;  /* 0x000000345c347224 */ /* 0x040fe200078e0203 */
[----:B------:R-:W-:Y:S01]  /*3fd0*/  IABS R3, R56 ;  /* 0x0000003800037213 */ /* 0x000fe20000000000 */
[--C-:B------:R-:W-:Y:S01]  /*3fe0*/  @!P3 IMAD.IADD R49, R49, 0x1, -R92.reuse ;  /* 0x000000013131b824 */ /* 0x100fe200078e0a5c */
[----:B------:R-:W-:Y:S01]  /*3ff0*/  ISETP.GT.U32.AND P3, PT, R92, R48, PT ;  /* 0x000000305c00720c */ /* 0x000fe20003f64070 */
[----:B------:R-:W-:Y:S01]  /*4000*/  @!P5 IMAD.IADD R50, R50, 0x1, -R92 ;  /* 0x000000013232d824 */ /* 0x000fe200078e0a5c */
[----:B------:R0:W-:Y:S01]  /*4010*/  STL [R1+0x12c0], R5 ;  /* 0x0012c00501007387 */ /* 0x0001e20000100800 */
[----:B------:R-:W-:Y:S01]  /*4020*/  ISETP.GT.U32.AND P2, PT, R92, R47, PT ;  /* 0x0000002f5c00720c */ /* 0x000fe20003f44070 */
[----:B------:R-:W-:-:S02]  /*4030*/  IMAD.HI.U32 R61, R80, R3, RZ ;  /* 0x00000003503d7227 */ /* 0x000fc400078e00ff */
[----:B------:R-:W-:Y:S02]  /*4040*/  ISETP.GT.U32.AND P5, PT, R92, R50, PT ;  /* 0x000000325c00720c */ /* 0x000fe40003fa4070 */
[----:B------:R-:W-:Y:S02]  /*4050*/  IMAD.MOV R61, RZ, RZ, -R61 ;  /* 0x000000ffff3d7224 */ /* 0x000fe400078e0a3d */
[----:B0-----:R-:W-:-:S04]  /*4060*/  IMAD.MOV.U32 R5, RZ, RZ, R0 ;  /* 0x000000ffff057224 */ /* 0x001fc800078e0000 */
[----:B------:R-:W-:Y:S01]  /*4070*/  @!P0 IMAD.MOV R5, RZ, RZ, -R5 ;  /* 0x000000ffff058224 */ /* 0x000fe200078e0a05 */
[C---:B------:R-:W-:Y:S01]  /*4080*/  ISETP.GT.U32.AND P0, PT, R92.reuse, R49, PT ;  /* 0x000000315c00720c */ /* 0x040fe20003f04070 */
[----:B------:R-:W-:Y:S02]  /*4090*/  IMAD R51, R92, R53, R51 ;  /* 0x000000355c337224 */ /* 0x000fe400078e0233 */
[--C-:B------:R-:W-:Y:S01]  /*40a0*/  @!P3 IMAD.IADD R48, R48, 0x1, -R92.reuse ;  /* 0x000000013030b824 */ /* 0x100fe200078e0a5c */
[C---:B------:R-:W-:Y:S01]  /*40b0*/  ISETP.GT.U32.AND P3, PT, R92.reuse, R52, PT ;  /* 0x000000345c00720c */ /* 0x040fe20003f64070 */
[C---:B------:R-:W-:Y:S02]  /*40c0*/  IMAD R3, R92.reuse, R61, R3 ;  /* 0x0000003d5c037224 */ /* 0x040fe400078e0203 */
[--C-:B------:R-:W-:Y:S01]  /*40d0*/  @!P2 IMAD.IADD R47, R47, 0x1, -R92.reuse ;  /* 0x000000012f2fa824 */ /* 0x100fe200078e0a5c */
[----:B------:R-:W-:Y:S01]  /*40e0*/  ISETP.GT.U32.AND P2, PT, R92, R51, PT ;  /* 0x000000335c00720c */ /* 0x000fe20003f44070 */
[----:B------:R-:W-:Y:S01]  /*40f0*/  @!P5 IMAD.IADD R50, R50, 0x1, -R92 ;  /* 0x000000013232d824 */ /* 0x000fe200078e0a5c */
[----:B------:R-:W-:Y:S01]  /*4100*/  ISETP.GT.U32.AND P5, PT, R92, R3, PT ;  /* 0x000000035c00720c */ /* 0x000fe20003fa4070 */
[----:B------:R-:W-:-:S02]  /*4110*/  VIADD R57, R83, 0x47 ;  /* 0x0000004753397836 */ /* 0x000fc40000000000 */
[----:B------:R-:W-:Y:S02]  /*4120*/  VIADD R58, R83, 0x48 ;  /* 0x00000048533a7836 */ /* 0x000fe40000000000 */
[--C-:B------:R-:W-:Y:S01]  /*4130*/  @!P0 IMAD.IADD R49, R49, 0x1, -R92.reuse ;  /* 0x0000000131318824 */ /* 0x100fe200078e0a5c */
[----:B------:R-:W-:Y:S01]  /*4140*/  ISETP.GE.AND P0, PT, R60, RZ, PT ;  /* 0x000000ff3c00720c */ /* 0x000fe20003f06270 */
[--C-:B------:R-:W-:Y:S01]  /*4150*/  @!P3 IMAD.IADD R52, R52, 0x1, -R92.reuse ;  /* 0x000000013434b824 */ /* 0x100fe200078e0a5c */
[----:B------:R-:W-:Y:S02]  /*4160*/  IABS R0, R57 ;  /* 0x0000003900007213 */ /* 0x000fe40000000000 */
[----:B------:R-:W-:Y:S01]  /*4170*/  IABS R53, R58 ;  /* 0x0000003a00357213 */ /* 0x000fe20000000000 */
[--C-:B------:R-:W-:Y:S01]  /*4180*/  @!P2 IMAD.IADD R51, R51, 0x1, -R92.reuse ;  /* 0x000000013333a824 */ /* 0x100fe200078e0a5c */
[----:B------:R-:W-:Y:S01]  /*4190*/  ISETP.GE.AND P2, PT, R2, RZ, PT ;  /* 0x000000ff0200720c */ /* 0x000fe20003f46270 */
[----:B------:R-:W-:Y:S01]  /*41a0*/  @!P5 IMAD.IADD R3, R3, 0x1, -R92 ;  /* 0x000000010303d824 */ /* 0x000fe200078e0a5c */
[----:B------:R-:W-:Y:S01]  /*41b0*/  ISETP.GE.AND P3, PT, R54, RZ, PT ;  /* 0x000000ff3600720c */ /* 0x000fe20003f66270 */
[----:B------:R-:W-:Y:S01]  /*41c0*/  IMAD.HI.U32 R61, R80, R0, RZ ;  /* 0x00000000503d7227 */ /* 0x000fe200078e00ff */
[----:B------:R-:W-:-:S03]  /*41d0*/  ISETP.GT.U32.AND P5, PT, R92, R52, PT ;  /* 0x000000345c00720c */ /* 0x000fc60003fa4070 */
[----:B------:R-:W-:Y:S01]  /*41e0*/  IMAD.HI.U32 R60, R80, R53, RZ ;  /* 0x00000035503c7227 */ /* 0x000fe200078e00ff */
[----:B------:R0:W-:Y:S03]  /*41f0*/  STL [R1+0x127c], R5 ;  /* 0x00127c0501007387 */ /* 0x0001e60000100800 */
[----:B------:R-:W-:Y:S02]  /*4200*/  VIADD R2, R83, 0x49 ;  /* 0x0000004953027836 */ /* 0x000fe40000000000 */
[----:B------:R-:W-:Y:S02]  /*4210*/  IMAD.MOV R61, RZ, RZ, -R61 ;  /* 0x000000ffff3d7224 */ /* 0x000fe400078e0a3d */
[----:B------:R-:W-:Y:S02]  /*4220*/  IMAD.MOV R60, RZ, RZ, -R60 ;  /* 0x000000ffff3c7224 */ /* 0x000fe400078e0a3c */
[----:B------:R-:W-:Y:S01]  /*4230*/  @!P0 IMAD.MOV R48, RZ, RZ, -R48 ;  /* 0x000000ffff308224 */ /* 0x000fe200078e0a30 */
[C---:B------:R-:W-:Y:S01]  /*4240*/  ISETP.GT.U32.AND P0, PT, R92.reuse, R3, PT ;  /* 0x000000035c00720c */ /* 0x040fe20003f04070 */
[C---:B------:R-:W-:Y:S01]  /*4250*/  IMAD R0, R92.reuse, R61, R0 ;  /* 0x0000003d5c007224 */ /* 0x040fe200078e0200 */
[----:B------:R-:W-:Y:S01]  /*4260*/  IABS R54, R2 ;  /* 0x0000000200367213 */ /* 0x000fe20000000000 */
[----:B------:R-:W-:-:S02]  /*4270*/  IMAD R53, R92, R60, R53 ;  /* 0x0000003c5c357224 */ /* 0x000fc400078e0235 */
[----:B0-----:R-:W-:Y:S02]  /*4280*/  IMAD.MOV.U32 R5, RZ, RZ, R59 ;  /* 0x000000ffff057224 */ /* 0x001fe400078e003b */
[----:B------:R-:W-:Y:S01]  /*4290*/  @!P4 IMAD.MOV R47, RZ, RZ, -R47 ;  /* 0x000000ffff2fc224 */ /* 0x000fe200078e0a2f */
[C---:B------:R-:W-:Y:S01]  /*42a0*/  ISETP.GT.U32.AND P4, PT, R92.reuse, R0, PT ;  /* 0x000000005c00720c */ /* 0x040fe20003f84070 */
[----:B------:R-:W-:Y:S01]  /*42b0*/  @!P1 IMAD.MOV R5, RZ, RZ, -R5 ;  /* 0x000000ffff059224 */ /* 0x000fe200078e0a05 */
[----:B------:R-:W-:Y:S01]  /*42c0*/  ISETP.GT.U32.AND P1, PT, R92, R51, PT ;  /* 0x000000335c00720c */ /* 0x000fe20003f24070 */
[----:B------:R-:W-:Y:S01]  /*42d0*/  @!P2 IMAD.MOV R49, RZ, RZ, -R49 ;  /* 0x000000ffff31a224 */ /* 0x000fe200078e0a31 */
[----:B------:R-:W-:Y:S01]  /*42e0*/  ISETP.GE.AND P2, PT, R4, RZ, PT ;  /* 0x000000ff0400720c */ /* 0x000fe20003f46270 */
[----:B------:R-:W-:Y:S01]  /*42f0*/  @!P3 IMAD.MOV R50, RZ, RZ, -R50 ;  /* 0x000000ffff32b224 */ /* 0x000fe200078e0a32 */
[----:B------:R-:W-:Y:S01]  /*4300*/  ISETP.GT.U32.AND P3, PT, R92, R53, PT ;  /* 0x000000355c00720c */ /* 0x000fe20003f64070 */
[----:B------:R-:W-:Y:S01]  /*4310*/  @!P5 IMAD.IADD R52, R52, 0x1, -R92 ;  /* 0x000000013434d824 */ /* 0x000fe200078e0a5c */
[----:B------:R-:W-:Y:S01]  /*4320*/  ISETP.GE.AND P5, PT, R56, RZ, PT ;  /* 0x000000ff3800720c */ /* 0x000fe20003fa6270 */
[----:B------:R-:W-:Y:S01]  /*4330*/  IMAD.HI.U32 R4, R80, R54, RZ ;  /* 0x0000003650047227 */ /* 0x000fe200078e00ff */
[----:B------:R0:W-:Y:S03]  /*4340*/  STL [R1+0x1278], R5 ;  /* 0x0012780501007387 */ /* 0x0001e60000100800 */
[----:B------:R-:W-:-:S02]  /*4350*/  IMAD.MOV R4, RZ, RZ, -R4 ;  /* 0x000000ffff047224 */ /* 0x000fc400078e0a04 */
[----:B------:R-:W-:Y:S02]  /*4360*/  @!P0 IMAD.IADD R3, R3, 0x1, -R92 ;  /* 0x0000000103038824 */ /* 0x000fe400078e0a5c */
[----:B------:R-:W-:Y:S02]  /*4370*/  IMAD R54, R92, R4, R54 ;  /* 0x000000045c367224 */ /* 0x000fe400078e0236 */
[----:B0-----:R-:W-:Y:S01]  /*4380*/  IMAD.MOV.U32 R5, RZ, RZ, R3 ;  /* 0x000000ffff057224 */ /* 0x001fe200078e0003 */
[----:B------:R-:W-:Y:S01]  /*4390*/  ISETP.GE.AND P0, PT, R57, RZ, PT ;  /* 0x000000ff3900720c */ /* 0x000fe20003f06270 */
[--C-:B------:R-:W-:Y:S02]  /*43a0*/  @!P1 IMAD.IADD R51, R51, 0x1, -R92.reuse ;  /* 0x0000000133339824 */ /* 0x100fe400078e0a5c */
[----:B------:R-:W-:Y:S02]  /*43b0*/  @!P4 IMAD.IADD R0, R0, 0x1, -R92 ;  /* 0x000000010000c824 */ /* 0x000fe400078e0a5c */
[----:B------:R-:W-:-:S02]  /*43c0*/  VIADD R57, R83, 0x4a ;  /* 0x0000004a53397836 */ /* 0x000fc40000000000 */
[----:B------:R-:W-:Y:S02]  /*43d0*/  @!P3 IMAD.IADD R53, R53, 0x1, -R92 ;  /* 0x000000013535b824 */ /* 0x000fe400078e0a5c */
[----:B------:R-:W-:Y:S01]  /*43e0*/  @!P5 IMAD.MOV R5, RZ, RZ, -R5 ;  /* 0x000000ffff05d224 */ /* 0x000fe200078e0a05 */
[C---:B------:R-:W-:Y:S01]  /*43f0*/  ISETP.GT.U32.AND P5, PT, R92.reuse, R54, PT ;  /* 0x000000365c00720c */ /* 0x040fe20003fa4070 */
[----:B------:R-:W-:Y:S01]  /*4400*/  @!P2 IMAD.MOV R51, RZ, RZ, -R51 ;  /* 0x000000ffff33a224 */ /* 0x000fe200078e0a33 */
[----:B------:R-:W-:Y:S02]  /*4410*/  ISETP.GE.AND P1, PT, R55, RZ, PT ;  /* 0x000000ff3700720c */ /* 0x000fe40003f26270 */
[C---:B------:R-:W-:Y:S02]  /*4420*/  ISETP.GT.U32.AND P2, PT, R92.reuse, R0, PT ;  /* 0x000000005c00720c */ /* 0x040fe40003f44070 */
[----:B------:R-:W-:Y:S02]  /*4430*/  IABS R55, R57 ;  /* 0x0000003900377213 */ /* 0x000fe40000000000 */
[----:B------:R-:W-:Y:S01]  /*4440*/  ISETP.GT.U32.AND P3, PT, R92, R53, PT ;  /* 0x000000355c00720c */ /* 0x000fe20003f64070 */
[----:B------:R-:W-:Y:S01]  /*4450*/  VIADD R4, R83, 0x4b ;  /* 0x0000004b53047836 */ /* 0x000fe20000000000 */
[----:B------:R-:W-:Y:S01]  /*4460*/  ISETP.GE.AND P4, PT, R58, RZ, PT ;  /* 0x000000ff3a00720c */ /* 0x000fe20003f86270 */
[----:B------:R-:W-:-:S03]  /*4470*/  IMAD.HI.U32 R3, R80, R55, RZ ;  /* 0x0000003750037227 */ /* 0x000fc600078e00ff */
[----:B------:R-:W-:Y:S01]  /*4480*/  IABS R56, R4 ;  /* 0x0000000400387213 */ /* 0x000fe20000000000 */
[----:B------:R-:W-:Y:S02]  /*4490*/  IMAD.MOV R3, RZ, RZ, -R3 ;  /* 0x000000ffff037224 */ /* 0x000fe400078e0a03 */
[--C-:B------:R-:W-:Y:S02]  /*44a0*/  @!P5 IMAD.IADD R54, R54, 0x1, -R92.reuse ;  /* 0x000000013636d824 */ /* 0x100fe400078e0a5c */
[--C-:B------:R-:W-:Y:S01]  /*44b0*/  @!P2 IMAD.IADD R0, R0, 0x1, -R92.reuse ;  /* 0x000000010000a824 */ /* 0x100fe200078e0a5c */
[----:B------:R-:W-:Y:S01]  /*44c0*/  ISETP.GE.AND P2, PT, R57, RZ, PT ;  /* 0x000000ff3900720c */ /* 0x000fe20003f46270 */
[----:B------:R-:W-:Y:S01]  /*44d0*/  @!P3 IMAD.IADD R53, R53, 0x1, -R92 ;  /* 0x000000013535b824 */ /* 0x000fe200078e0a5c */
[C---:B------:R-:W-:Y:S01]  /*44e0*/  ISETP.GT.U32.AND P5, PT, R92.reuse, R54, PT ;  /* 0x000000365c00720c */ /* 0x040fe20003fa4070 */
[----:B------:R-:W-:Y:S02]  /*44f0*/  IMAD R55, R92, R3, R55 ;  /* 0x000000035c377224 */ /* 0x000fe400078e0237 */
[----:B------:R-:W-:Y:S01]  /*4500*/  IMAD.HI.U32 R57, R80, R56, RZ ;  /* 0x0000003850397227 */ /* 0x000fe200078e00ff */
[----:B------:R0:W-:Y:S03]  /*4510*/  STL [R1+0x1274], R5 ;  /* 0x0012740501007387 */ /* 0x0001e60000100800 */
[----:B------:R-:W-:Y:S01]  /*4520*/  @!P4 IMAD.MOV R53, RZ, RZ, -R53 ;  /* 0x000000ffff35c224 */ /* 0x000fe200078e0a35 */
[----:B------:R-:W-:Y:S01]  /*4530*/  ISETP.GT.U32.AND P4, PT, R92, R55, PT ;  /* 0x000000375c00720c */ /* 0x000fe20003f84070 */
[----:B------:R-:W-:-:S02]  /*4540*/  @!P1 IMAD.MOV R52, RZ, RZ, -R52 ;  /* 0x000000ffff349224 */ /* 0x000fc400078e0a34 */
[----:B0-----:R-:W-:Y:S02]  /*4550*/  IMAD.MOV.U32 R5, RZ, RZ, R0 ;  /* 0x000000ffff057224 */ /* 0x001fe400078e0000 */
[----:B------:R-:W-:Y:S01]  /*4560*/  IMAD.MOV R0, RZ, RZ, -R57 ;  /* 0x000000ffff007224 */ /* 0x000fe200078e0a39 */
[----:B------:R-:W-:Y:S01]  /*4570*/  ISETP.GE.AND P1, PT, R2, RZ, PT ;  /* 0x000000ff0200720c */ /* 0x000fe20003f26270 */
[C---:B------:R-:W-:Y:S02]  /*4580*/  VIADD R2, R83.reuse, 0x4c ;  /* 0x0000004c53027836 */ /* 0x040fe40000000000 */
[----:B------:R-:W-:Y:S01]  /*4590*/  IMAD R56, R92, R0, R56 ;  /* 0x000000005c387224 */ /* 0x000fe200078e0238 */
[----:B------:R-:W-:Y:S01]  /*45a0*/  ISETP.GE.AND P3, PT, R4, RZ, PT ;  /* 0x000000ff0400720c */ /* 0x000fe20003f66270 */
[----:B------:R-:W-:Y:S02]  /*45b0*/  VIADD R60, R83, 0x4d ;  /* 0x0000004d533c7836 */ /* 0x000fe40000000000 */
[----:B------:R-:W-:Y:S01]  /*45c0*/  @!P5 IMAD.IADD R54, R54, 0x1, -R92 ;  /* 0x000000013636d824 */ /* 0x000fe200078e0a5c */
[----:B------:R-:W-:-:S02]  /*45d0*/  ISETP.GT.U32.AND P5, PT, R92, R56, PT ;  /* 0x000000385c00720c */ /* 0x000fc40003fa4070 */
[----:B------:R-:W-:Y:S01]  /*45e0*/  IABS R4, R2 ;  /* 0x0000000200047213 */ /* 0x000fe20000000000 */
[----:B------:R-:W-:Y:S01]  /*45f0*/  @!P4 IMAD.IADD R55, R55, 0x1, -R92 ;  /* 0x000000013737c824 */ /* 0x000fe200078e0a5c */
[----:B------:R-:W-:Y:S01]  /*4600*/  IABS R63, R60 ;  /* 0x0000003c003f7213 */ /* 0x000fe20000000000 */
[----:B------:R-:W-:Y:S02]  /*4610*/  @!P0 IMAD.MOV R5, RZ, RZ, -R5 ;  /* 0x000000ffff058224 */ /* 0x000fe400078e0a05 */
[----:B------:R-:W-:Y:S01]  /*4620*/  IMAD.MOV.U32 R57, RZ, RZ, R4 ;  /* 0x000000ffff397224 */ /* 0x000fe200078e0004 */
[----:B------:R-:W-:Y:S01]  /*4630*/  ISETP.GT.U32.AND P4, PT, R92, R55, PT ;  /* 0x000000375c00720c */ /* 0x000fe20003f84070 */
[----:B------:R-:W-:Y:S01]  /*4640*/  VIADD R3, R83, 0x4e ;  /* 0x0000004e53037836 */ /* 0x000fe20000000000 */
[----:B------:R-:W-:Y:S01]  /*4650*/  ISETP.GE.AND P0, PT, R2, RZ, PT ;  /* 0x000000ff0200720c */ /* 0x000fe20003f06270 */
[----:B------:R-:W-:-:S04]  /*4660*/  IMAD.HI.U32 R58, R80, R63, RZ ;  /* 0x0000003f503a7227 */ /* 0x000fc800078e00ff */
[----:B------:R-:W-:Y:S01]  /*4670*/  IMAD.HI.U32 R2, R80, R57, RZ ;  /* 0x0000003950027227 */ /* 0x000fe200078e00ff */
[----:B------:R-:W-:-:S03]  /*4680*/  IABS R62, R3 ;  /* 0x00000003003e7213 */ /* 0x000fc60000000000 */
[----:B------:R-:W-:Y:S02]  /*4690*/  IMAD.MOV R58, RZ, RZ, -R58 ;  /* 0x000000ffff3a7224 */ /* 0x000fe400078e0a3a */
[----:B------:R-:W-:Y:S02]  /*46a0*/  @!P5 IMAD.IADD R56, R56, 0x1, -R92 ;  /* 0x000000013838d824 */ /* 0x000fe400078e0a5c */
[----:B------:R-:W-:Y:S02]  /*46b0*/  IMAD.MOV R2, RZ, RZ, -R2 ;  /* 0x000000ffff027224 */ /* 0x000fe400078e0a02 */
[C---:B------:R-:W-:Y:S01]  /*46c0*/  IMAD R63, R92.reuse, R58, R63 ;  /* 0x0000003a5c3f7224 */ /* 0x040fe200078e023f */
[C---:B------:R-:W-:Y:S01]  /*46d0*/  ISETP.GT.U32.AND P5, PT, R92.reuse, R56, PT ;  /* 0x000000385c00720c */ /* 0x040fe20003fa4070 */
[----:B------:R-:W-:Y:S02]  /*46e0*/  IMAD R57, R92, R2, R57 ;  /* 0x000000025c397224 */ /* 0x000fe400078e0239 */
[----:B------:R-:W-:-:S02]  /*46f0*/  VIADD R4, R83, 0x4f ;  /* 0x0000004f53047836 */ /* 0x000fc40000000000 */
[----:B------:R-:W-:-:S04]  /*4700*/  IMAD.HI.U32 R2, R80, R62, RZ ;  /* 0x0000003e50027227 */ /* 0x000fc800078e00ff */
[----:B------:R-:W-:Y:S01]  /*4710*/  @!P4 IMAD.IADD R55, R55, 0x1, -R92 ;  /* 0x000000013737c824 */ /* 0x000fe200078e0a5c */
[C---:B------:R-:W-:Y:S01]  /*4720*/  ISETP.GT.U32.AND P4, PT, R92.reuse, R63, PT ;  /* 0x0000003f5c00720c */ /* 0x040fe20003f84070 */
[----:B------:R-:W-:Y:S01]  /*4730*/  IMAD.MOV R2, RZ, RZ, -R2 ;  /* 0x000000ffff027224 */ /* 0x000fe200078e0a02 */
[----:B------:R-:W-:Y:S01]  /*4740*/  IABS R0, R4 ;  /* 0x0000000400007213 */ /* 0x000fe20000000000 */
[----:B------:R-:W-:Y:S01]  /*4750*/  @!P1 IMAD.MOV R54, RZ, RZ, -R54 ;  /* 0x000000ffff369224 */ /* 0x000fe200078e0a36 */
[C---:B------:R-:W-:Y:S01]  /*4760*/  ISETP.GT.U32.AND P1, PT, R92.reuse, R57, PT ;  /* 0x000000395c00720c */ /* 0x040fe20003f24070 */
[----:B------:R-:W-:Y:S02]  /*4770*/  IMAD R62, R92, R2, R62 ;  /* 0x000000025c3e7224 */ /* 0x000fe400078e023e */
[----:B------:R-:W-:-:S04]  /*4780*/  IMAD.HI.U32 R59, R80, R0, RZ ;  /* 0x00000000503b7227 */ /* 0x000fc800078e00ff */
[--C-:B------:R-:W-:Y:S01]  /*4790*/  @!P5 IMAD.IADD R56, R56, 0x1, -R92.reuse ;  /* 0x000000013838d824 */ /* 0x100fe200078e0a5c */
[C---:B------:R-:W-:Y:S01]  /*47a0*/  ISETP.GT.U32.AND P5, PT, R92.reuse, R62, PT ;  /* 0x0000003e5c00720c */ /* 0x040fe20003fa4070 */
[----:B------:R-:W-:Y:S02]  /*47b0*/  VIADD R61, R83, 0x50 ;  /* 0x00000050533d7836 */ /* 0x000fe40000000000 */
[----:B------:R-:W-:Y:S02]  /*47c0*/  IMAD.MOV R59, RZ, RZ, -R59 ;  /* 0x000000ffff3b7224 */ /* 0x000fe400078e0a3b */
[----:B------:R-:W-:Y:S01]  /*47d0*/  @!P4 IMAD.IADD R63, R63, 0x1, -R92 ;  /* 0x000000013f3fc824 */ /* 0x000fe200078e0a5c */
[----:B------:R-:W-:Y:S01]  /*47e0*/  IABS R58, R61 ;  /* 0x0000003d003a7213 */ /* 0x000fe20000000000 */
[----:B------:R-:W-:Y:S02]  /*47f0*/  IMAD R0, R92, R59, R0 ;  /* 0x0000003b5c007224 */ /* 0x000fe400078e0200 */
[----:B------:R-:W-:-:S02]  /*4800*/  @!P1 IMAD.IADD R57, R57, 0x1, -R92 ;  /* 0x0000000139399824 */ /* 0x000fc400078e0a5c */
[----:B------:R-:W-:Y:S01]  /*4810*/  @!P3 IMAD.MOV R56, RZ, RZ, -R56 ;  /* 0x000000ffff38b224 */ /* 0x000fe200078e0a38 */
[C---:B------:R-:W-:Y:S01]  /*4820*/  ISETP.GT.U32.AND P3, PT, R92.reuse, R63, PT ;  /* 0x0000003f5c00720c */ /* 0x040fe20003f64070 */
[----:B------:R-:W-:Y:S01]  /*4830*/  @!P2 IMAD.MOV R55, RZ, RZ, -R55 ;  /* 0x000000ffff37a224 */ /* 0x000fe200078e0a37 */
[----:B------:R-:W-:Y:S01]  /*4840*/  ISETP.GT.U32.AND P2, PT, R92, R0, PT ;  /* 0x000000005c00720c */ /* 0x000fe20003f44070 */
[----:B------:R-:W-:Y:S02]  /*4850*/  VIADD R2, R83, 0x51 ;  /* 0x0000005153027836 */ /* 0x000fe40000000000 */
[----:B------:R-:W-:Y:S01]  /*4860*/  IMAD.HI.U32 R65, R80, R58, RZ ;  /* 0x0000003a50417227 */ /* 0x000fe200078e00ff */
[----:B------:R-:W-:-:S03]  /*4870*/  ISETP.GT.U32.AND P1, PT, R92, R57, PT ;  /* 0x000000395c00720c */ /* 0x000fc60003f24070 */
[----:B------:R-:W-:Y:S01]  /*4880*/  @!P5 IMAD.IADD R62, R62, 0x1, -R92 ;  /* 0x000000013e3ed824 */ /* 0x000fe200078e0a5c */
[----:B------:R-:W-:Y:S01]  /*4890*/  IABS R59, R2 ;  /* 0x00000002003b7213 */ /* 0x000fe20000000000 */
[----:B------:R-:W-:Y:S01]  /*48a0*/  IMAD.MOV R65, RZ, RZ, -R65 ;  /* 0x000000ffff417224 */ /* 0x000fe200078e0a41 */
[----:B------:R-:W-:Y:S02]  /*48b0*/  ISETP.GE.AND P4, PT, R60, RZ, PT ;  /* 0x000000ff3c00720c */ /* 0x000fe40003f86270 */
[C---:B------:R-:W-:Y:S01]  /*48c0*/  ISETP.GT.U32.AND P5, PT, R92.reuse, R62, PT ;  /* 0x0000003e5c00720c */ /* 0x040fe20003fa4070 */
[----:B------:R-:W-:Y:S02]  /*48d0*/  IMAD R58, R92, R65, R58 ;  /* 0x000000415c3a7224 */ /* 0x000fe400078e023a */
[----:B------:R-:W-:Y:S01]  /*48e0*/  IMAD.HI.U32 R64, R80, R59, RZ ;  /* 0x0000003b50407227 */ /* 0x000fe200078e00ff */
[----:B------:R0:W-:Y:S03]  /*48f0*/  STL [R1+0x1260], R5 ;  /* 0x0012600501007387 */ /* 0x0001e60000100800 */
[--C-:B------:R-:W-:Y:S01]  /*4900*/  @!P3 IMAD.IADD R63, R63, 0x1, -R92.reuse ;  /* 0x000000013f3fb824 */ /* 0x100fe200078e0a5c */
[----:B------:R-:W-:Y:S01]  /*4910*/  ISETP.GT.U32.AND P3, PT, R92, R58, PT ;  /* 0x0000003a5c00720c */ /* 0x000fe20003f64070 */
[----:B------:R-:W-:-:S02]  /*4920*/  @!P2 IMAD.IADD R0, R0, 0x1, -R92 ;  /* 0x000000010000a824 */ /* 0x000fc400078e0a5c */
[----:B------:R-:W-:Y:S02]  /*4930*/  IMAD.MOV R64, RZ, RZ, -R64 ;  /* 0x000000ffff407224 */ /* 0x000fe400078e0a40 */
[--C-:B------:R-:W-:Y:S01]  /*4940*/  @!P1 IMAD.IADD R57, R57, 0x1, -R92.reuse ;  /* 0x0000000139399824 */ /* 0x100fe200078e0a5c */
[----:B------:R-:W-:Y:S01]  /*4950*/  ISETP.GE.AND P1, PT, R3, RZ, PT ;  /* 0x000000ff0300720c */ /* 0x000fe20003f26270 */
[----:B0-----:R-:W-:Y:S01]  /*4960*/  IMAD.MOV.U32 R5, RZ, RZ, R63 ;  /* 0x000000ffff057224 */ /* 0x001fe200078e003f */
[C---:B------:R-:W-:Y:S01]  /*4970*/  ISETP.GT.U32.AND P2, PT, R92.reuse, R0, PT ;  /* 0x000000005c00720c */ /* 0x040fe20003f44070 */
[----:B------:R-:W-:Y:S02]  /*4980*/  VIADD R3, R83, 0x52 ;  /* 0x0000005253037836 */ /* 0x000fe40000000000 */
[----:B------:R-:W-:Y:S02]  /*4990*/  IMAD R59, R92, R64, R59 ;  /* 0x000000405c3b7224 */ /* 0x000fe400078e023b */
[----:B------:R-:W-:Y:S01]  /*49a0*/  @!P4 IMAD.MOV R5, RZ, RZ, -R5 ;  /* 0x000000ffff05c224 */ /* 0x000fe200078e0a05 */
[----:B------:R-:W-:Y:S01]  /*49b0*/  IABS R60, R3 ;  /* 0x00000003003c7213 */ /* 0x000fe20000000000 */
[----:B------:R-:W-:-:S02]  /*49c0*/  @!P5 IMAD.IADD R62, R62, 0x1, -R92 ;  /* 0x000000013e3ed824 */ /* 0x000fc400078e0a5c */
[----:B------:R-:W-:Y:S01]  /*49d0*/  @!P0 IMAD.MOV R57, RZ, RZ, -R57 ;  /* 0x000000ffff398224 */ /* 0x000fe200078e0a39 */
[----:B------:R-:W-:Y:S01]  /*49e0*/  ISETP.GT.U32.AND P0, PT, R92, R59, PT ;  /* 0x0000003b5c00720c */ /* 0x000fe20003f04070 */
[----:B------:R0:W-:Y:S01]  /*49f0*/  STL [R1+0x11f0], R5 ;  /* 0x0011f00501007387 */ /* 0x0001e20000100800 */
[----:B------:R-:W-:Y:S01]  /*4a00*/  ISETP.GE.AND P5, PT, R4, RZ, PT ;  /* 0x000000ff0400720c */ /* 0x000fe20003fa6270 */
[----:B------:R-:W-:Y:S02]  /*4a10*/  @!P3 IMAD.IADD R58, R58, 0x1, -R92 ;  /* 0x000000013a3ab824 */ /* 0x000fe400078e0a5c */
[----:B------:R-:W-:-:S04]  /*4a20*/  IMAD.HI.U32 R64, R80, R60, RZ ;  /* 0x0000003c50407227 */ /* 0x000fc800078e00ff */
[----:B0-----:R-:W-:Y:S01]  /*4a30*/  IMAD.MOV.U32 R5, RZ, RZ, R62 ;  /* 0x000000ffff057224 */ /* 0x001fe200078e003e */
[----:B------:R-:W-:Y:S01]  /*4a40*/  ISETP.GT.U32.AND P3, PT, R92, R58, PT ;  /* 0x0000003a5c00720c */ /* 0x000fe20003f64070 */
[----:B------:R-:W-:Y:S02]  /*4a50*/  IMAD.MOV R64, RZ, RZ, -R64 ;  /* 0x000000ffff407224 */ /* 0x000fe400078e0a40 */
[----:B------:R-:W-:Y:S02]  /*4a60*/  @!P1 IMAD.MOV R5, RZ, RZ, -R5 ;  /* 0x000000ffff059224 */ /* 0x000fe400078e0a05 */
[----:B------:R-:W-:Y:S02]  /*4a70*/  @!P2 IMAD.IADD R0, R0, 0x1, -R92 ;  /* 0x000000010000a824 */ /* 0x000fe400078e0a5c */
[----:B------:R-:W-:Y:S01]  /*4a80*/  IMAD R60, R92, R64, R60 ;  /* 0x000000405c3c7224 */ /* 0x000fe200078e023c */
[----:B------:R0:W-:Y:S01]  /*4a90*/  STL [R1+0x11fc], R5 ;  /* 0x0011fc0501007387 */ /* 0x0001e20000100800 */
[----:B------:R-:W-:-:S02]  /*4aa0*/  @!P0 IMAD.IADD R59, R59, 0x1, -R92 ;  /* 0x000000013b3b8824 */ /* 0x000fc400078e0a5c */
[----:B------:R-:W-:Y:S01]  /*4ab0*/  VIADD R4, R83, 0x53 ;  /* 0x0000005353047836 */ /* 0x000fe20000000000 */
[----:B------:R-:W-:Y:S01]  /*4ac0*/  ISETP.GE.AND P4, PT, R61, RZ, PT ;  /* 0x000000ff3d00720c */ /* 0x000fe20003f86270 */
[----:B0-----:R-:W-:Y:S01]  /*4ad0*/  IMAD.MOV.U32 R5, RZ, RZ, R0 ;  /* 0x000000ffff057224 */ /* 0x001fe200078e0000 */
[----:B------:R-:W-:-:S03]  /*4ae0*/  ISETP.GT.U32.AND P0, PT, R92, R59, PT ;  /* 0x0000003b5c00720c */ /* 0x000fc60003f04070 */
[----:B------:R-:W-:Y:S01]  /*4af0*/  @!P5 IMAD.MOV R5, RZ, RZ, -R5 ;  /* 0x000000ffff05d224 */ /* 0x000fe200078e0a05 */
[----:B------:R-:W-:Y:S02]  /*4b00*/  ISETP.GT.U32.AND P5, PT, R92, R60, PT ;  /* 0x0000003c5c00720c */ /* 0x000fe40003fa4070 */
[----:B------:R-:W-:Y:S01]  /*4b10*/  IABS R61, R4 ;  /* 0x00000004003d7213 */ /* 0x000fe20000000000 */
[----:B------:R-:W-:Y:S01]  /*4b20*/  @!P3 IMAD.IADD R58, R58, 0x1, -R92 ;  /* 0x000000013a3ab824 */ /* 0x000fe200078e0a5c */
[----:B------:R-:W-:Y:S02]  /*4b30*/  ISETP.GE.AND P2, PT, R2, RZ, PT ;  /* 0x000000ff0200720c */ /* 0x000fe40003f46270 */
[----:B------:R-:W-:Y:S01]  /*4b40*/  ISETP.GE.AND P3, PT, R4, RZ, PT ;  /* 0x000000ff0400720c */ /* 0x000fe20003f66270 */
[----:B------:R-:W-:Y:S01]  /*4b50*/  IMAD.HI.U32 R4, R80, R61, RZ ;  /* 0x0000003d50047227 */ /* 0x000fe200078e00ff */
[----:B------:R-:W-:-:S03]  /*4b60*/  ISETP.GE.AND P1, PT, R3, RZ, PT ;  /* 0x000000ff0300720c */ /* 0x000fc60003f26270 */
[----:B------:R-:W-:Y:S02]  /*4b70*/  IMAD.MOV R4, RZ, RZ, -R4 ;  /* 0x000000ffff047224 */ /* 0x000fe400078e0a04 */
[C---:B------:R-:W-:Y:S02]  /*4b80*/  VIADD R3, R83.reuse, 0x54 ;  /* 0x0000005453037836 */ /* 0x040fe40000000000 */
[----:B------:R-:W-:Y:S02]  /*4b90*/  VIADD R2, R83, 0x55 ;  /* 0x0000005553027836 */ /* 0x000fe40000000000 */
[--C-:B------:R-:W-:Y:S02]  /*4ba0*/  @!P5 IMAD.IADD R60, R60, 0x1, -R92.reuse ;  /* 0x000000013c3cd824 */ /* 0x100fe400078e0a5c */
[----:B------:R-:W-:Y:S02]  /*4bb0*/  @!P0 IMAD.IADD R59, R59, 0x1, -R92 ;  /* 0x000000013b3b8824 */ /* 0x000fe400078e0a5c */
[----:B------:R-:W-:Y:S01]  /*4bc0*/  IMAD R61, R92, R4, R61 ;  /* 0x000000045c3d7224 */ /* 0x000fe200078e023d */
[----:B------:R-:W-:Y:S01]  /*4bd0*/  IABS R62, R3 ;  /* 0x00000003003e7213 */ /* 0x000fe20000000000 */
[----:B------:R-:W-:Y:S01]  /*4be0*/  @!P2 IMAD.MOV R59, RZ, RZ, -R59 ;  /* 0x000000ffff3ba224 */ /* 0x000fe200078e0a3b */
[----:B------:R-:W-:-:S02]  /*4bf0*/  IABS R0, R2 ;  /* 0x0000000200007213 */ /* 0x000fc40000000000 */
[C---:B------:R-:W-:Y:S02]  /*4c00*/  ISETP.GT.U32.AND P5, PT, R92.reuse, R60, PT ;  /* 0x0000003c5c00720c */ /* 0x040fe40003fa4070 */
[----:B------:R-:W-:Y:S01]  /*4c10*/  ISETP.GT.U32.AND P2, PT, R92, R61, PT ;  /* 0x0000003d5c00720c */ /* 0x000fe20003f44070 */
[----:B------:R-:W-:Y:S01]  /*4c20*/  IMAD.HI.U32 R63, R80, R0, RZ ;  /* 0x00000000503f7227 */ /* 0x000fe200078e00ff */
[----:B------:R-:W-:-:S03]  /*4c30*/  ISETP.GE.AND P0, PT, R3, RZ, PT ;  /* 0x000000ff0300720c */ /* 0x000fc60003f06270 */
[----:B------:R-:W-:-:S04]  /*4c40*/  IMAD.HI.U32 R3, R80, R62, RZ ;  /* 0x0000003e50037227 */ /* 0x000fc800078e00ff */
[----:B------:R-:W-:Y:S01]  /*4c50*/  @!P4 IMAD.MOV R58, RZ, RZ, -R58 ;  /* 0x000000ffff3ac224 */ /* 0x000fe200078e0a3a */
[----:B------:R-:W-:Y:S01]  /*4c60*/  ISETP.GE.AND P4, PT, R2, RZ, PT ;  /* 0x000000ff0200720c */ /* 0x000fe20003f86270 */
[----:B------:R-:W-:Y:S02]  /*4c70*/  IMAD.MOV R3, RZ, RZ, -R3 ;  /* 0x000000ffff037224 */ /* 0x000fe400078e0a03 */
[----:B------:R-:W-:Y:S02]  /*4c80*/  IMAD.MOV R2, RZ, RZ, -R63 ;  /* 0x000000ffff027224 */ /* 0x000fe400078e0a3f */
[----:B------:R-:W-:Y:S02]  /*4c90*/  VIADD R6, R83, 0x56 ;  /* 0x0000005653067836 */ /* 0x000fe40000000000 */
[C---:B------:R-:W-:Y:S02]  /*4ca0*/  IMAD R62, R92.reuse, R3, R62 ;  /* 0x000000035c3e7224 */ /* 0x040fe400078e023e */
[----:B------:R-:W-:-:S02]  /*4cb0*/  IMAD R12, R92, R2, R0 ;  /* 0x000000025c0c7224 */ /* 0x000fc400078e0200 */
[--C-:B------:R-:W-:Y:S01]  /*4cc0*/  @!P5 IMAD.IADD R60, R60, 0x1, -R92.reuse ;  /* 0x000000013c3cd824 */ /* 0x100fe200078e0a5c */
[----:B------:R-:W-:Y:S01]  /*4cd0*/  IABS R3, R6 ;  /* 0x0000000600037213 */ /* 0x000fe20000000000 */
[----:B------:R-:W-:Y:S01]  /*4ce0*/  @!P2 IMAD.IADD R61, R61, 0x1, -R92 ;  /* 0x000000013d3da824 */ /* 0x000fe200078e0a5c */
[C---:B------:R-:W-:Y:S01]  /*4cf0*/  ISETP.GT.U32.AND P5, PT, R92.reuse, R62, PT ;  /* 0x0000003e5c00720c */ /* 0x040fe20003fa4070 */
[----:B------:R-:W-:Y:S01]  /*4d00*/  @!P1 IMAD.MOV R60, RZ, RZ, -R60 ;  /* 0x000000ffff3c9224 */ /* 0x000fe200078e0a3c */
[----:B------:R-:W-:Y:S01]  /*4d10*/  ISETP.GT.U32.AND P1, PT, R92, R12, PT ;  /* 0x0000000c5c00720c */ /* 0x000fe20003f24070 */
[----:B------:R-:W-:Y:S01]  /*4d20*/  IMAD.HI.U32 R4, R80, R3, RZ ;  /* 0x0000000350047227 */ /* 0x000fe200078e00ff */
[----:B------:R-:W-:Y:S01]  /*4d30*/  ISETP.GT.U32.AND P2, PT, R92, R61, PT ;  /* 0x0000003d5c00720c */ /* 0x000fe20003f44070 */
[----:B------:R0:W-:Y:S02]  /*4d40*/  STL [R1+0x11f8], R5 ;  /* 0x0011f80501007387 */ /* 0x0001e40000100800 */
[----:B------:R-:W-:-:S02]  /*4d50*/  VIADD R67, R83, 0x59 ;  /* 0x0000005953437836 */ /* 0x000fc40000000000 */
[----:B------:R-:W-:Y:S02]  /*4d60*/  IMAD.MOV R4, RZ, RZ, -R4 ;  /* 0x000000ffff047224 */ /* 0x000fe400078e0a04 */
[C---:B------:R-:W-:Y:S01]  /*4d70*/  VIADD R2, R83.reuse, 0x58 ;  /* 0x0000005853027836 */ /* 0x040fe20000000000 */
[----:B------:R-:W-:Y:S01]  /*4d80*/  IABS R64, R67 ;  /* 0x0000004300407213 */ /* 0x000fe20000000000 */
[----:B------:R-:W-:Y:S02]  /*4d90*/  IMAD R9, R92, R4, R3 ;  /* 0x000000045c097224 */ /* 0x000fe400078e0203 */
[----:B0-----:R-:W-:Y:S01]  /*4da0*/  VIADD R5, R83, 0x57 ;  /* 0x0000005753057836 */ /* 0x001fe20000000000 */
[----:B------:R-:W-:Y:S01]  /*4db0*/  IABS R63, R2 ;  /* 0x00000002003f7213 */ /* 0x000fe20000000000 */
[--C-:B------:R-:W-:Y:S02]  /*4dc0*/  @!P5 IMAD.IADD R62, R62, 0x1, -R92.reuse ;  /* 0x000000013e3ed824 */ /* 0x100fe400078e0a5c */
[--C-:B------:R-:W-:Y:S01]  /*4dd0*/  @!P1 IMAD.IADD R12, R12, 0x1, -R92.reuse ;  /* 0x000000010c0c9824 */ /* 0x100fe200078e0a5c */
[----:B------:R-:W-:Y:S01]  /*4de0*/  IABS R66, R5 ;  /* 0x0000000500427213 */ /* 0x000fe20000000000 */
[----:B------:R-:W-:Y:S01]  /*4df0*/  @!P2 IMAD.IADD R61, R61, 0x1, -R92 ;  /* 0x000000013d3da824 */ /* 0x000fe200078e0a5c */
[----:B------:R-:W-:Y:S01]  /*4e00*/  ISETP.GT.U32.AND P2, PT, R92, R9, PT ;  /* 0x000000095c00720c */ /* 0x000fe20003f44070 */
[----:B------:R-:W-:Y:S01]  /*4e10*/  IMAD.HI.U32 R4, R80, R64, RZ ;  /* 0x0000004050047227 */ /* 0x000fe200078e00ff */
[----:B------:R-:W-:-:S02]  /*4e20*/  ISETP.GT.U32.AND P5, PT, R92, R62, PT ;  /* 0x0000003e5c00720c */ /* 0x000fc40003fa4070 */
[----:B------:R-:W-:Y:S01]  /*4e30*/  ISETP.GT.U32.AND P1, PT, R92, R12, PT ;  /* 0x0000000c5c00720c */ /* 0x000fe20003f24070 */
[----:B------:R-:W-:-:S04]  /*4e40*/  IMAD.HI.U32 R0, R80, R63, RZ ;  /* 0x0000003f50007227 */ /* 0x000fc800078e00ff */
[----:B------:R-:W-:-:S04]  /*4e50*/  IMAD.HI.U32 R68, R80, R66, RZ ;  /* 0x0000004250447227 */ /* 0x000fc800078e00ff */
[----:B------:R-:W-:Y:S02]  /*4e60*/  IMAD.MOV R4, RZ, RZ, -R4 ;  /* 0x000000ffff047224 */ /* 0x000fe400078e0a04 */
[----:B------:R-:W-:Y:S02]  /*4e70*/  IMAD.MOV R0, RZ, RZ, -R0 ;  /* 0x000000ffff007224 */ /* 0x000fe400078e0a00 */
[----:B------:R-:W-:Y:S02]  /*4e80*/  IMAD.MOV R68, RZ, RZ, -R68 ;  /* 0x000000ffff447224 */ /* 0x000fe400078e0a44 */
[C---:B------:R-:W-:Y:S01]  /*4e90*/  IMAD R64, R92.reuse, R4, R64 ;  /* 0x000000045c407224 */ /* 0x040fe200078e0240 */
[----:B------:R0:W-:Y:S01]  /*4ea0*/  STL [R1+0x141c], R5 ;  /* 0x00141c0501007387 */ /* 0x0001e20000100800 */
[----:B------:R-:W-:Y:S02]  /*4eb0*/  IMAD R63, R92, R0, R63 ;  /* 0x000000005c3f7224 */ /* 0x000fe400078e023f */
[----:B------:R-:W-:-:S02]  /*4ec0*/  VIADD R3, R83, 0x5a ;  /* 0x0000005a53037836 */ /* 0x000fc40000000000 */
[----:B------:R-:W-:Y:S01]  /*4ed0*/  @!P2 IMAD.IADD R9, R9, 0x1, -R92 ;  /* 0x000000010909a824 */ /* 0x000fe200078e0a5c */
[C---:B------:R-:W-:Y:S01]  /*4ee0*/  ISETP.GT.U32.AND P2, PT, R92.reuse, R64, PT ;  /* 0x000000405c00720c */ /* 0x040fe20003f44070 */
[----:B0-----:R-:W-:Y:S01]  /*4ef0*/  IMAD R5, R92, R68, R66 ;  /* 0x000000445c057224 */ /* 0x001fe200078e0242 */
[----:B------:R-:W-:Y:S01]  /*4f00*/  IABS R65, R3 ;  /* 0x0000000300417213 */ /* 0x000fe20000000000 */
[--C-:B------:R-:W-:Y:S01]  /*4f10*/  @!P5 IMAD.IADD R62, R62, 0x1, -R92.reuse ;  /* 0x000000013e3ed824 */ /* 0x100fe200078e0a5c */
[----:B------:R-:W-:Y:S01]  /*4f20*/  ISETP.GT.U32.AND P5, PT, R92, R63, PT ;  /* 0x0000003f5c00720c */ /* 0x000fe20003fa4070 */
[----:B------:R-:W-:Y:S01]  /*4f30*/  @!P1 IMAD.IADD R12, R12, 0x1, -R92 ;  /* 0x000000010c0c9824 */ /* 0x000fe200078e0a5c */
[----:B------:R-:W-:Y:S01]  /*4f40*/  ISETP.GT.U32.AND P1, PT, R92, R5, PT ;  /* 0x000000055c00720c */ /* 0x000fe20003f24070 */
[----:B------:R-:W-:Y:S02]  /*4f50*/  VIADD R0, R83, 0x5b ;  /* 0x0000005b53007836 */ /* 0x000fe40000000000 */
[----:B------:R-:W-:-:S03]  /*4f60*/  IMAD.HI.U32 R68, R80, R65, RZ ;  /* 0x0000004150447227 */ /* 0x000fc600078e00ff */
[----:B------:R-:W-:Y:S01]  /*4f70*/  IABS R66, R0 ;  /* 0x0000000000427213 */ /* 0x000fe20000000000 */
[----:B------:R-:W-:Y:S01]  /*4f80*/  @!P3 IMAD.MOV R61, RZ, RZ, -R61 ;  /* 0x000000ffff3db224 */ /* 0x000fe200078e0a3d */
[----:B------:R-:W-:Y:S01]  /*4f90*/  ISETP.GE.AND P3, PT, R2, RZ, PT ;  /* 0x000000ff0200720c */ /* 0x000fe20003f66270 */
[----:B------:R-:W-:Y:S02]  /*4fa0*/  IMAD.MOV R68, RZ, RZ, -R68 ;  /* 0x000000ffff447224 */ /* 0x000fe400078e0a44 */
[----:B------:R-:W-:Y:S02]  /*4fb0*/  VIADD R4, R83, 0x5c ;  /* 0x0000005c53047836 */ /* 0x000fe40000000000 */
[----:B------:R-:W-:Y:S02]  /*4fc0*/  @!P2 IMAD.IADD R64, R64, 0x1, -R92 ;  /* 0x000000014040a824 */ /* 0x000fe400078e0a5c */
[----:B------:R-:W-:-:S04]  /*4fd0*/  IMAD.HI.U32 R2, R80, R66, RZ ;  /* 0x0000004250027227 */ /* 0x000fc800078e00ff */
[--C-:B------:R-:W-:Y:S02]  /*4fe0*/  @!P5 IMAD.IADD R63, R63, 0x1, -R92.reuse ;  /* 0x000000013f3fd824 */ /* 0x100fe400078e0a5c */
[----:B------:R-:W-:Y:S01]  /*4ff0*/  @!P1 IMAD.IADD R5, R5, 0x1, -R92 ;  /* 0x0000000105059824 */ /* 0x000fe200078e0a5c */
[----:B------:R-:W-:Y:S01]  /*5000*/  ISETP.GE.AND P1, PT, R67, RZ, PT ;  /* 0x000000ff4300720c */ /* 0x000fe20003f26270 */
[C---:B------:R-:W-:Y:S01]  /*5010*/  IMAD R65, R92.reuse, R68, R65 ;  /* 0x000000445c417224 */ /* 0x040fe200078e0241 */
[----:B------:R-:W-:Y:S01]  /*5020*/  IABS R67, R4 ;  /* 0x0000000400437213 */ /* 0x000fe20000000000 */
[----:B------:R-:W-:Y:S01]  /*5030*/  IMAD.MOV R2, RZ, RZ, -R2 ;  /* 0x000000ffff027224 */ /* 0x000fe200078e0a02 */
[C---:B------:R-:W-:Y:S01]  /*5040*/  ISETP.GT.U32.AND P2, PT, R92.reuse, R64, PT ;  /* 0x000000405c00720c */ /* 0x040fe20003f44070 */
[----:B------:R-:W-:Y:S01]  /*5050*/  @!P0 IMAD.MOV R62, RZ, RZ, -R62 ;  /* 0x000000ffff3e8224 */ /* 0x000fe200078e0a3e */
[C---:B------:R-:W-:Y:S01]  /*5060*/  ISETP.GT.U32.AND P5, PT, R92.reuse, R63, PT ;  /* 0x0000003f5c00720c */ /* 0x040fe20003fa4070 */
[C---:B------:R-:W-:Y:S01]  /*5070*/  IMAD R66, R92.reuse, R2, R66 ;  /* 0x000000025c427224 */ /* 0x040fe200078e0242 */
[----:B------:R-:W-:Y:S01]  /*5080*/  ISETP.GT.U32.AND P0, PT, R92, R65, PT ;  /* 0x000000415c00720c */ /* 0x000fe20003f04070 */
[----:B------:R-:W-:-:S04]  /*5090*/  IMAD.HI.U32 R2, R80, R67, RZ ;  /* 0x0000004350027227 */ /* 0x000fc800078e00ff */
[----:B------:R-:W-:-:S04]  /*50a0*/  IMAD.MOV R2, RZ, RZ, -R2 ;  /* 0x000000ffff027224 */ /* 0x000fc800078e0a02 */
[--C-:B------:R-:W-:Y:S02]  /*50b0*/  @!P2 IMAD.IADD R64, R64, 0x1, -R92.reuse ;  /* 0x000000014040a824 */ /* 0x100fe400078e0a5c */
[C---:B------:R-:W-:Y:S02]  /*50c0*/  IMAD R67, R92.reuse, R2, R67 ;  /* 0x000000025c437224 */ /* 0x040fe400078e0243 */
[--C-:B------:R-:W-:Y:S02]  /*50d0*/  @!P5 IMAD.IADD R63, R63, 0x1, -R92.reuse ;  /* 0x000000013f3fd824 */ /* 0x100fe400078e0a5c */
[----:B------:R-:W-:Y:S02]  /*50e0*/  VIADD R73, R83, 0x61 ;  /* 0x0000006153497836 */ /* 0x000fe40000000000 */
[----:B------:R-:W-:Y:S02]  /*50f0*/  @!P0 IMAD.IADD R65, R65, 0x1, -R92 ;  /* 0x0000000141418824 */ /* 0x000fe400078e0a5c */
[----:B------:R-:W-:Y:S01]  /*5100*/  @!P1 IMAD.MOV R64, RZ, RZ, -R64 ;  /* 0x000000ffff409224 */ /* 0x000fe200078e0a40 */
[C---:B------:R-:W-:Y:S01]  /*5110*/  ISETP.GT.U32.AND P1, PT, R92.reuse, R67, PT ;  /* 0x000000435c00720c */ /* 0x040fe20003f24070 */
[----:B------:R-:W-:Y:S01]  /*5120*/  IMAD.MOV.U32 R82, RZ, RZ, R69 ;  /* 0x000000ffff527224 */ /* 0x000fe200078e0045 */
[----:B------:R-:W-:Y:S01]  /*5130*/  IABS R69, R73 ;  /* 0x0000004900457213 */ /* 0x000fe20000000000 */
[----:B------:R-:W-:Y:S01]  /*5140*/  @!P3 IMAD.MOV R63, RZ, RZ, -R63 ;  /* 0x000000ffff3fb224 */ /* 0x000fe200078e0a3f */
[----:B------:R-:W-:-:S02]  /*5150*/  ISETP.GT.U32.AND P3, PT, R92, R66, PT ;  /* 0x000000425c00720c */ /* 0x000fc40003f64070 */
[----:B------:R-:W-:Y:S02]  /*5160*/  ISETP.GT.U32.AND P0, PT, R92, R65, PT ;  /* 0x000000415c00720c */ /* 0x000fe40003f04070 */
[----:B------:R-:W-:Y:S02]  /*5170*/  ISETP.GE.AND P5, PT, R3, RZ, PT ;  /* 0x000000ff0300720c */ /* 0x000fe40003fa6270 */
[----:B------:R-:W-:Y:S01]  /*5180*/  ISETP.GE.AND P2, PT, R0, RZ, PT ;  /* 0x000000ff0000720c */ /* 0x000fe20003f46270 */
[----:B------:R-:W-:-:S04]  /*5190*/  IMAD.HI.U32 R0, R80, R69, RZ ;  /* 0x0000004550007227 */ /* 0x000fc800078e00ff */
[C---:B------:R-:W-:Y:S02]  /*51a0*/  VIADD R2, R83.reuse, 0x62 ;  /* 0x0000006253027836 */ /* 0x040fe40000000000 */
[----:B------:R-:W-:Y:S02]  /*51b0*/  VIADD R3, R83, 0x60 ;  /* 0x0000006053037836 */ /* 0x000fe40000000000 */
[----:B------:R-:W-:Y:S02]  /*51c0*/  IMAD.MOV R0, RZ, RZ, -R0 ;  /* 0x000000ffff007224 */ /* 0x000fe400078e0a00 */
[----:B------:R-:W-:Y:S01]  /*51d0*/  IMAD.MOV.U32 R78, RZ, RZ, R70 ;  /* 0x000000ffff4e7224 */ /* 0x000fe200078e0046 */
[----:B------:R-:W-:Y:S01]  /*51e0*/  IABS R70, R2 ;  /* 0x0000000200467213 */ /* 0x000fe20000000000 */
[--C-:B------:R-:W-:Y:S01]  /*51f0*/  @!P1 IMAD.IADD R67, R67, 0x1, -R92.reuse ;  /* 0x0000000143439824 */ /* 0x100fe200078e0a5c */
[----:B------:R-:W-:Y:S01]  /*5200*/  IABS R68, R3 ;  /* 0x0000000300447213 */ /* 0x000fe20000000000 */
[----:B------:R-:W-:-:S02]  /*5210*/  @!P3 IMAD.IADD R66, R66, 0x1, -R92 ;  /* 0x000000014242b824 */ /* 0x000fc400078e0a5c */
[----:B------:R-:W-:Y:S02]  /*5220*/  @!P0 IMAD.IADD R65, R65, 0x1, -R92 ;  /* 0x0000000141418824 */ /* 0x000fe400078e0a5c */
[C---:B------:R-:W-:Y:S01]  /*5230*/  IMAD R69, R92.reuse, R0, R69 ;  /* 0x000000005c457224 */ /* 0x040fe200078e0245 */
[----:B------:R-:W-:Y:S01]  /*5240*/  ISETP.GT.U32.AND P1, PT, R92, R67, PT ;  /* 0x000000435c00720c */ /* 0x000fe20003f24070 */
[----:B------:R-:W-:Y:S01]  /*5250*/  IMAD.HI.U32 R0, R80, R70, RZ ;  /* 0x0000004650007227 */ /* 0x000fe200078e00ff */
[----:B------:R-:W-:-:S03]  /*5260*/  ISETP.GT.U32.AND P3, PT, R92, R66, PT ;  /* 0x000000425c00720c */ /* 0x000fc60003f64070 */
[----:B------:R-:W-:Y:S01]  /*5270*/  @!P5 IMAD.MOV R65, RZ, RZ, -R65 ;  /* 0x000000ffff41d224 */ /* 0x000fe200078e0a41 */
[----:B------:R-:W-:Y:S01]  /*5280*/  ISETP.GT.U32.AND P5, PT, R92, R69, PT ;  /* 0x000000455c00720c */ /* 0x000fe20003fa4070 */
[----:B------:R-:W-:Y:S02]  /*5290*/  IMAD.MOV.U32 R81, RZ, RZ, R71 ;  /* 0x000000ffff517224 */ /* 0x000fe400078e0047 */
[----:B------:R-:W-:-:S04]  /*52a0*/  IMAD.HI.U32 R71, R80, R68, RZ ;  /* 0x0000004450477227 */ /* 0x000fc800078e00ff */
[----:B------:R-:W-:Y:S02]  /*52b0*/  IMAD.MOV R0, RZ, RZ, -R0 ;  /* 0x000000ffff007224 */ /* 0x000fe400078e0a00 */
[----:B------:R-:W-:Y:S02]  /*52c0*/  IMAD.MOV R71, RZ, RZ, -R71 ;  /* 0x000000ffff477224 */ /* 0x000fe400078e0a47 */
[C---:B------:R-:W-:Y:S02]  /*52d0*/  IMAD R70, R92.reuse, R0, R70 ;  /* 0x000000005c467224 */ /* 0x040fe400078e0246 */
[C---:B------:R-:W-:Y:S02]  /*52e0*/  IMAD R68, R92.reuse, R71, R68 ;  /* 0x000000475c447224 */ /* 0x040fe400078e0244 */
[----:B------:R-:W-:Y:S02]  /*52f0*/  VIADD R75, R83, 0x64 ;  /* 0x00000064534b7836 */ /* 0x000fe40000000000 */
[--C-:B------:R-:W-:Y:S01]  /*5300*/  @!P1 IMAD.IADD R67, R67, 0x1, -R92.reuse ;  /* 0x0000000143439824 */ /* 0x100fe200078e0a5c */
[----:B------:R-:W-:Y:S01]  /*5310*/  ISETP.GT.U32.AND P1, PT, R92, R70, PT ;  /* 0x000000465c00720c */ /* 0x000fe20003f24070 */
[--C-:B------:R-:W-:Y:S01]  /*5320*/  @!P3 IMAD.IADD R66, R66, 0x1, -R92.reuse ;  /* 0x000000014242b824 */ /* 0x100fe200078e0a5c */
[----:B------:R-:W-:Y:S01]  /*5330*/  ISETP.GT.U32.AND P3, PT, R92, R68, PT ;  /* 0x000000445c00720c */ /* 0x000fe20003f64070 */
[----:B------:R-:W-:Y:S01]  /*5340*/  @!P5 IMAD.IADD R69, R69, 0x1, -R92 ;  /* 0x000000014545d824 */ /* 0x000fe200078e0a5c */
[----:B------:R-:W-:Y:S01]  /*5350*/  IABS R72, R75 ;  /* 0x0000004b00487213 */ /* 0x000fe20000000000 */
[----:B------:R-:W-:Y:S01]  /*5360*/  VIADD R77, R83, 0x63 ;  /* 0x00000063534d7836 */ /* 0x000fe20000000000 */
[----:B------:R-:W-:-:S02]  /*5370*/  ISETP.GE.AND P0, PT, R4, RZ, PT ;  /* 0x000000ff0400720c */ /* 0x000fc40003f06270 */
[----:B------:R-:W-:Y:S01]  /*5380*/  ISETP.GT.U32.AND P5, PT, R92, R69, PT ;  /* 0x000000455c00720c */ /* 0x000fe20003fa4070 */
[----:B------:R-:W-:-:S04]  /*5390*/  IMAD.HI.U32 R0, R80, R72, RZ ;  /* 0x0000004850007227 */ /* 0x000fc800078e00ff */
[----:B------:R-:W-:Y:S01]  /*53a0*/  VIADD R4, R83, 0x68 ;  /* 0x0000006853047836 */ /* 0x000fe20000000000 */
[----:B------:R-:W-:Y:S01]  /*53b0*/  IABS R71, R77 ;  /* 0x0000004d00477213 */ /* 0x000fe20000000000 */
[----:B------:R-:W-:Y:S02]  /*53c0*/  IMAD.MOV R0, RZ, RZ, -R0 ;  /* 0x000000ffff007224 */ /* 0x000fe400078e0a00 */
[----:B------:R-:W-:Y:S01]  /*53d0*/  @!P1 IMAD.IADD R70, R70, 0x1, -R92 ;  /* 0x0000000146469824 */ /* 0x000fe200078e0a5c */
[----:B------:R-:W-:Y:S01]  /*53e0*/  IABS R76, R4 ;  /* 0x00000004004c7213 */ /* 0x000fe20000000000 */
[----:B------:R-:W-:Y:S01]  /*53f0*/  @!P2 IMAD.MOV R66, RZ, RZ, -R66 ;  /* 0x000000ffff42a224 */ /* 0x000fe200078e0a42 */
[----:B------:R-:W-:Y:S01]  /*5400*/  ISETP.GE.AND P2, PT, R3, RZ, PT ;  /* 0x000000ff0300720c */ /* 0x000fe20003f46270 */
[----:B------:R-:W-:Y:S02]  /*5410*/  @!P3 IMAD.IADD R68, R68, 0x1, -R92 ;  /* 0x000000014444b824 */ /* 0x000fe400078e0a5c */
[C---:B------:R-:W-:Y:S01]  /*5420*/  IMAD R72, R92.reuse, R0, R72 ;  /* 0x000000005c487224 */ /* 0x040fe200078e0248 */
[----:B------:R-:W-:Y:S01]  /*5430*/  ISETP.GT.U32.AND P1, PT, R92, R70, PT ;  /* 0x000000465c00720c */ /* 0x000fe20003f24070 */
[----:B------:R-:W-:Y:S01]  /*5440*/  IMAD.HI.U32 R3, R80, R71, RZ ;  /* 0x0000004750037227 */ /* 0x000fe200078e00ff */
[----:B------:R-:W-:-:S03]  /*5450*/  ISETP.GT.U32.AND P3, PT, R92, R68, PT ;  /* 0x000000445c00720c */ /* 0x000fc60003f64070 */
[----:B------:R-:W-:-:S04]  /*5460*/  IMAD.HI.U32 R85, R80, R76, RZ ;  /* 0x0000004c50557227 */ /* 0x000fc800078e00ff */
[----:B------:R-:W-:Y:S01]  /*5470*/  @!P5 IMAD.IADD R69, R69, 0x1, -R92 ;  /* 0x000000014545d824 */ /* 0x000fe200078e0a5c */
[C---:B------:R-:W-:Y:S01]  /*5480*/  ISETP.GT.U32.AND P5, PT, R92.reuse, R72, PT ;  /* 0x000000485c00720c */ /* 0x040fe20003fa4070 */
[----:B------:R-:W-:Y:S02]  /*5490*/  IMAD.MOV R3, RZ, RZ, -R3 ;  /* 0x000000ffff037224 */ /* 0x000fe400078e0a03 */
[----:B------:R-:W-:Y:S02]  /*54a0*/  IMAD.MOV R85, RZ, RZ, -R85 ;  /* 0x000000ffff557224 */ /* 0x000fe400078e0a55 */
[----:B------:R-:W-:Y:S01]  /*54b0*/  @!P0 IMAD.MOV R67, RZ, RZ, -R67 ;  /* 0x000000ffff438224 */ /* 0x000fe200078e0a43 */
[----:B------:R-:W-:Y:S01]  /*54c0*/  ISETP.GE.AND P0, PT, R73, RZ, PT ;  /* 0x000000ff4900720c */ /* 0x000fe20003f06270 */
[----:B------:R-:W-:Y:S02]  /*54d0*/  IMAD R71, R92, R3, R71 ;  /* 0x000000035c477224 */ /* 0x000fe400078e0247 */
[----:B------:R-:W-:-:S02]  /*54e0*/  VIADD R3, R83, 0x69 ;  /* 0x0000006953037836 */ /* 0x000fc40000000000 */
[----:B------:R-:W-:Y:S02]  /*54f0*/  IMAD R73, R92, R85, R76 ;  /* 0x000000555c497224 */ /* 0x000fe400078e024c */
[--C-:B------:R-:W-:Y:S01]  /*5500*/  @!P1 IMAD.IADD R70, R70, 0x1, -R92.reuse ;  /* 0x0000000146469824 */ /* 0x100fe200078e0a5c */
[----:B------:R-:W-:Y:S02]  /*5510*/  IABS R74, R3 ;  /* 0x00000003004a7213 */ /* 0x000fe40000000000 */
[----:B------:R-:W-:Y:S01]  /*5520*/  ISETP.GT.U32.AND P1, PT, R92, R73, PT ;  /* 0x000000495c00720c */ /* 0x000fe20003f24070 */
[--C-:B------:R-:W-:Y:S01]  /*5530*/  @!P3 IMAD.IADD R68, R68, 0x1, -R92.reuse ;  /* 0x000000014444b824 */ /* 0x100fe200078e0a5c */
[----:B------:R-:W-:Y:S01]  /*5540*/  ISETP.GT.U32.AND P3, PT, R92, R71, PT ;  /* 0x000000475c00720c */ /* 0x000fe20003f64070 */
[----:B------:R-:W-:Y:S02]  /*5550*/  @!P5 IMAD.IADD R72, R72, 0x1, -R92 ;  /* 0x000000014848d824 */ /* 0x000fe400078e0a5c */
[----:B------:R-:W-:-:S02]  /*5560*/  VIADD R0, R83, 0x6a ;  /* 0x0000006a53007836 */ /* 0x000fc40000000000 */
[----:B------:R-:W-:Y:S01]  /*5570*/  IMAD.HI.U32 R84, R80, R74, RZ ;  /* 0x0000004a50547227 */ /* 0x000fe200078e00ff */
[----:B------:R-:W-:-:S03]  /*5580*/  ISETP.GT.U32.AND P5, PT, R92, R72, PT ;  /* 0x000000485c00720c */ /* 0x000fc60003fa4070 */
[----:B------:R-:W-:Y:S01]  /*5590*/  @!P2 IMAD.MOV R68, RZ, RZ, -R68 ;  /* 0x000000ffff44a224 */ /* 0x000fe200078e0a44 */
[----:B------:R-:W-:Y:S01]  /*55a0*/  ISETP.GE.AND P2, PT, R2, RZ, PT ;  /* 0x000000ff0200720c */ /* 0x000fe20003f46270 */
[----:B------:R-:W-:Y:S01]  /*55b0*/  IMAD.MOV R84, RZ, RZ, -R84 ;  /* 0x000000ffff547224 */ /* 0x000fe200078e0a54 */
[----:B------:R-:W-:Y:S01]  /*55c0*/  IABS R76, R0 ;  /* 0x00000000004c7213 */ /* 0x000fe20000000000 */
[----:B------:R-:W-:Y:S02]  /*55d0*/  VIADD R2, R83, 0x6b ;  /* 0x0000006b53027836 */ /* 0x000fe40000000000 */
[----:B------:R-:W-:Y:S02]  /*55e0*/  IMAD R74, R92, R84, R74 ;  /* 0x000000545c4a7224 */ /* 0x000fe400078e024a */
[----:B------:R-:W-:Y:S01]  /*55f0*/  @!P1 IMAD.IADD R73, R73, 0x1, -R92 ;  /* 0x0000000149499824 */ /* 0x000fe200078e0a5c */
[----:B------:R-:W-:Y:S01]  /*5600*/  IABS R85, R2 ;  /* 0x0000000200557213 */ /* 0x000fe20000000000 */
[----:B------:R-:W-:Y:S01]  /*5610*/  IMAD.HI.U32 R84, R80, R76, RZ ;  /* 0x0000004c50547227 */ /* 0x000fe200078e00ff */
[----:B------:R-:W-:-:S03]  /*5620*/  ISETP.GE.AND P1, PT, R77, RZ, PT ;  /* 0x000000ff4d00720c */ /* 0x000fc60003f26270 */
[----:B------:R-:W-:Y:S02]  /*5630*/  @!P3 IMAD.IADD R71, R71, 0x1, -R92 ;  /* 0x000000014747b824 */ /* 0x000fe400078e0a5c */
[----:B------:R-:W-:Y:S01]  /*5640*/  @!P0 IMAD.MOV R69, RZ, RZ, -R69 ;  /* 0x000000ffff458224 */ /* 0x000fe200078e0a45 */
[C---:B------:R-:W-:Y:S01]  /*5650*/  ISETP.GT.U32.AND P0, PT, R92.reuse, R73, PT ;  /* 0x000000495c00720c */ /* 0x040fe20003f04070 */
[----:B------:R-:W-:Y:S02]  /*5660*/  IMAD.MOV R84, RZ, RZ, -R84 ;  /* 0x000000ffff547224 */ /* 0x000fe400078e0a54 */
[----:B------:R-:W-:Y:S01]  /*5670*/  IMAD.MOV.U32 R77, RZ, RZ, R85 ;  /* 0x000000ffff4d7224 */ /* 0x000fe200078e0055 */
[----:B------:R-:W-:Y:S01]  /*5680*/  ISETP.GT.U32.AND P3, PT, R92, R71, PT ;  /* 0x000000475c00720c */ /* 0x000fe20003f64070 */
[----:B------:R-:W-:Y:S01]  /*5690*/  @!P5 IMAD.IADD R72, R72, 0x1, -R92 ;  /* 0x000000014848d824 */ /* 0x000fe200078e0a5c */
[----:B------:R-:W-:Y:S01]  /*56a0*/  ISETP.GE.AND P5, PT, R75, RZ, PT ;  /* 0x000000ff4b00720c */ /* 0x000fe20003fa6270 */
[----:B------:R-:W-:Y:S01]  /*56b0*/  @!P2 IMAD.MOV R70, RZ, RZ, -R70 ;  /* 0x000000ffff46a224 */ /* 0x000fe200078e0a46 */
[----:B------:R-:W-:Y:S01]  /*56c0*/  ISETP.GE.AND P2, PT, R4, RZ, PT ;  /* 0x000000ff0400720c */ /* 0x000fe20003f46270 */
[----:B------:R-:W-:-:S02]  /*56d0*/  IMAD R75, R92, R84, R76 ;  /* 0x000000545c4b7224 */ /* 0x000fc400078e024c */
[----:B------:R-:W-:-:S04]  /*56e0*/  IMAD.HI.U32 R76, R80, R77, RZ ;  /* 0x0000004d504c7227 */ /* 0x000fc800078e00ff */
[----:B------:R-:W-:Y:S02]  /*56f0*/  IMAD.MOV R76, RZ, RZ, -R76 ;  /* 0x000000ffff4c7224 */ /* 0x000fe400078e0a4c */
[--C-:B------:R-:W-:Y:S02]  /*5700*/  @!P0 IMAD.IADD R73, R73, 0x1, -R92.reuse ;  /* 0x0000000149498824 */ /* 0x100fe400078e0a5c */
[C---:B------:R-:W-:Y:S02]  /*5710*/  IMAD R77, R92.reuse, R76, R77 ;  /* 0x0000004c5c4d7224 */ /* 0x040fe400078e024d */
[----:B------:R-:W-:Y:S01]  /*5720*/  @!P3 IMAD.IADD R71, R71, 0x1, -R92 ;  /* 0x000000014747b824 */ /* 0x000fe200078e0a5c */
[C---:B------:R-:W-:Y:S01]  /*5730*/  ISETP.GT.U32.AND P3, PT, R92.reuse, R74, PT ;  /* 0x0000004a5c00720c */ /* 0x040fe20003f64070 */
[----:B------:R-:W-:Y:S01]  /*5740*/  @!P2 IMAD.MOV R73, RZ, RZ, -R73 ;  /* 0x000000ffff49a224 */ /* 0x000fe200078e0a49 */
[----:B------:R-:W-:Y:S02]  /*5750*/  ISETP.GT.U32.AND P2, PT, R92, R77, PT ;  /* 0x0000004d5c00720c */ /* 0x000fe40003f44070 */
[----:B------:R-:W-:Y:S01]  /*5760*/  ISETP.GE.AND P0, PT, R3, RZ, PT ;  /* 0x000000ff0300720c */ /* 0x000fe20003f06270 */
[----:B------:R-:W-:-:S02]  /*5770*/  VIADD R3, R83, 0x6c ;  /* 0x0000006c53037836 */ /* 0x000fc40000000000 */
[----:B------:R-:W-:Y:S01]  /*5780*/  @!P1 IMAD.MOV R71, RZ, RZ, -R71 ;  /* 0x000000ffff479224 */ /* 0x000fe200078e0a47 */
[----:B------:R-:W-:Y:S02]  /*5790*/  ISETP.GT.U32.AND P1, PT, R92, R75, PT ;  /* 0x0000004b5c00720c */ /* 0x000fe40003f24070 */
[----:B------:R-:W-:-:S03]  /*57a0*/  IABS R4, R3 ;  /* 0x0000000300047213 */ /* 0x000fc60000000000 */
[--C-:B------:R-:W-:Y:S02]  /*57b0*/  @!P3 IMAD.IADD R74, R74, 0x1, -R92.reuse ;  /* 0x000000014a4ab824 */ /* 0x100fe400078e0a5c */
[----:B------:R-:W-:-:S03]  /*57c0*/  @!P2 IMAD.IADD R77, R77, 0x1, -R92 ;  /* 0x000000014d4da824 */ /* 0x000fc600078e0a5c */
[----:B------:R-:W-:Y:S01]  /*57d0*/  ISETP.GT.U32.AND P3, PT, R92, R74, PT ;  /* 0x0000004a5c00720c */ /* 0x000fe20003f64070 */
[----:B------:R-:W-:Y:S01]  /*57e0*/  IMAD.HI.U32 R84, R80, R4, RZ ;  /* 0x0000000450547227 */ /* 0x000fe200078e00ff */
[----:B------:R-:W-:-:S03]  /*57f0*/  ISETP.GT.U32.AND P2, PT, R92, R77, PT ;  /* 0x0000004d5c00720c */ /* 0x000fc60003f44070 */
[----:B------:R-:W-:Y:S02]  /*5800*/  IMAD.MOV R84, RZ, RZ, -R84 ;  /* 0x000000ffff547224 */ /* 0x000fe400078e0a54 */
[----:B------:R-:W-:Y:S02]  /*5810*/  @!P1 IMAD.IADD R75, R75, 0x1, -R92 ;  /* 0x000000014b4b9824 */ /* 0x000fe400078e0a5c */
[----:B------:R-:W-:Y:S02]  /*5820*/  IMAD R4, R92, R84, R4 ;  /* 0x000000545c047224 */ /* 0x000fe400078e0204 */
[----:B------:R-:W-:Y:S01]  /*5830*/  @!P5 IMAD.MOV R72, RZ, RZ, -R72 ;  /* 0x000000ffff48d224 */ /* 0x000fe200078e0a48 */
[----:B------:R-:W-:Y:S01]  /*5840*/  ISETP.GE.AND P5, PT, R0, RZ, PT ;  /* 0x000000ff0000720c */ /* 0x000fe20003fa6270 */
[----:B------:R-:W-:Y:S01]  /*5850*/  @!P3 IMAD.IADD R74, R74, 0x1, -R92 ;  /* 0x000000014a4ab824 */ /* 0x000fe200078e0a5c */
[----:B------:R-:W-:Y:S01]  /*5860*/  ISETP.GT.U32.AND P1, PT, R92, R75, PT ;  /* 0x0000004b5c00720c */ /* 0x000fe20003f24070 */
[----:B------:R-:W-:-:S02]  /*5870*/  VIADD R0, R83, 0x70 ;  /* 0x0000007053007836 */ /* 0x000fc40000000000 */
[----:B------:R-:W-:Y:S01]  /*5880*/  @!P2 IMAD.IADD R77, R77, 0x1, -R92 ;  /* 0x000000014d4da824 */ /* 0x000fe200078e0a5c */
[----:B------:R-:W-:Y:S01]  /*5890*/  ISETP.GT.U32.AND P2, PT, R92, R4, PT ;  /* 0x000000045c00720c */ /* 0x000fe20003f44070 */
[----:B------:R-:W-:Y:S01]  /*58a0*/  @!P0 IMAD.MOV R74, RZ, RZ, -R74 ;  /* 0x000000ffff4a8224 */ /* 0x000fe200078e0a4a */
[----:B------:R-:W-:Y:S01]  /*58b0*/  ISETP.GE.AND P0, PT, R3, RZ, PT ;  /* 0x000000ff0300720c */ /* 0x000fe20003f06270 */
[C---:B------:R-:W-:Y:S01]  /*58c0*/  VIADD R3, R83.reuse, 0x71 ;  /* 0x0000007153037836 */ /* 0x040fe20000000000 */
[----:B------:R-:W-:Y:S01]  /*58d0*/  IABS R86, R0 ;  /* 0x0000000000567213 */ /* 0x000fe20000000000 */
[----:B------:R-:W-:Y:S01]  /*58e0*/  VIADD R90, R83, 0x72 ;  /* 0x00000072535a7836 */ /* 0x000fe20000000000 */
[----:B------:R-:W-:Y:S02]  /*58f0*/  ISETP.GE.AND P3, PT, R2, RZ, PT ;  /* 0x000000ff0200720c */ /* 0x000fe40003f66270 */
[----:B------:R-:W-:Y:S01]  /*5900*/  IABS R76, R3 ;  /* 0x00000003004c7213 */ /* 0x000fe20000000000 */
[----:B------:R-:W-:Y:S01]  /*5910*/  IMAD.HI.U32 R2, R80, R86, RZ ;  /* 0x0000005650027227 */ /* 0x000fe200078e00ff */
[----:B------:R-:W-:-:S03]  /*5920*/  IABS R85, R90 ;  /* 0x0000005a00557213 */ /* 0x000fc60000000000 */
[----:B------:R-:W-:Y:S01]  /*5930*/  @!P1 IMAD.IADD R75, R75, 0x1, -R92 ;  /* 0x000000014b4b9824 */ /* 0x000fe200078e0a5c */
[----:B------:R-:W-:Y:S01]  /*5940*/  ISETP.GE.AND P1, PT, R0, RZ, PT ;  /* 0x000000ff0000720c */ /* 0x000fe20003f26270 */
[----:B------:R-:W-:Y:S02]  /*5950*/  IMAD.MOV R2, RZ, RZ, -R2 ;  /* 0x000000ffff027224 */ /* 0x000fe400078e0a02 */
[----:B------:R-:W-:Y:S02]  /*5960*/  @!P2 IMAD.IADD R4, R4, 0x1, -R92 ;  /* 0x000000010404a824 */ /* 0x000fe400078e0a5c */
[----:B------:R-:W-:Y:S02]  /*5970*/  IMAD.MOV.U32 R0, RZ, RZ, R76 ;  /* 0x000000ffff007224 */ /* 0x000fe400078e004c */
[C---:B------:R-:W-:Y:S01]  /*5980*/  IMAD R86, R92.reuse, R2, R86 ;  /* 0x000000025c567224 */ /* 0x040fe200078e0256 */
[----:B------:R-:W-:Y:S01]  /*5990*/  ISETP.GT.U32.AND P2, PT, R92, R4, PT ;  /* 0x000000045c00720c */ /* 0x000fe20003f44070 */
[----:B------:R-:W-:-:S04]  /*59a0*/  IMAD.HI.U32 R2, R80, R0, RZ ;  /* 0x0000000050027227 */ /* 0x000fc800078e00ff */
[----:B------:R-:W-:Y:S01]  /*59b0*/  IMAD.HI.U32 R76, R80, R85, RZ ;  /* 0x00000055504c7227 */ /* 0x000fe200078e00ff */
[----:B------:R-:W-:Y:S03]  /*59c0*/  STL [R1+0xec0], R12 ;  /* 0x000ec00c01007387 */ /* 0x000fe60000100800 */
[----:B------:R-:W-:Y:S01]  /*59d0*/  IMAD.MOV R2, RZ, RZ, -R2 ;  /* 0x000000ffff027224 */ /* 0x000fe200078e0a02 */
[----:B------:R-:W-:Y:S01]  /*59e0*/  STL [R1+0xec8], R9 ;  /* 0x000ec80901007387 */ /* 0x000fe20000100800 */
[----:B------:R-:W-:Y:S02]  /*59f0*/  IMAD.MOV R89, RZ, RZ, -R76 ;  /* 0x000000ffff597224 */ /* 0x000fe400078e0a4c */
[C---:B------:R-:W-:Y:S01]  /*5a00*/  IMAD R0, R92.reuse, R2, R0 ;  /* 0x000000025c007224 */ /* 0x040fe200078e0200 */
[----:B------:R0:W-:Y:S01]  /*5a10*/  STL [R1+0xecc], R5 ;  /* 0x000ecc0501007387 */ /* 0x0001e20000100800 */
[----:B------:R-:W-:-:S02]  /*5a20*/  IMAD R85, R92, R89, R85 ;  /* 0x000000595c557224 */ /* 0x000fc400078e0255 */
[C---:B------:R-:W-:Y:S02]  /*5a30*/  VIADD R93, R83.reuse, 0x78 ;  /* 0x00000078535d7836 */ /* 0x040fe40000000000 */
[----:B------:R-:W-:Y:S01]  /*5a40*/  @!P5 IMAD.MOV R75, RZ, RZ, -R75 ;  /* 0x000000ffff4bd224 */ /* 0x000fe200078e0a4b */
[C---:B------:R-:W-:Y:S01]  /*5a50*/  ISETP.GT.U32.AND P5, PT, R92.reuse, R86, PT ;  /* 0x000000565c00720c */ /* 0x040fe20003fa4070 */
[----:B0-----:R-:W-:Y:S02]  /*5a60*/  IMAD.MOV.U32 R5, RZ, RZ, R77 ;  /* 0x000000ffff057224 */ /* 0x001fe400078e004d */
[C---:B------:R-:W-:Y:S02]  /*5a70*/  VIADD R37, R83.reuse, 0x74 ;  /* 0x0000007453257836 */ /* 0x040fe40000000000 */
[----:B------:R-:W-:Y:S01]  /*5a80*/  @!P3 IMAD.MOV R5, RZ, RZ, -R5 ;  /* 0x000000ffff05b224 */ /* 0x000fe200078e0a05 */
[----:B------:R-:W-:Y:S01]  /*5a90*/  ISETP.GT.U32.AND P3, PT, R92, R0, PT ;  /* 0x000000005c00720c */ /* 0x000fe20003f64070 */
[----:B------:R-:W-:Y:S01]  /*5aa0*/  @!P2 IMAD.IADD R4, R4, 0x1, -R92 ;  /* 0x000000010404a824 */ /* 0x000fe200078e0a5c */
[----:B------:R-:W-:Y:S01]  /*5ab0*/  ISETP.GT.U32.AND P2, PT, R92, R85, PT ;  /* 0x000000555c00720c */ /* 0x000fe20003f44070 */
[----:B------:R-:W-:Y:S01]  /*5ac0*/  VIADD R88, R83, 0x73 ;  /* 0x0000007353587836 */ /* 0x000fe20000000000 */
[----:B------:R-:W-:-:S02]  /*5ad0*/  IABS R2, R93 ;  /* 0x0000005d00027213 */ /* 0x000fc40000000000 */
[----:B------:R-:W-:Y:S02]  /*5ae0*/  IABS R87, R37 ;  /* 0x0000002500577213 */ /* 0x000fe40000000000 */
[----:B------:R-:W-:Y:S01]  /*5af0*/  IABS R84, R88 ;  /* 0x0000005800547213 */ /* 0x000fe20000000000 */
[----:B------:R-:W-:-:S04]  /*5b00*/  IMAD.HI.U32 R89, R80, R2, RZ ;  /* 0x0000000250597227 */ /* 0x000fc800078e00ff */
[----:B------:R-:W-:Y:S02]  /*5b10*/  IMAD.MOV.U32 R76, RZ, RZ, R87 ;  /* 0x000000ffff4c7224 */ /* 0x000fe400078e0057 */
[----:B------:R-:W-:-:S04]  /*5b20*/  IMAD.HI.U32 R87, R80, R84, RZ ;  /* 0x0000005450577227 */ /* 0x000fc800078e00ff */
[----:B------:R-:W-:Y:S02]  /*5b30*/  IMAD.MOV R89, RZ, RZ, -R89 ;  /* 0x000000ffff597224 */ /* 0x000fe400078e0a59 */
[--C-:B------:R-:W-:Y:S02]  /*5b40*/  @!P5 IMAD.IADD R86, R86, 0x1, -R92.reuse ;  /* 0x000000015656d824 */ /* 0x100fe400078e0a5c */
[----:B------:R-:W-:Y:S02]  /*5b50*/  @!P3 IMAD.IADD R0, R0, 0x1, -R92 ;  /* 0x000000010000b824 */ /* 0x000fe400078e0a5c */
[----:B------:R-:W-:Y:S02]  /*5b60*/  IMAD.MOV.U32 R9, RZ, RZ, R4 ;  /* 0x000000ffff097224 */ /* 0x000fe400078e0004 */
[----:B------:R-:W-:Y:S02]  /*5b70*/  @!P2 IMAD.IADD R85, R85, 0x1, -R92 ;  /* 0x000000015555a824 */ /* 0x000fe400078e0a5c */
[----:B------:R-:W-:-:S02]  /*5b80*/  IMAD.MOV R87, RZ, RZ, -R87 ;  /* 0x000000ffff577224 */ /* 0x000fc400078e0a57 */
[C---:B------:R-:W-:Y:S01]  /*5b90*/  IMAD R2, R92.reuse, R89, R2 ;  /* 0x000000595c027224 */ /* 0x040fe200078e0202 */
[C---:B------:R-:W-:Y:S01]  /*5ba0*/  ISETP.GT.U32.AND P3, PT, R92.reuse, R86, PT ;  /* 0x000000565c00720c */ /* 0x040fe20003f64070 */
[----:B------:R-:W-:Y:S02]  /*5bb0*/  VIADD R89, R83, 0x79 ;  /* 0x0000007953597836 */ /* 0x000fe40000000000 */
[----:B------:R-:W-:Y:S01]  /*5bc0*/  @!P0 IMAD.MOV R9, RZ, RZ, -R9 ;  /* 0x000000ffff098224 */ /* 0x000fe200078e0a09 */
[----:B------:R-:W-:Y:S01]  /*5bd0*/  ISETP.GT.U32.AND P0, PT, R92, R0, PT ;  /* 0x000000005c00720c */ /* 0x000fe20003f04070 */
[----:B------:R-:W-:Y:S01]  /*5be0*/  IMAD.HI.U32 R91, R80, R76, RZ ;  /* 0x0000004c505b7227 */ /* 0x000fe200078e00ff */
[----:B------:R-:W-:-:S03]  /*5bf0*/  ISETP.GT.U32.AND P2, PT, R92, R85, PT ;  /* 0x000000555c00720c */ /* 0x000fc60003f44070 */
[C---:B------:R-:W-:Y:S01]  /*5c00*/  IMAD R84, R92.reuse, R87, R84 ;  /* 0x000000575c547224 */ /* 0x040fe200078e0254 */
[----:B------:R-:W-:Y:S01]  /*5c10*/  IABS R87, R89 ;  /* 0x0000005900577213 */ /* 0x000fe20000000000 */
[----:B------:R-:W-:Y:S02]  /*5c20*/  IMAD.MOV R77, RZ, RZ, -R91 ;  /* 0x000000ffff4d7224 */ /* 0x000fe400078e0a5b */
[----:B------:R-:W-:Y:S01]  /*5c30*/  IMAD.MOV.U32 R79, RZ, RZ, R78 ;  /* 0x000000ffff4f7224 */ /* 0x000fe200078e004e */
[C---:B------:R-:W-:Y:S01]  /*5c40*/  ISETP.GT.U32.AND P5, PT, R92.reuse, R84, PT ;  /* 0x000000545c00720c */ /* 0x040fe20003fa4070 */
[----:B------:R-:W-:Y:S01]  /*5c50*/  IMAD.MOV.U32 R78, RZ, RZ, R81 ;  /* 0x000000ffff4e7224 */ /* 0x000fe200078e0051 */
[----:B------:R0:W-:Y:S01]  /*5c60*/  STL [R1+0x30], R5 ;  /* 0x0000300501007387 */ /* 0x0001e20000100800 */
[----:B------:R-:W-:Y:S02]  /*5c70*/  VIADD R81, R83, 0x7c ;  /* 0x0000007c53517836 */ /* 0x000fe40000000000 */
[----:B------:R-:W-:-:S02]  /*5c80*/  IMAD R76, R92, R77, R76 ;  /* 0x0000004d5c4c7224 */ /* 0x000fc400078e024c */
[----:B------:R-:W-:Y:S01]  /*5c90*/  IMAD.HI.U32 R12, R80, R87, RZ ;  /* 0x00000057500c7227 */ /* 0x000fe200078e00ff */
[----:B------:R1:W-:Y:S03]  /*5ca0*/  STL [R1+0x2c], R9 ;  /* 0x00002c0901007387 */ /* 0x0003e60000100800 */
[----:B0-----:R-:W-:Y:S02]  /*5cb0*/  VIADD R5, R83, 0x7b ;  /* 0x0000007b53057836 */ /* 0x001fe40000000000 */
[----:B------:R-:W-:Y:S01]  /*5cc0*/  @!P3 IMAD.IADD R86, R86, 0x1, -R92 ;  /* 0x000000015656b824 */ /* 0x000fe200078e0a5c */
[----:B------:R-:W-:Y:S01]  /*5cd0*/  ISETP.GT.U32.AND P3, PT, R92, R76, PT ;  /* 0x0000004c5c00720c */ /* 0x000fe20003f64070 */
[----:B------:R-:W-:Y:S01]  /*5ce0*/  IMAD.MOV R12, RZ, RZ, -R12 ;  /* 0x000000ffff0c7224 */ /* 0x000fe200078e0a0c */
[----:B------:R-:W-:Y:S01]  /*5cf0*/  IABS R4, R5 ;  /* 0x0000000500047213 */ /* 0x000fe20000000000 */
[--C-:B------:R-:W-:Y:S01]  /*5d00*/  @!P0 IMAD.IADD R0, R0, 0x1, -R92.reuse ;  /* 0x0000000100008824 */ /* 0x100fe200078e0a5c */
[----:B-1----:R-:W-:Y:S01]  /*5d10*/  IABS R9, R81 ;  /* 0x0000005100097213 */ /* 0x002fe20000000000 */
[----:B------:R-:W-:Y:S01]  /*5d20*/  @!P2 IMAD.IADD R85, R85, 0x1, -R92 ;  /* 0x000000015555a824 */ /* 0x000fe200078e0a5c */
[----:B------:R-:W-:-:S02]  /*5d30*/  ISETP.GT.U32.AND P0, PT, R92, R2, PT ;  /* 0x000000025c00720c */ /* 0x000fc40003f04070 */
[----:B------:R-:W-:Y:S01]  /*5d40*/  ISETP.GE.AND P2, PT, R3, RZ, PT ;  /* 0x000000ff0300720c */ /* 0x000fe20003f46270 */
[----:B------:R-:W-:Y:S02]  /*5d50*/  IMAD R3, R92, R12, R87 ;  /* 0x0000000c5c037224 */ /* 0x000fe400078e0257 */
[----:B------:R-:W-:Y:S02]  /*5d60*/  IMAD.MOV.U32 R87, RZ, RZ, R9 ;  /* 0x000000ffff577224 */ /* 0x000fe400078e0009 */
[----:B------:R-:W-:-:S04]  /*5d70*/  IMAD.HI.U32 R9, R80, R4, RZ ;  /* 0x0000000450097227 */ /* 0x000fc800078e00ff */
[----:B------:R-:W-:Y:S02]  /*5d80*/  @!P5 IMAD.IADD R84, R84, 0x1, -R92 ;  /* 0x000000015454d824 */ /* 0x000fe400078e0a5c */
[----:B------:R-:W-:-:S03]  /*5d90*/  IMAD.MOV R9, RZ, RZ, -R9 ;  /* 0x000000ffff097224 */ /* 0x000fc600078e0a09 */
[----:B------:R-:W-:Y:S01]  /*5da0*/  ISETP.GT.U32.AND P5, PT, R92, R84, PT ;  /* 0x000000545c00720c */ /* 0x000fe20003fa4070 */
[----:B------:R-:W-:Y:S01]  /*5db0*/  @!P3 IMAD.IADD R76, R76, 0x1, -R92 ;  /* 0x000000014c4cb824 */ /* 0x000fe200078e0a5c */
[----:B------:R-:W-:Y:S01]  /*5dc0*/  ISETP.GE.AND P3, PT, R90, RZ, PT ;  /* 0x000000ff5a00720c */ /* 0x000fe20003f66270 */
[----:B------:R-:W-:Y:S02]  /*5dd0*/  IMAD R4, R92, R9, R4 ;  /* 0x000000095c047224 */ /* 0x000fe400078e0204 */
[----:B------:R-:W-:Y:S01]  /*5de0*/  @!P0 IMAD.IADD R2, R2, 0x1, -R92 ;  /* 0x0000000102028824 */ /* 0x000fe200078e0a5c */
[----:B------:R-:W-:Y:S01]  /*5df0*/  ISETP.GE.AND P0, PT, R88, RZ, PT ;  /* 0x000000ff5800720c */ /* 0x000fe20003f06270 */
[----:B------:R-:W-:Y:S01]  /*5e00*/  IMAD.MOV.U32 R9, RZ, RZ, R86 ;  /* 0x000000ffff097224 */ /* 0x000fe200078e0056 */
[----:B------:R-:W0:Y:S03]  /*5e10*/  LDC R88, c[0x0][0x3a4] ;  /* 0x0000e900ff587b82 */ /* 0x000e260000000800 */
[----:B------:R-:W-:Y:S01]  /*5e20*/  @!P1 IMAD.MOV R9, RZ, RZ, -R9 ;  /* 0x000000ffff099224 */ /* 0x000fe200078e0a09 */
[----:B------:R-:W-:Y:S01]  /*5e30*/  ISETP.GT.U32.AND P1, PT, R92, R76, PT ;  /* 0x0000004c5c00720c */ /* 0x000fe20003f24070 */
[----:B------:R-:W-:-:S02]  /*5e40*/  @!P5 IMAD.IADD R84, R84, 0x1, -R92 ;  /* 0x000000015454d824 */ /* 0x000fc400078e0a5c */
[----:B------:R-:W-:-:S04]  /*5e50*/  @!P3 IMAD.MOV R85, RZ, RZ, -R85 ;  /* 0x000000ffff55b224 */ /* 0x000fc800078e0a55 */
[----:B------:R-:W-:Y:S01]  /*5e60*/  @!P0 IMAD.MOV R84, RZ, RZ, -R84 ;  /* 0x000000ffff548224 */ /* 0x000fe200078e0a54 */
[----:B------:R-:W-:Y:S04]  /*5e70*/  STL [R1+0x38], R85 ;  /* 0x0000385501007387 */ /* 0x000fe80000100800 */
[----:B------:R1:W-:Y:S01]  /*5e80*/  STL [R1+0x3c], R84 ;  /* 0x00003c5401007387 */ /* 0x0003e20000100800 */
[----:B------:R-:W-:Y:S01]  /*5e90*/  @!P1 IMAD.IADD R76, R76, 0x1, -R92 ;  /* 0x000000014c4c9824 */ /* 0x000fe200078e0a5c */
[----:B------:R-:W-:Y:S02]  /*5ea0*/  ISETP.GE.AND P1, PT, R37, RZ, PT ;  /* 0x000000ff2500720c */ /* 0x000fe40003f26270 */
[----:B------:R-:W0:Y:S01]  /*5eb0*/  LDL.LU R37, [R1+0x2a24] ;  /* 0x002a240001257983 */ /* 0x000e220000300800 */
[----:B------:R-:W-:Y:S01]  /*5ec0*/  VIADD R91, R83, 0x7a ;  /* 0x0000007a535b7836 */ /* 0x000fe20000000000 */
[----:B------:R-:W-:-:S04]  /*5ed0*/  ISETP.GT.U32.AND P5, PT, R92, R3, PT ;  /* 0x000000035c00720c */ /* 0x000fc80003fa4070 */
[----:B------:R-:W-:Y:S01]  /*5ee0*/  IABS R77, R91 ;  /* 0x0000005b004d7213 */ /* 0x000fe20000000000 */
[----:B-1----:R-:W1:Y:S04]  /*5ef0*/  LDC.64 R84, c[0x0][0x380] ;  /* 0x0000e000ff547b82 */ /* 0x002e680000000a00 */
[----:B------:R-:W-:-:S04]  /*5f00*/  IMAD.HI.U32 R12, R80, R77, RZ ;  /* 0x0000004d500c7227 */ /* 0x000fc800078e00ff */
[----:B------:R-:W-:Y:S02]  /*5f10*/  IMAD.MOV R90, RZ, RZ, -R12 ;  /* 0x000000ffff5a7224 */ /* 0x000fe400078e0a0c */
[----:B------:R-:W-:-:S04]  /*5f20*/  IMAD.HI.U32 R12, R80, R87, RZ ;  /* 0x00000057500c7227 */ /* 0x000fc800078e00ff */
[----:B------:R-:W-:Y:S02]  /*5f30*/  IMAD.MOV R86, RZ, RZ, -R12 ;  /* 0x000000ffff567224 */ /* 0x000fe400078e0a0c */
[----:B------:R-:W-:Y:S02]  /*5f40*/  IMAD.MOV.U32 R12, RZ, RZ, R0 ;  /* 0x000000ffff0c7224 */ /* 0x000fe400078e0000 */
[----:B------:R-:W-:Y:S02]  /*5f50*/  @!P5 IMAD.IADD R3, R3, 0x1, -R92 ;  /* 0x000000010303d824 */ /* 0x000fe400078e0a5c */
[C---:B------:R-:W-:Y:S02]  /*5f60*/  IMAD R77, R92.reuse, R90, R77 ;  /* 0x0000005a5c4d7224 */ /* 0x040fe400078e024d */
[----:B------:R-:W-:Y:S01]  /*5f70*/  @!P2 IMAD.MOV R12, RZ, RZ, -R12 ;  /* 0x000000ffff0ca224 */ /* 0x000fe200078e0a0c */
[C---:B------:R-:W-:Y:S02]  /*5f80*/  ISETP.GT.U32.AND P2, PT, R92.reuse, R3, PT ;  /* 0x000000035c00720c */ /* 0x040fe40003f44070 */
[----:B------:R-:W-:-:S02]  /*5f90*/  ISETP.GT.U32.AND P3, PT, R92, R77, PT ;  /* 0x0000004d5c00720c */ /* 0x000fc40003f64070 */
[----:B------:R-:W-:-:S09]  /*5fa0*/  ISETP.GT.U32.AND P5, PT, R92, R2, PT ;  /* 0x000000025c00720c */ /* 0x000fd20003fa4070 */
[--C-:B------:R-:W-:Y:S01]  /*5fb0*/  @!P2 IMAD.IADD R3, R3, 0x1, -R92.reuse ;  /* 0x000000010303a824 */ /* 0x100fe200078e0a5c */
[----:B------:R-:W-:Y:S01]  /*5fc0*/  ISETP.GE.AND P2, PT, R93, RZ, PT ;  /* 0x000000ff5d00720c */ /* 0x000fe20003f46270 */
[--C-:B------:R-:W-:Y:S01]  /*5fd0*/  @!P3 IMAD.IADD R77, R77, 0x1, -R92.reuse ;  /* 0x000000014d4db824 */ /* 0x100fe200078e0a5c */
[----:B------:R-:W-:Y:S01]  /*5fe0*/  ISETP.GE.AND P3, PT, R89, RZ, PT ;  /* 0x000000ff5900720c */ /* 0x000fe20003f66270 */
[----:B------:R-:W-:Y:S02]  /*5ff0*/  @!P5 IMAD.IADD R2, R2, 0x1, -R92 ;  /* 0x000000010202d824 */ /* 0x000fe400078e0a5c */
[----:B------:R-:W-:Y:S02]  /*6000*/  IMAD.MOV.U32 R93, RZ, RZ, R76 ;  /* 0x000000ffff5d7224 */ /* 0x000fe400078e004c */
[----:B------:R-:W-:Y:S02]  /*6010*/  IMAD.MOV.U32 R90, RZ, RZ, R2 ;  /* 0x000000ffff5a7224 */ /* 0x000fe400078e0002 */
[----:B------:R-:W-:-:S02]  /*6020*/  IMAD.MOV.U32 R2, RZ, RZ, R3 ;  /* 0x000000ffff027224 */ /* 0x000fc400078e0003 */
[----:B------:R-:W-:Y:S02]  /*6030*/  @!P1 IMAD.MOV R93, RZ, RZ, -R93 ;  /* 0x000000ffff5d9224 */ /* 0x000fe400078e0a5d */
[----:B------:R-:W-:Y:S02]  /*6040*/  @!P2 IMAD.MOV R90, RZ, RZ, -R90 ;  /* 0x000000ffff5aa224 */ /* 0x000fe400078e0a5a */
[----:B------:R-:W-:Y:S01]  /*6050*/  @!P3 IMAD.MOV R2, RZ, RZ, -R2 ;  /* 0x000000ffff02b224 */ /* 0x000fe200078e0a02 */
[----:B------:R0:W-:Y:S04]  /*6060*/  STL [R1+0x108], R93 ;  /* 0x0001085d01007387 */ /* 0x0001e80000100800 */
[----:B------:R-:W-:Y:S04]  /*6070*/  STL [R1+0x1c0], R90 ;  /* 0x0001c05a01007387 */ /* 0x000fe80000100800 */
[----:B------:R2:W-:Y:S01]  /*6080*/  STL [R1+0xedc], R2 ;  /* 0x000edc0201007387 */ /* 0x0005e20000100800 */
[----:B------:R-:W-:-:S02]  /*6090*/  IMAD R0, R92, R86, R87 ;  /* 0x000000565c007224 */ /* 0x000fc400078e0257 */
[----:B0-----:R-:W-:Y:S01]  /*60a0*/  IMAD R93, R37, R88, RZ ;  /* 0x00000058255d7224 */ /* 0x001fe200078e02ff */
[C---:B------:R-:W-:Y:S01]  /*60b0*/  ISETP.GT.U32.AND P0, PT, R92.reuse, R4, PT ;  /* 0x000000045c00720c */ /* 0x040fe20003f04070 */
[----:B------:R-:W3:Y:S01]  /*60c0*/  LDL.LU R37, [R1+0x2a20] ;  /* 0x002a200001257983 */ /* 0x000ee20000300800 */
[----:B------:R-:W-:Y:S01]  /*60d0*/  IABS R86, R83 ;  /* 0x0000005300567213 */ /* 0x000fe20000000000 */
[----:B--2---:R-:W0:Y:S01]  /*60e0*/  LDC.64 R2, c[0x0][0x3a8] ;  /* 0x0000ea00ff027b82 */ /* 0x004e220000000a00 */
[----:B------:R-:W-:-:S03]  /*60f0*/  ISETP.GT.U32.AND P5, PT, R92, R0, PT ;  /* 0x000000005c00720c */ /* 0x000fc60003fa4070 */
[----:B------:R-:W-:-:S04]  /*6100*/  IMAD.HI.U32 R87, R80, R86, RZ ;  /* 0x0000005650577227 */ /* 0x000fc800078e00ff */
[----:B------:R-:W-:-:S04]  /*6110*/  IMAD.MOV R87, RZ, RZ, -R87 ;  /* 0x000000ffff577224 */ /* 0x000fc800078e0a57 */
[----:B------:R-:W-:Y:S02]  /*6120*/  IMAD R76, R92, R87, R86 ;  /* 0x000000575c4c7224 */ /* 0x000fe400078e0256 */
[----:B------:R-:W-:-:S03]  /*6130*/  @!P0 IMAD.IADD R4, R4, 0x1, -R92 ;  /* 0x0000000104048824 */ /* 0x000fc600078e0a5c */
[----:B------:R-:W-:Y:S01]  /*6140*/  ISETP.GT.U32.AND P2, PT, R92, R76, PT ;  /* 0x0000004c5c00720c */ /* 0x000fe20003f44070 */
[----:B------:R-:W-:Y:S01]  /*6150*/  @!P5 IMAD.IADD R0, R0, 0x1, -R92 ;  /* 0x000000010000d824 */ /* 0x000fe200078e0a5c */
[C---:B------:R-:W-:Y:S02]  /*6160*/  ISETP.GT.U32.AND P5, PT, R92.reuse, R4, PT ;  /* 0x000000045c00720c */ /* 0x040fe40003fa4070 */
[C---:B------:R-:W-:Y:S02]  /*6170*/  ISETP.GT.U32.AND P0, PT, R92.reuse, R77, PT ;  /* 0x0000004d5c00720c */ /* 0x040fe40003f04070 */
[----:B------:R-:W-:Y:S01]  /*6180*/  ISETP.GT.U32.AND P1, PT, R92, R0, PT ;  /* 0x000000005c00720c */ /* 0x000fe20003f24070 */
[-C--:B------:R-:W-:Y:S02]  /*6190*/  IMAD R86, R79, R88.reuse, RZ ;  /* 0x000000584f567224 */ /* 0x080fe400078e02ff */
[----:B------:R-:W-:Y:S01]  /*61a0*/  IMAD R87, R78, R88, RZ ;  /* 0x000000584e577224 */ /* 0x000fe200078e02ff */
[----:B------:R-:W-:-:S03]  /*61b0*/  ISETP.GE.AND P3, PT, R6, RZ, PT ;  /* 0x000000ff0600720c */ /* 0x000fc60003f66270 */
[--C-:B------:R-:W-:Y:S01]  /*61c0*/  @!P2 IMAD.IADD R76, R76, 0x1, -R92.reuse ;  /* 0x000000014c4ca824 */ /* 0x100fe200078e0a5c */
[----:B0-----:R-:W-:Y:S01]  /*61d0*/  STL [R1+0x29f0], R2 ;  /* 0x0029f00201007387 */ /* 0x001fe20000100800 */
[--C-:B------:R-:W-:Y:S01]  /*61e0*/  @!P5 IMAD.IADD R4, R4, 0x1, -R92.reuse ;  /* 0x000000010404d824 */ /* 0x100fe200078e0a5c */
[----:B-1----:R-:W-:Y:S01]  /*61f0*/  LEA R90, P5, R86, R84, 0x1 ;  /* 0x00000054565a7211 */ /* 0x002fe200078a08ff */
[--C-:B------:R-:W-:Y:S01]  /*6200*/  @!P0 IMAD.IADD R77, R77, 0x1, -R92.reuse ;  /* 0x000000014d4d8824 */ /* 0x100fe200078e0a5c */
[----:B------:R-:W-:Y:S01]  /*6210*/  ISETP.GT.U32.AND P2, PT, R92, R76, PT ;  /* 0x0000004c5c00720c */ /* 0x000fe20003f44070 */
[----:B------:R-:W-:Y:S02]  /*6220*/  IMAD R6, R82, R88, RZ ;  /* 0x0000005852067224 */ /* 0x000fe400078e02ff */
[----:B------:R-:W-:Y:S01]  /*6230*/  @!P1 IMAD.IADD R0, R0, 0x1, -R92 ;  /* 0x0000000100009824 */ /* 0x000fe200078e0a5c */
[----:B------:R-:W-:Y:S01]  /*6240*/  LEA R88, P1, R87, R84, 0x1 ;  /* 0x0000005457587211 */ /* 0x000fe200078208ff */
[----:B------:R-:W0:Y:S01]  /*6250*/  LDC.64 R78, c[0x0][0x388] ;  /* 0x0000e200ff4e7b82 */ /* 0x000e220000000a00 */
[----:B------:R-:W-:-:S02]  /*6260*/  ISETP.GE.AND P0, PT, R91, RZ, PT ;  /* 0x000000ff5b00720c */ /* 0x000fc40003f06270 */
[-C--:B------:R-:W-:Y:S02]  /*6270*/  LEA.HI.X.SX32 R91, R86, R85.reuse, 0x1, P5 ;  /* 0x00000055565b7211 */ /* 0x080fe400028f0eff */
[CC--:B------:R-:W-:Y:S02]  /*6280*/  LEA R86, P5, R6.reuse, R84.reuse, 0x1 ;  /* 0x0000005406567211 */ /* 0x0c0fe400078a08ff */
[-C--:B------:R-:W-:Y:S02]  /*6290*/  LEA.HI.X.SX32 R89, R87, R85.reuse, 0x1, P1 ;  /* 0x0000005557597211 */ /* 0x080fe400008f0eff */
[C---:B------:R-:W-:Y:S01]  /*62a0*/  LEA R84, P1, R93.reuse, R84, 0x1 ;  /* 0x000000545d547211 */ /* 0x040fe200078208ff */
[----:B------:R1:W-:Y:S01]  /*62b0*/  STL [R1+0x29f4], R91 ;  /* 0x0029f45b01007387 */ /* 0x0003e20000100800 */
[-C--:B------:R-:W-:Y:S01]  /*62c0*/  LEA.HI.X.SX32 R87, R6, R85.reuse, 0x1, P5 ;  /* 0x0000005506577211 */ /* 0x080fe200028f0eff */
[----:B------:R-:W-:Y:S01]  /*62d0*/  @!P2 IMAD.IADD R76, R76, 0x1, -R92 ;  /* 0x000000014c4ca824 */ /* 0x000fe200078e0a5c */
[----:B------:R-:W-:-:S02]  /*62e0*/  LEA.HI.X.SX32 R85, R93, R85, 0x1, P1 ;  /* 0x000000555d557211 */ /* 0x000fc400008f0eff */
[----:B------:R-:W-:Y:S01]  /*62f0*/  ISETP.GE.AND P5, PT, R5, RZ, PT ;  /* 0x000000ff0500720c */ /* 0x000fe20003fa6270 */
[C---:B------:R-:W-:Y:S01]  /*6300*/  VIADD R5, R83.reuse, 0x5e ;  /* 0x0000005e53057836 */ /* 0x040fe20000000000 */
[----:B------:R-:W-:Y:S01]  /*6310*/  ISETP.GE.AND P2, PT, R83, RZ, PT ;  /* 0x000000ff5300720c */ /* 0x000fe20003f46270 */
[----:B0-----:R-:W-:Y:S02]  /*6320*/  IMAD.MOV.U32 R6, RZ, RZ, R79 ;  /* 0x000000ffff067224 */ /* 0x001fe400078e004f */
[----:B------:R-:W2:Y:S01]  /*6330*/  LDL.LU R79, [R1+0x2a1c] ;  /* 0x002a1c00014f7983 */ /* 0x000ea20000300800 */
[----:B------:R-:W-:Y:S02]  /*6340*/  IABS R93, R5 ;  /* 0x00000005005d7213 */ /* 0x000fe40000000000 */
[----:B---3--:R-:W-:Y:S02]  /*6350*/  ISETP.NE.AND P1, PT, R37, RZ, PT ;  /* 0x000000ff2500720c */ /* 0x008fe40003f25270 */
[----:B-1----:R-:W-:Y:S01]  /*6360*/  LOP3.LUT R91, RZ, R37, RZ, 0x33, !PT ;  /* 0x00000025ff5b7212 */ /* 0x002fe200078e33ff */
[----:B------:R-:W-:-:S02]  /*6370*/  VIADD R37, R83, 0x5d ;  /* 0x0000005d53257836 */ /* 0x000fc40000000000 */
[----:B------:R-:W0:Y:S02]  /*6380*/  S2R R83, SR_TID.X ;  /* 0x0000000000537919 */ /* 0x000e240000002100 */
[----:B------:R-:W-:Y:S04]  /*6390*/  STL [R1+0xed4], R91 ;  /* 0x000ed45b01007387 */ /* 0x000fe80000100800 */
[----:B------:R1:W-:Y:S02]  /*63a0*/  STL [R1+0x13d4], R37 ;  /* 0x0013d42501007387 */ /* 0x0003e40000100800 */
[----:B-1----:R-:W-:-:S05]  /*63b0*/  IABS R37, R37 ;  /* 0x0000002500257213 */ /* 0x002fca0000000000 */
[----:B------:R-:W-:Y:S02]  /*63c0*/  IMAD.MOV.U32 R82, RZ, RZ, R37 ;  /* 0x000000ffff527224 */ /* 0x000fe400078e0025 */
[----:B------:R-:W-:Y:S01]  /*63d0*/  IMAD.MOV.U32 R37, RZ, RZ, R93 ;  /* 0x000000ffff257224 */ /* 0x000fe200078e005d */
[----:B------:R1:W-:Y:S01]  /*63e0*/  STL [R1+0x1410], R5 ;  /* 0x0014100501007387 */ /* 0x0003e20000100800 */
[----:B0-----:R-:W-:-:S03]  /*63f0*/  LOP3.LUT R93, R83, 0x7f, RZ, 0xc0, !PT ;  /* 0x0000007f535d7812 */ /* 0x001fc600078ec0ff */
[----:B------:R-:W-:Y:S01]  /*6400*/  STL [R1+0x2108], R3 ;  /* 0x0021080301007387 */ /* 0x000fe20000100800 */
[C---:B------:R-:W-:Y:S01]  /*6410*/  IMAD.HI.U32 R83, R80.reuse, R82, RZ ;  /* 0x0000005250537227 */ /* 0x040fe200078e00ff */
[----:B-1----:R-:W0:Y:S02]  /*6420*/  LDC R5, c[0x0][0x3b0] ;  /* 0x0000ec00ff057b82 */ /* 0x002e240000000800 */
[----:B------:R1:W-:Y:S01]  /*6430*/  STL [R1+0x2498], R3 ;  /* 0x0024980301007387 */ /* 0x0003e20000100800 */
[----:B------:R-:W-:Y:S02]  /*6440*/  IMAD R93, R93, R3, RZ ;  /* 0x000000035d5d7224 */ /* 0x000fe400078e02ff */
[----:B------:R-:W-:-:S04]  /*6450*/  IMAD.HI.U32 R80, R80, R37, RZ ;  /* 0x0000002550507227 */ /* 0x000fc800078e00ff */
[----:B-1----:R-:W-:Y:S02]  /*6460*/  IMAD.MOV.U32 R3, RZ, RZ, R77 ;  /* 0x000000ffff037224 */ /* 0x002fe400078e004d */
[----:B------:R-:W-:Y:S02]  /*6470*/  IMAD.MOV R83, RZ, RZ, -R83 ;  /* 0x000000ffff537224 */ /* 0x000fe400078e0a53 */
[----:B------:R-:W-:Y:S02]  /*6480*/  @!P0 IMAD.MOV R3, RZ, RZ, -R3 ;  /* 0x000000ffff038224 */ /* 0x000fe400078e0a03 */
[----:B------:R-:W-:Y:S01]  /*6490*/  IMAD.MOV R77, RZ, RZ, -R80 ;  /* 0x000000ffff4d7224 */ /* 0x000fe200078e0a50 */
[----:B------:R-:W-:Y:S01]  /*64a0*/  ISETP.GE.AND P0, PT, R81, RZ, PT ;  /* 0x000000ff5100720c */ /* 0x000fe20003f06270 */
[----:B------:R-:W3:Y:S01]  /*64b0*/  LDL.LU R80, [R1+0x2a18] ;  /* 0x002a180001507983 */ /* 0x000ee20000300800 */
[----:B------:R-:W-:-:S03]  /*64c0*/  IMAD R83, R92, R83, R82 ;  /* 0x000000535c537224 */ /* 0x000fc600078e0252 */
[----:B------:R-:W-:Y:S04]  /*64d0*/  STL [R1+0x24c8], R3 ;  /* 0x0024c80301007387 */ /* 0x000fe80000100800 */
[----:B------:R-:W4:Y:S04]  /*64e0*/  LDL.LU R81, [R1+0x2a14] ;  /* 0x002a140001517983 */ /* 0x000f280000300800 */
[----:B------:R-:W2:Y:S04]  /*64f0*/  LDL.LU R82, [R1+0x2a10] ;  /* 0x002a100001527983 */ /* 0x000ea80000300800 */
[----:B------:R1:W-:Y:S04]  /*6500*/  STL [R1+0xeac], R83 ;  /* 0x000eac5301007387 */ /* 0x0003e80000100800 */
[----:B-1----:R-:W3:Y:S01]  /*6510*/  LDL.LU R83, [R1+0x2a0c] ;  /* 0x002a0c0001537983 */ /* 0x002ee20000300800 */
[----:B------:R-:W-:-:S02]  /*6520*/  IMAD.MOV.U32 R2, RZ, RZ, R78 ;  /* 0x000000ffff027224 */ /* 0x000fc400078e004e */
[----:B------:R-:W1:Y:S01]  /*6530*/  LDC R78, c[0x0][0x3b0] ;  /* 0x0000ec00ff4e7b82 */ /* 0x000e620000000800 */
[----:B------:R-:W-:Y:S02]  /*6540*/  @!P2 IMAD.MOV R76, RZ, RZ, -R76 ;  /* 0x000000ffff4ca224 */ /* 0x000fe400078e0a4c */
[----:B------:R-:W-:Y:S01]  /*6550*/  LEA R2, P2, R93, R2, 0x1 ;  /* 0x000000025d027211 */ /* 0x000fe200078408ff */
[----:B------:R-:W-:-:S04]  /*6560*/  IMAD R77, R92, R77, R37 ;  /* 0x0000004d5c4d7224 */ /* 0x000fc800078e0225 */
[----:B------:R-:W-:Y:S01]  /*6570*/  STL [R1+0x56c], R2 ;  /* 0x00056c0201007387 */ /* 0x000fe20000100800 */
[----:B------:R-:W-:Y:S01]  /*6580*/  LEA.HI.X.SX32 R93, R93, R6, 0x1, P2 ;  /* 0x000000065d5d7211 */ /* 0x000fe200010f0eff */
[----:B------:R-:W0:Y:S02]  /*6590*/  LDC R37, c[0x0][0x3b0] ;  /* 0x0000ec00ff257b82 */ /* 0x000e240000000800 */
[----:B------:R1:W-:Y:S04]  /*65a0*/  STL [R1+0x2390], R92 ;  /* 0x0023905c01007387 */ /* 0x0003e80000100800 */
[----:B------:R1:W-:Y:S04]  /*65b0*/  STL [R1+0xec4], R77 ;  /* 0x000ec44d01007387 */ /* 0x0003e80000100800 */
[----:B------:R-:W3:Y:S01]  /*65c0*/  LDL.LU R6, [R1+0x2a08] ;  /* 0x002a080001067983 */ /* 0x000ee20000300800 */
[----:B------:R-:W-:Y:S01]  /*65d0*/  SEL R76, R91, R76, !P1 ;  /* 0x0000004c5b4c7207 */ /* 0x000fe20004800000 */
[----:B-1----:R-:W1:Y:S08]  /*65e0*/  LDC R92, c[0x0][0x3b0] ;  /* 0x0000ec00ff5c7b82 */ /* 0x002e700000000800 */
[----:B------:R-:W1:Y:S01]  /*65f0*/  LDC R77, c[0x0][0x3b0] ;  /* 0x0000ec00ff4d7b82 */ /* 0x000e620000000800 */
[----:B0-----:R-:W-:-:S07]  /*6600*/  IMAD R76, R76, R37, RZ ;  /* 0x000000254c4c7224 */ /* 0x001fce00078e02ff */
[----:B------:R-:W0:Y:S01]  /*6610*/  LDC R37, c[0x0][0x3b0] ;  /* 0x0000ec00ff257b82 */ /* 0x000e220000000800 */
[C---:B----4-:R-:W-:Y:S02]  /*6620*/  SEL R81, R91.reuse, R81, !P1 ;  /* 0x000000515b517207 */ /* 0x050fe40004800000 */
[----:B--2---:R-:W-:-:S03]  /*6630*/  SEL R82, R91, R82, !P1 ;  /* 0x000000525b527207 */ /* 0x004fc60004800000 */
[----:B------:R-:W-:Y:S02]  /*6640*/  IMAD R81, R81, R78, RZ ;  /* 0x0000004e51517224 */ /* 0x000fe400078e02ff */
[----:B------:R-:W-:Y:S02]  /*6650*/  IMAD R82, R82, R5, RZ ;  /* 0x0000000552527224 */ /* 0x000fe400078e02ff */
[----:B------:R-:W2:Y:S04]  /*6660*/  LDL.LU R5, [R1+0x2a04] ;  /* 0x002a040001057983 */ /* 0x000ea80000300800 */
[----:B------:R-:W4:Y:S01]  /*6670*/  LDL.LU R78, [R1+0x2a00] ;  /* 0x002a0000014e7983 */ /* 0x000f220000300800 */
[----:B---3--:R-:W-:-:S05]  /*6680*/  SEL R83, R91, R83, !P1 ;  /* 0x000000535b537207 */ /* 0x008fca0004800000 */
[----:B0-----:R-:W-:Y:S02]  /*6690*/  IMAD R83, R83, R37, RZ ;  /* 0x0000002553537224 */ /* 0x001fe400078e02ff */
[----:B------:R-:W0:Y:S01]  /*66a0*/  LDC R37, c[0x0][0x3b0] ;  /* 0x0000ec00ff257b82 */ /* 0x000e220000000800 */
[----:B------:R-:W-:-:S05]  /*66b0*/  SEL R80, R91, R80, !P1 ;  /* 0x000000505b507207 */ /* 0x000fca0004800000 */
[----:B0-----:R-:W-:Y:S02]  /*66c0*/  IMAD R80, R80, R37, RZ ;  /* 0x0000002550507224 */ /* 0x001fe400078e02ff */
[----:B------:R-:W0:Y:S01]  /*66d0*/  LDC R37, c[0x0][0x3b0] ;  /* 0x0000ec00ff257b82 */ /* 0x000e220000000800 */
[----:B------:R-:W-:-:S05]  /*66e0*/  SEL R6, R91, R6, !P1 ;  /* 0x000000065b067207 */ /* 0x000fca0004800000 */
[----:B-1----:R-:W-:Y:S02]  /*66f0*/  IMAD R6, R6, R77, RZ ;  /* 0x0000004d06067224 */ /* 0x002fe400078e02ff */
[----:B------:R-:W1:Y:S01]  /*6700*/  LDC R77, c[0x0][0x3b0] ;  /* 0x0000ec00ff4d7b82 */ /* 0x000e620000000800 */
[----:B----4-:R-:W-:-:S05]  /*6710*/  SEL R78, R91, R78, !P1 ;  /* 0x0000004e5b4e7207 */ /* 0x010fca0004800000 */
[----:B0-----:R-:W-:Y:S02]  /*6720*/  IMAD R78, R78, R37, RZ ;  /* 0x000000254e4e7224 */ /* 0x001fe400078e02ff */
[----:B------:R-:W-:Y:S02]  /*6730*/  IMAD.MOV.U32 R37, RZ, RZ, R9 ;  /* 0x000000ffff257224 */ /* 0x000fe400078e0009 */
[----:B------:R-:W3:Y:S04]  /*6740*/  LDL.LU R9, [R1+0x29fc] ;  /* 0x0029fc0001097983 */ /* 0x000ee80000300800 */
[----:B------:R0:W-:Y:S02]  /*6750*/  STL [R1+0x1470], R78 ;  /* 0x0014704e01007387 */ /* 0x0001e40000100800 */
[----:B0-----:R-:W0:Y:S01]  /*6760*/  LDC R78, c[0x0][0x3b0] ;  /* 0x0000ec00ff4e7b82 */ /* 0x001e220000000800 */
[----:B--2---:R-:W-:-:S05]  /*6770*/  SEL R5, R91, R5, !P1 ;  /* 0x000000055b057207 */ /* 0x004fca0004800000 */
[----:B0-----:R-:W-:-:S05]  /*6780*/  IMAD R78, R5, R78, RZ ;  /* 0x0000004e054e7224 */ /* 0x001fca00078e02ff */
[----:B------:R-:W-:Y:S04]  /*6790*/  STL [R1+0x14a8], R78 ;  /* 0x0014a84e01007387 */ /* 0x000fe80000100800 */
[----:B------:R0:W-:Y:S01]  /*67a0*/  STL [R1+0x14e0], R6 ;  /* 0x0014e00601007387 */ /* 0x0001e20000100800 */
[----:B------:R-:W-:Y:S02]  /*67b0*/  IMAD.MOV.U32 R5, RZ, RZ, R37 ;  /* 0x000000ffff057224 */ /* 0x000fe400078e0025 */
[----:B------:R-:W2:Y:S01]  /*67c0*/  LDC R37, c[0x0][0x3b0] ;  /* 0x0000ec00ff257b82 */ /* 0x000ea20000000800 */
[----:B0-----:R-:W-:-:S07]  /*67d0*/  IMAD.MOV.U32 R6, RZ, RZ, R12 ;  /* 0x000000ffff067224 */ /* 0x001fce00078e000c */
[----:B------:R-:W0:Y:S01]  /*67e0*/  LDC R78, c[0x0][0x3b0] ;  /* 0x0000ec00ff4e7b82 */ /* 0x000e220000000800 */
[----:B------:R-:W4:Y:S01]  /*67f0*/  LDL.LU R12, [R1+0x29f8] ;  /* 0x0029f800010c7983 */ /* 0x000f220000300800 */
[C---:B------:R-:W-:Y:S02]  /*6800*/  SEL R7, R91.reuse, R7, !P1 ;  /* 0x000000075b077207 */ /* 0x040fe40004800000 */
[C---:B------:R-:W-:Y:S02]  /*6810*/  SEL R8, R91.reuse, R8, !P1 ;  /* 0x000000085b087207 */ /* 0x040fe40004800000 */
[----:B------:R-:W-:Y:S01]  /*6820*/  SEL R79, R91, R79, !P1 ;  /* 0x0000004f5b4f7207 */ /* 0x000fe20004800000 */
[----:B0-----:R-:W-:Y:S02]  /*6830*/  IMAD R78, R7, R78, RZ ;  /* 0x0000004e074e7224 */ /* 0x001fe400078e02ff */
[----:B--2---:R-:W-:Y:S02]  /*6840*/  IMAD R7, R8, R37, RZ ;  /* 0x0000002508077224 */ /* 0x004fe400078e02ff */
[----:B------:R-:W-:Y:S01]  /*6850*/  IMAD R79, R79, R92, RZ ;  /* 0x0000005c4f4f7224 */ /* 0x000fe200078e02ff */
[----:B------:R0:W-:Y:S01]  /*6860*/  STL [R1+0x1510], R78 ;  /* 0x0015104e01007387 */ /* 0x0001e20000100800 */
[----:B------:R-:W2:Y:S03]  /*6870*/  LDC R92, c[0x0][0x3b0] ;  /* 0x0000ec00ff5c7b82 */ /* 0x000ea60000000800 */
[----:B------:R1:W-:Y:S05]  /*6880*/  STL [R1+0x1540], R7 ;  /* 0x0015400701007387 */ /* 0x0003ea0000100800 */
[----:B------:R-:W1:Y:S01]  /*6890*/  LDC R8, c[0x0][0x3b0] ;  /* 0x0000ec00ff087b82 */ /* 0x000e620000000800 */
[----:B------:R-:W-:-:S02]  /*68a0*/  SEL R10, R91, R10, !P1 ;  /* 0x0000000a5b0a7207 */ /* 0x000fc40004800000 */
[C---:B------:R-:W-:Y:S02]  /*68b0*/  SEL R11, R91.reuse, R11, !P1 ;  /* 0x0000000b5b0b7207 */ /* 0x040fe40004800000 */
[C---:B------:R-:W-:Y:S02]  /*68c0*/  SEL R13, R91.reuse, R13, !P1 ;  /* 0x0000000d5b0d7207 */ /* 0x040fe40004800000 */
[C---:B------:R-:W-:Y:S01]  /*68d0*/  SEL R15, R91.reuse, R15, !P1 ;  /* 0x0000000f5b0f7207 */ /* 0x040fe20004800000 */
[----:B------:R-:W1:Y:S08]  /*68e0*/  LDC R37, c[0x0][0x3b0] ;  /* 0x0000ec00ff257b82 */ /* 0x000e700000000800 */
[----:B0-----:R-:W0:Y:S01]  /*68f0*/  LDC R78, c[0x0][0x3b0] ;  /* 0x0000ec00ff4e7b82 */ /* 0x001e220000000800 */
[----:B------:R-:W-:-:S02]  /*6900*/  SEL R14, R91, R14, !P1 ;  /* 0x0000000e5b0e7207 */ /* 0x000fc40004800000 */
[C---:B------:R-:W-:Y:S02]  /*6910*/  SEL R16, R91.reuse, R16, !P1 ;  /* 0x000000105b107207 */ /* 0x040fe40004800000 */
[C---:B------:R-:W-:Y:S02]  /*6920*/  SEL R17, R91.reuse, R17, !P1 ;  /* 0x000000115b117207 */ /* 0x040fe40004800000 */
[C---:B------:R-:W-:Y:S02]  /*6930*/  SEL R18, R91.reuse, R18, !P1 ;  /* 0x000000125b127207 */ /* 0x040fe40004800000 */
[C---:B------:R-:W-:Y:S02]  /*6940*/  SEL R19, R91.reuse, R19, !P1 ;  /* 0x000000135b137207 */ /* 0x040fe40004800000 */
[C---:B------:R-:W-:Y:S02]  /*6950*/  SEL R20, R91.reuse, R20, !P1 ;  /* 0x000000145b147207 */ /* 0x040fe40004800000 */
        /* <DEDUP_REMOVED lines=9> */
[----:B---3--:R-:W-:-:S05]  /*69f0*/  SEL R9, R91, R9, !P1 ;  /* 0x000000095b097207 */ /* 0x008fca0004800000 */
[----:B-1----:R-:W-:Y:S02]  /*6a00*/  IMAD R7, R9, R77, RZ ;  /* 0x0000004d09077224 */ /* 0x002fe400078e02ff */
[----:B------:R-:W-:Y:S02]  /*6a10*/  IMAD.MOV.U32 R77, RZ, RZ, R5 ;  /* 0x000000ffff4d7224 */ /* 0x000fe400078e0005 */
[----:B------:R-:W1:Y:S01]  /*6a20*/  LDC R5, c[0x0][0x3b0] ;  /* 0x0000ec00ff057b82 */ /* 0x000e620000000800 */
[----:B------:R3:W-:Y:S01]  /*6a30*/  STL [R1+0x1560], R7 ;  /* 0x0015600701007387 */ /* 0x0007e20000100800 */
[----:B------:R-:W-:-:S06]  /*6a40*/  IMAD.MOV.U32 R9, RZ, RZ, R6 ;  /* 0x000000ffff097224 */ /* 0x000fcc00078e0006 */
[----:B------:R-:W0:Y:S08]  /*6a50*/  LDC R6, c[0x0][0x3b0] ;  /* 0x0000ec00ff067b82 */ /* 0x000e300000000800 */
[----:B---3--:R-:W3:Y:S01]  /*6a60*/  LDC R7, c[0x0][0x3b0] ;  /* 0x0000ec00ff077b82 */ /* 0x008ee20000000800 */
[----:B-1----:R-:W-:-:S07]  /*6a70*/  IMAD R10, R10, R5, RZ ;  /* 0x000000050a0a7224 */ /* 0x002fce00078e02ff */
[----:B------:R-:W1:Y:S01]  /*6a80*/  LDC R5, c[0x0][0x3b0] ;  /* 0x0000ec00ff057b82 */ /* 0x000e620000000800 */
[----:B------:R0:W-:Y:S02]  /*6a90*/  STL [R1+0x146c], R10 ;  /* 0x00146c0a01007387 */ /* 0x0001e40000100800 */
[----:B0-----:R-:W-:Y:S02]  /*6aa0*/  IMAD.MOV.U32 R10, RZ, RZ, R77 ;  /* 0x000000ffff0a7224 */ /* 0x001fe400078e004d */
[----:B---3--:R-:W-:Y:S02]  /*6ab0*/  IMAD R77, R11, R7, RZ ;  /* 0x000000070b4d7224 */ /* 0x008fe400078e02ff */
[----:B--2---:R-:W-:Y:S02]  /*6ac0*/  IMAD R11, R13, R92, RZ ;  /* 0x0000005c0d0b7224 */ /* 0x004fe400078e02ff */
[----:B------:R-:W-:Y:S02]  /*6ad0*/  IMAD R92, R15, R8, RZ ;  /* 0x000000080f5c7224 */ /* 0x000fe400078e02ff */
[----:B------:R-:W-:-:S02]  /*6ae0*/  IMAD.MOV.U32 R15, RZ, RZ, R9 ;  /* 0x000000ffff0f7224 */ /* 0x000fc400078e0009 */
[----:B------:R-:W0:Y:S01]  /*6af0*/  LDC R9, c[0x0][0x3b0] ;  /* 0x0000ec00ff097b82 */ /* 0x000e220000000800 */
[----:B----4-:R-:W-:Y:S01]  /*6b00*/  SEL R12, R91, R12, !P1 ;  /* 0x0000000c5b0c7207 */ /* 0x010fe20004800000 */
[----:B------:R-:W-:Y:S04]  /*6b10*/  STL [R1+0x14a4], R77 ;  /* 0x0014a44d01007387 */ /* 0x000fe80000100800 */
[----:B------:R-:W-:Y:S02]  /*6b20*/  IMAD R7, R12, R6, RZ ;  /* 0x000000060c077224 */ /* 0x000fe400078e02ff */
[----:B------:R-:W2:Y:S03]  /*6b30*/  LDC R6, c[0x0][0x3b0] ;  /* 0x0000ec00ff067b82 */ /* 0x000ea60000000800 */
[----:B------:R3:W-:Y:S04]  /*6b40*/  STL [R1+0x14dc], R7 ;  /* 0x0014dc0701007387 */ /* 0x0007e80000100800 */
[----:B------:R4:W-:Y:S01]  /*6b50*/  STL [R1+0x150c], R11 ;  /* 0x00150c0b01007387 */ /* 0x0009e20000100800 */
[----:B-1----:R-:W-:Y:S01]  /*6b60*/  IMAD R5, R14, R5, RZ ;  /* 0x000000050e057224 */ /* 0x002fe200078e02ff */
[----:B------:R-:W1:Y:S08]  /*6b70*/  LDC R12, c[0x0][0x3b0] ;  /* 0x0000ec00ff0c7b82 */ /* 0x000e700000000800 */
[----:B---3--:R-:W3:Y:S08]  /*6b80*/  LDC R7, c[0x0][0x3b0] ;  /* 0x0000ec00ff077b82 */ /* 0x008ef00000000800 */
[----:B----4-:R-:W4:Y:S01]  /*6b90*/  LDC R11, c[0x0][0x3b0] ;  /* 0x0000ec00ff0b7b82 */ /* 0x010f220000000800 */
[----:B------:R2:W-:Y:S01]  /*6ba0*/  STL [R1+0x153c], R5 ;  /* 0x00153c0501007387 */ /* 0x0005e20000100800 */
[----:B------:R-:W-:-:S02]  /*6bb0*/  IMAD.MOV.U32 R8, RZ, RZ, R10 ;  /* 0x000000ffff087224 */ /* 0x000fc400078e000a */
[----:B------:R-:W-:Y:S02]  /*6bc0*/  IMAD R13, R17, R78, RZ ;  /* 0x0000004e110d7224 */ /* 0x000fe400078e02ff */
[----:B0-----:R-:W-:Y:S01]  /*6bd0*/  IMAD R10, R18, R9, RZ ;  /* 0x00000009120a7224 */ /* 0x001fe200078e02ff */
[----:B------:R-:W-:Y:S01]  /*6be0*/  STL [R1+0x2394], R92 ;  /* 0x0023945c01007387 */ /* 0x000fe20000100800 */
[----:B--2---:R-:W-:Y:S01]  /*6bf0*/  IMAD R6, R19, R6, RZ ;  /* 0x0000000613067224 */ /* 0x004fe200078e02ff */
[----:B------:R-:W0:Y:S01]  /*6c00*/  LDC R77, c[0x0][0x3b0] ;  /* 0x0000ec00ff4d7b82 */ /* 0x000e220000000800 */
[----:B------:R-:W-:-:S05]  /*6c10*/  IMAD R5, R16, R37, RZ ;  /* 0x0000002510057224 */ /* 0x000fca00078e02ff */
[----:B------:R2:W-:Y:S01]  /*6c20*/  STL [R1+0x1468], R5 ;  /* 0x0014680501007387 */ /* 0x0005e20000100800 */
[----:B---3--:R-:W-:Y:S01]  /*6c30*/  IMAD R7, R20, R7, RZ ;  /* 0x0000000714077224 */ /* 0x008fe200078e02ff */
[----:B------:R-:W3:Y:S02]  /*6c40*/  LDC R9, c[0x0][0x3b0] ;  /* 0x0000ec00ff097b82 */ /* 0x000ee40000000800 */
[----:B------:R-:W-:Y:S04]  /*6c50*/  STL [R1+0x14a0], R13 ;  /* 0x0014a00d01007387 */ /* 0x000fe80000100800 */
[----:B------:R1:W-:Y:S02]  /*6c60*/  STL [R1+0x14d8], R10 ;  /* 0x0014d80a01007387 */ /* 0x0003e40000100800 */
[----:B--2---:R-:W2:Y:S02]  /*6c70*/  LDC R5, c[0x0][0x3b0] ;  /* 0x0000ec00ff057b82 */ /* 0x004ea40000000800 */
[----:B------:R-:W-:Y:S04]  /*6c80*/  STL.64 [R1+0x25e0], R18 ;  /* 0x0025e01201007387 */ /* 0x000fe80000100a00 */
[----:B------:R4:W-:Y:S02]  /*6c90*/  STL [R1+0x1508], R6 ;  /* 0x0015080601007387 */ /* 0x0009e40000100800 */
[----:B-1----:R-:W1:Y:S02]  /*6ca0*/  LDC R10, c[0x0][0x3b0] ;  /* 0x0000ec00ff0a7b82 */ /* 0x002e640000000800 */
[----:B------:R0:W-:Y:S01]  /*6cb0*/  STL [R1+0x1538], R7 ;  /* 0x0015380701007387 */ /* 0x0001e20000100800 */
[----:B----4-:R-:W-:-:S05]  /*6cc0*/  IMAD R6, R21, R11, RZ ;  /* 0x0000000b15067224 */ /* 0x010fca00078e02ff */
[----:B------:R-:W4:Y:S01]  /*6cd0*/  LDC R13, c[0x0][0x3b0] ;  /* 0x0000ec00ff0d7b82 */ /* 0x000f220000000800 */
[----:B------:R0:W-:Y:S04]  /*6ce0*/  STL [R1+0x1558], R6 ;  /* 0x0015580601007387 */ /* 0x0001e80000100800 */
[----:B------:R-:W-:Y:S03]  /*6cf0*/  STL.64 [R1+0x25e8], R20 ;  /* 0x0025e81401007387 */ /* 0x000fe60000100a00 */
[----:B------:R-:W1:Y:S01]  /*6d00*/  LDC R14, c[0x0][0x3b0] ;  /* 0x0000ec00ff0e7b82 */ /* 0x000e620000000800 */
[----:B------:R-:W-:Y:S04]  /*6d10*/  STL.64 [R1+0x2600], R20 ;  /* 0x0026001401007387 */ /* 0x000fe80000100a00 */
[----:B------:R-:W-:Y:S01]  /*6d20*/  STL.64 [R1+0x2620], R20 ;  /* 0x0026201401007387 */ /* 0x000fe20000100a00 */
[----:B------:R-:W-:Y:S01]  /*6d30*/  IMAD.MOV.U32 R78, RZ, RZ, R8 ;  /* 0x000000ffff4e7224 */ /* 0x000fe200078e0008 */
[----:B------:R-:W-:Y:S01]  /*6d40*/  SEL R30, R91, R30, !P1 ;  /* 0x0000001e5b1e7207 */ /* 0x000fe20004800000 */
[----:B0-----:R-:W-:Y:S01]  /*6d50*/  IMAD R7, R22, R12, RZ ;  /* 0x0000000c16077224 */ /* 0x001fe200078e02ff */
[----:B------:R-:W-:Y:S01]  /*6d60*/  STL.64 [R1+0x2640], R20 ;  /* 0x0026401401007387 */ /* 0x000fe20000100a00 */
[----:B------:R-:W-:Y:S01]  /*6d70*/  IMAD R6, R23, R77, RZ ;  /* 0x0000004d17067224 */ /* 0x000fe200078e02ff */
[----:B------:R-:W0:Y:S02]  /*6d80*/  LDC R8, c[0x0][0x3b0] ;  /* 0x0000ec00ff087b82 */ /* 0x000e240000000800 */
[----:B------:R-:W-:Y:S04]  /*6d90*/  STL.64 [R1+0x2660], R20 ;  /* 0x0026601401007387 */ /* 0x000fe80000100a00 */
[----:B------:R-:W-:Y:S01]  /*6da0*/  STL.64 [R1+0x2680], R20 ;  /* 0x0026801401007387 */ /* 0x000fe20000100a00 */
[----:B--2---:R-:W-:Y:S01]  /*6db0*/  IMAD R11, R24, R5, RZ ;  /* 0x00000005180b7224 */ /* 0x004fe200078e02ff */
[----:B------:R-:W-:Y:S01]  /*6dc0*/  SEL R31, R91, R31, !P1 ;  /* 0x0000001f5b1f7207 */ /* 0x000fe20004800000 */
[----:B------:R-:W-:Y:S01]  /*6dd0*/  IMAD.MOV.U32 R19, RZ, RZ, R15 ;  /* 0x000000ffff137224 */ /* 0x000fe200078e000f */
[----:B------:R-:W-:Y:S01]  /*6de0*/  STL.64 [R1+0x26a0], R20 ;  /* 0x0026a01401007387 */ /* 0x000fe20000100a00 */
[----:B---3--:R-:W-:Y:S01]  /*6df0*/  IMAD R5, R25, R9, RZ ;  /* 0x0000000919057224 */ /* 0x008fe200078e02ff */
[----:B------:R-:W2:Y:S02]  /*6e00*/  LDC R12, c[0x0][0x3b0] ;  /* 0x0000ec00ff0c7b82 */ /* 0x000ea40000000800 */
[----:B------:R-:W-:Y:S04]  /*6e10*/  STL.64 [R1+0x26c0], R20 ;  /* 0x0026c01401007387 */ /* 0x000fe80000100a00 */
[----:B------:R-:W-:Y:S02]  /*6e20*/  STL.64 [R1+0x26e0], R20 ;  /* 0x0026e01401007387 */ /* 0x000fe40000100a00 */
[----:B------:R-:W3:Y:S02]  /*6e30*/  LDC R15, c[0x0][0x3b0] ;  /* 0x0000ec00ff0f7b82 */ /* 0x000ee40000000800 */
[----:B------:R-:W-:Y:S04]  /*6e40*/  STL.64 [R1+0x2700], R20 ;  /* 0x0027001401007387 */ /* 0x000fe80000100a00 */
[----:B------:R-:W-:Y:S02]  /*6e50*/  STL.64 [R1+0x2720], R20 ;  /* 0x0027201401007387 */ /* 0x000fe40000100a00 */
[----:B------:R-:W0:Y:S02]  /*6e60*/  LDC R16, c[0x0][0x3b0] ;  /* 0x0000ec00ff107b82 */ /* 0x000e240000000800 */
[----:B------:R-:W-:Y:S04]  /*6e70*/  STL.64 [R1+0x2740], R20 ;  /* 0x0027401401007387 */ /* 0x000fe80000100a00 */
        /* <DEDUP_REMOVED lines=21> */
[----:B------:R0:W-:Y:S04]  /*6fd0*/  STL [R1+0x1464], R7 ;  /* 0x0014640701007387 */ /* 0x0001e80000100800 */
[----:B------:R2:W-:Y:S04]  /*6fe0*/  STL [R1+0x1498], R6 ;  /* 0x0014980601007387 */ /* 0x0005e80000100800 */
[----:B------:R-:W-:Y:S01]  /*6ff0*/  STL.64 [R1+0x25f0], R22 ;  /* 0x0025f01601007387 */ /* 0x000fe20000100a00 */
[----:B-1----:R-:W-:Y:S01]  /*7000*/  IMAD R9, R26, R10, RZ ;  /* 0x0000000a1a097224 */ /* 0x002fe200078e02ff */
[----:B0-----:R-:W0:Y:S02]  /*7010*/  LDC R7, c[0x0][0x3b0] ;  /* 0x0000ec00ff077b82 */ /* 0x001e240000000800 */
[----:B------:R-:W-:Y:S04]  /*7020*/  STL.64 [R1+0x2610], R22 ;  /* 0x0026101601007387 */ /* 0x000fe80000100a00 */
[----:B------:R-:W-:Y:S02]  /*7030*/  STL.64 [R1+0x2630], R22 ;  /* 0x0026301601007387 */ /* 0x000fe40000100a00 */
[----:B--2---:R-:W1:Y:S02]  /*7040*/  LDC R6, c[0x0][0x3b0] ;  /* 0x0000ec00ff067b82 */ /* 0x004e640000000800 */
[----:B------:R-:W-:Y:S04]  /*7050*/  STL.64 [R1+0x2650], R22 ;  /* 0x0026501601007387 */ /* 0x000fe80000100a00 */
[----:B------:R-:W-:Y:S01]  /*7060*/  STL.64 [R1+0x2670], R22 ;  /* 0x0026701601007387 */ /* 0x000fe20000100a00 */
[----:B------:R-:W-:Y:S01]  /*7070*/  SEL R32, R91, R32, !P1 ;  /* 0x000000205b207207 */ /* 0x000fe20004800000 */
[----:B------:R-:W2:Y:S02]  /*7080*/  LDC R10, c[0x0][0x3b0] ;  /* 0x0000ec00ff0a7b82 */ /* 0x000ea40000000800 */
        /* <DEDUP_REMOVED lines=29> */
[----:B------:R4:W-:Y:S01]  /*7260*/  STL [R1+0x1504], R5 ;  /* 0x0015040501007387 */ /* 0x0009e20000100800 */
[----:B-1----:R-:W-:-:S03]  /*7270*/  IMAD R6, R29, R6, RZ ;  /* 0x000000061d067224 */ /* 0x002fc600078e02ff */
[----:B------:R-:W-:Y:S01]  /*7280*/  STL.64 [R1+0x2628], R26 ;  /* 0x0026281a01007387 */ /* 0x000fe20000100a00 */
[----:B0-----:R-:W-:Y:S01]  /*7290*/  IMAD R7, R30, R7, RZ ;  /* 0x000000071e077224 */ /* 0x001fe200078e02ff */
[----:B--2---:R-:W0:Y:S02]  /*72a0*/  LDC R11, c[0x0][0x3b0] ;  /* 0x0000ec00ff0b7b82 */ /* 0x004e240000000800 */
[----:B------:R1:W-:Y:S01]  /*72b0*/  STL [R1+0x1534], R9 ;  /* 0x0015340901007387 */ /* 0x0003e20000100800 */
[----:B----4-:R-:W-:-:S03]  /*72c0*/  IMAD R5, R27, R13, RZ ;  /* 0x0000000d1b057224 */ /* 0x010fc600078e02ff */
[----:B------:R-:W-:Y:S02]  /*72d0*/  STL.64 [R1+0x2970], R26 ;  /* 0x0029701a01007387 */ /* 0x000fe40000100a00 */
[----:B------:R-:W2:Y:S01]  /*72e0*/  LDC R13, c[0x0][0x3b0] ;  /* 0x0000ec00ff0d7b82 */ /* 0x000ea20000000800 */
[----:B-1----:R-:W-:Y:S01]  /*72f0*/  IMAD R9, R28, R14, RZ ;  /* 0x0000000e1c097224 */ /* 0x002fe200078e02ff */
[----:B------:R1:W-:Y:S06]  /*7300*/  STL [R1+0x1554], R5 ;  /* 0x0015540501007387 */ /* 0x0003ec0000100800 */
[----:B------:R-:W4:Y:S01]  /*7310*/  LDC R14, c[0x0][0x3b0] ;  /* 0x0000ec00ff0e7b82 */ /* 0x000f220000000800 */
[----:B------:R3:W-:Y:S04]  /*7320*/  STL [R1+0x1460], R9 ;  /* 0x0014600901007387 */ /* 0x0007e80000100800 */
[----:B------:R0:W-:Y:S03]  /*7330*/  STL [R1+0x1494], R6 ;  /* 0x0014940601007387 */ /* 0x0001e60000100800 */
[----:B-1----:R-:W1:Y:S01]  /*7340*/  LDC R5, c[0x0][0x3b0] ;  /* 0x0000ec00ff057b82 */ /* 0x002e620000000800 */
[----:B------:R-:W-:Y:S04]  /*7350*/  STL.64 [R1+0x2638], R28 ;  /* 0x0026381c01007387 */ /* 0x000fe80000100a00 */
[----:B------:R-:W-:Y:S01]  /*7360*/  STL.64 [R1+0x2658], R28 ;  /* 0x0026581c01007387 */ /* 0x000fe20000100a00 */
[----:B------:R-:W-:-:S02]  /*7370*/  SEL R33, R91, R33, !P1 ;  /* 0x000000215b217207 */ /* 0x000fc40004800000 */
[C---:B------:R-:W-:Y:S01]  /*7380*/  SEL R34, R91.reuse, R34, !P1 ;  /* 0x000000225b227207 */ /* 0x040fe20004800000 */
[----:B------:R-:W-:Y:S01]  /*7390*/  STL.64 [R1+0x2678], R28 ;  /* 0x0026781c01007387 */ /* 0x000fe20000100a00 */
[----:B------:R-:W-:Y:S01]  /*73a0*/  SEL R35, R91, R35, !P1 ;  /* 0x000000235b237207 */ /* 0x000fe20004800000 */
[----:B---3--:R-:W3:Y:S02]  /*73b0*/  LDC R9, c[0x0][0x3b0] ;  /* 0x0000ec00ff097b82 */ /* 0x008ee40000000800 */
        /* <DEDUP_REMOVED lines=19> */
[----:B------:R-:W-:Y:S01]  /*74f0*/  STL.64 [R1+0x2900], R28 ;  /* 0x0029001c01007387 */ /* 0x000fe20000100a00 */
[----:B0-----:R-:W-:-:S03]  /*7500*/  IMAD R6, R31, R8, RZ ;  /* 0x000000081f067224 */ /* 0x001fc600078e02ff */
        /* <DEDUP_REMOVED lines=9> */
[----:B------:R-:W-:Y:S04]  /*75a0*/  STL.64 [R1+0x26a8], R30 ;  /* 0x0026a81e01007387 */ /* 0x000fe80000100a00 */
[----:B------:R-:W-:Y:S01]  /*75b0*/  STL.64 [R1+0x26c8], R30 ;  /* 0x0026c81e01007387 */ /* 0x000fe20000100a00 */
[C---:B------:R-:W-:Y:S01]  /*75c0*/  SEL R36, R91.reuse, R36, !P1 ;  /* 0x000000245b247207 */ /* 0x040fe20004800000 */
[----:B0-----:R-:W-:Y:S01]  /*75d0*/  IMAD R7, R32, R12, RZ ;  /* 0x0000000c20077224 */ /* 0x001fe200078e02ff */
[----:B------:R-:W-:Y:S01]  /*75e0*/  SEL R38, R91, R38, !P1 ;  /* 0x000000265b267207 */ /* 0x000fe20004800000 */
[----:B------:R-:W-:Y:S01]  /*75f0*/  STL.64 [R1+0x26e8], R30 ;  /* 0x0026e81e01007387 */ /* 0x000fe20000100a00 */
[----:B------:R-:W-:Y:S01]  /*7600*/  IMAD R8, R33, R15, RZ ;  /* 0x0000000f21087224 */ /* 0x000fe200078e02ff */
[----:B------:R-:W-:Y:S01]  /*7610*/  SEL R39, R91, R39, !P1 ;  /* 0x000000275b277207 */ /* 0x000fe20004800000 */
[----:B------:R-:W0:Y:S01]  /*7620*/  LDC R6, c[0x0][0x3b0] ;  /* 0x0000ec00ff067b82 */ /* 0x000e220000000800 */
        /* <DEDUP_REMOVED lines=17> */
[----:B-1----:R-:W-:-:S03]  /*7740*/  IMAD R12, R34, R5, RZ ;  /* 0x00000005220c7224 */ /* 0x002fc600078e02ff */
[----:B------:R-:W-:Y:S01]  /*7750*/  STL.64 [R1+0x2930], R30 ;  /* 0x0029301e01007387 */ /* 0x000fe20000100a00 */
[----:B------:R-:W-:-:S03]  /*7760*/  IMAD R5, R35, R11, RZ ;  /* 0x0000000b23057224 */ /* 0x000fc600078e02ff */
[----:B------:R-:W-:Y:S01]  /*7770*/  STL.64 [R1+0x2950], R30 ;  /* 0x0029501e01007387 */ /* 0x000fe20000100a00 */
[----:B--2---:R-:W-:Y:S02]  /*7780*/  IMAD R11, R36, R13, RZ ;  /* 0x0000000d240b7224 */ /* 0x004fe400078e02ff */
[----:B------:R-:W1:Y:S01]  /*7790*/  LDC R13, c[0x0][0x3b0] ;  /* 0x0000ec00ff0d7b82 */ /* 0x000e620000000800 */
[----:B------:R-:W-:Y:S04]  /*77a0*/  STL.64 [R1+0x2978], R30 ;  /* 0x0029781e01007387 */ /* 0x000fe80000100a00 */
[----:B------:R-:W-:Y:S04]  /*77b0*/  STL.64 [R1+0x2998], R30 ;  /* 0x0029981e01007387 */ /* 0x000fe80000100a00 */
[----:B------:R-:W-:Y:S04]  /*77c0*/  STL.64 [R1+0x29b8], R30 ;  /* 0x0029b81e01007387 */ /* 0x000fe80000100a00 */
[----:B------:R-:W-:Y:S04]  /*77d0*/  STL.64 [R1+0x29d8], R30 ;  /* 0x0029d81e01007387 */ /* 0x000fe80000100a00 */
[----:B------:R2:W-:Y:S04]  /*77e0*/  STL [R1+0x1530], R7 ;  /* 0x0015300701007387 */ /* 0x0005e80000100800 */
[----:B------:R0:W-:Y:S04]  /*77f0*/  STL [R1+0x1550], R8 ;  /* 0x0015500801007387 */ /* 0x0001e80000100800 */
[----:B------:R4:W-:Y:S01]  /*7800*/  STL [R1+0x145c], R12 ;  /* 0x00145c0c01007387 */ /* 0x0009e20000100800 */
[----:B--2---:R-:W2:Y:S03]  /*7810*/  LDC R7, c[0x0][0x3b0] ;  /* 0x0000ec00ff077b82 */ /* 0x004ea60000000800 */
[----:B------:R-:W-:Y:S04]  /*7820*/  STL [R1+0x1490], R5 ;  /* 0x0014900501007387 */ /* 0x000fe80000100800 */
[----:B------:R3:W-:Y:S01]  /*7830*/  STL [R1+0x14c8], R11 ;  /* 0x0014c80b01007387 */ /* 0x0007e20000100800 */
[----:B0-----:R-:W0:Y:S01]  /*7840*/  LDC R8, c[0x0][0x3b0] ;  /* 0x0000ec00ff087b82 */ /* 0x001e220000000800 */
[----:B----4-:R-:W-:-:S02]  /*7850*/  IMAD R12, R38, R14, RZ ;  /* 0x0000000e260c7224 */ /* 0x010fc400078e02ff */
[----:B---3--:R-:W-:-:S03]  /*7860*/  IMAD R11, R39, R16, RZ ;  /* 0x00000010270b7224 */ /* 0x008fc600078e02ff */
[----:B------:R-:W-:Y:S02]  /*7870*/  STL [R1+0x14fc], R12 ;  /* 0x0014fc0c01007387 */ /* 0x000fe40000100800 */
[----:B------:R-:W3:Y:S02]  /*7880*/  LDC R5, c[0x0][0x3b0] ;  /* 0x0000ec00ff057b82 */ /* 0x000ee40000000800 */
[----:B------:R4:W-:Y:S01]  /*7890*/  STL [R1+0x152c], R11 ;  /* 0x00152c0b01007387 */ /* 0x0009e20000100800 */
[C---:B------:R-:W-:Y:S02]  /*78a0*/  SEL R40, R91.reuse, R40, !P1 ;  /* 0x000000285b287207 */ /* 0x040fe40004800000 */
[----:B------:R-:W-:-:S03]  /*78b0*/  SEL R41, R91, R41, !P1 ;  /* 0x000000295b297207 */ /* 0x000fc60004800000 */
[----:B------:R-:W1:Y:S08]  /*78c0*/  LDC R14, c[0x0][0x3b0] ;  /* 0x0000ec00ff0e7b82 */ /* 0x000e700000000800 */
[----:B----4-:R-:W4:Y:S01]  /*78d0*/  LDC R11, c[0x0][0x3b0] ;  /* 0x0000ec00ff0b7b82 */ /* 0x010f220000000800 */
[----:B------:R-:W-:-:S07]  /*78e0*/  SEL R42, R91, R42, !P1 ;  /* 0x0000002a5b2a7207 */ /* 0x000fce0004800000 */
[----:B------:R-:W1:Y:S01]  /*78f0*/  LDC R12, c[0x0][0x3b0] ;  /* 0x0000ec00ff0c7b82 */ /* 0x000e620000000800 */
[----:B------:R-:W-:Y:S01]  /*7900*/  IMAD R16, R40, R6, RZ ;  /* 0x0000000628107224 */ /* 0x000fe200078e02ff */
[----:B------:R-:W-:Y:S01]  /*7910*/  SEL R43, R91, R43, !P1 ;  /* 0x0000002b5b2b7207 */ /* 0x000fe20004800000 */
[----:B--2---:R-:W-:Y:S01]  /*7920*/  IMAD R15, R41, R7, RZ ;  /* 0x00000007290f7224 */ /* 0x004fe200078e02ff */
[C---:B------:R-:W-:Y:S01]  /*7930*/  SEL R44, R91.reuse, R44, !P1 ;  /* 0x0000002c5b2c7207 */ /* 0x040fe20004800000 */
[----:B0-----:R-:W-:Y:S01]  /*7940*/  IMAD R6, R42, R8, RZ ;  /* 0x000000082a067224 */ /* 0x001fe200078e02ff */
[C---:B------:R-:W-:Y:S01]  /*7950*/  SEL R45, R91.reuse, R45, !P1 ;  /* 0x0000002d5b2d7207 */ /* 0x040fe20004800000 */
[----:B------:R-:W-:Y:S01]  /*7960*/  STL [R1+0x154c], R16 ;  /* 0x00154c1001007387 */ /* 0x000fe20000100800 */
[----:B------:R-:W-:Y:S01]  /*7970*/  SEL R46, R91, R46, !P1 ;  /* 0x0000002e5b2e7207 */ /* 0x000fe20004800000 */
[----:B------:R-:W-:Y:S02]  /*7980*/  IMAD R7, R43, R10, RZ ;  /* 0x0000000a2b077224 */ /* 0x000fe400078e02ff */
[----:B------:R-:W-:Y:S01]  /*7990*/  STL [R1+0x1454], R15 ;  /* 0x0014540f01007387 */ /* 0x000fe20000100800 */
[----:B------:R-:W-:Y:S01]  /*79a0*/  IMAD R8, R44, R9, RZ ;  /* 0x000000092c087224 */ /* 0x000fe200078e02ff */
[----:B------:R-:W-:Y:S01]  /*79b0*/  SEL R47, R91, R47, !P1 ;  /* 0x0000002f5b2f7207 */ /* 0x000fe20004800000 */
[----:B---3--:R-:W-:Y:S01]  /*79c0*/  IMAD R5, R45, R5, RZ ;  /* 0x000000052d057224 */ /* 0x008fe200078e02ff */
[----:B------:R0:W-:Y:S01]  /*79d0*/  STL [R1+0x148c], R6 ;  /* 0x00148c0601007387 */ /* 0x0001e20000100800 */
[----:B----4-:R-:W-:Y:S01]  /*79e0*/  IMAD R11, R46, R11, RZ ;  /* 0x0000000b2e0b7224 */ /* 0x010fe200078e02ff */
[----:B------:R-:W-:Y:S01]  /*79f0*/  SEL R48, R91, R48, !P1 ;  /* 0x000000305b307207 */ /* 0x000fe20004800000 */
[----:B------:R-:W2:Y:S01]  /*7a00*/  LDC R9, c[0x0][0x3b0] ;  /* 0x0000ec00ff097b82 */ /* 0x000ea20000000800 */
[----:B------:R3:W-:Y:S07]  /*7a10*/  STL [R1+0x14c4], R7 ;  /* 0x0014c40701007387 */ /* 0x0007ee0000100800 */
[----:B0-----:R-:W0:Y:S01]  /*7a20*/  LDC R6, c[0x0][0x3b0] ;  /* 0x0000ec00ff067b82 */ /* 0x001e220000000800 */
[----:B------:R4:W-:Y:S01]  /*7a30*/  STL [R1+0x14f8], R8 ;  /* 0x0014f80801007387 */ /* 0x0009e20000100800 */
[----:B-1----:R-:W-:-:S03]  /*7a40*/  IMAD R12, R47, R12, RZ ;  /* 0x0000000c2f0c7224 */ /* 0x002fc600078e02ff */
[----:B------:R-:W-:Y:S03]  /*7a50*/  STL [R1+0x1528], R5 ;  /* 0x0015280501007387 */ /* 0x000fe60000100800 */
[----:B---3--:R-:W1:Y:S01]  /*7a60*/  LDC R7, c[0x0][0x3b0] ;  /* 0x0000ec00ff077b82 */ /* 0x008e620000000800 */
[----:B------:R3:W-:Y:S01]  /*7a70*/  STL [R1+0x1548], R11 ;  /* 0x0015480b01007387 */ /* 0x0007e20000100800 */
[----:B------:R-:W-:-:S03]  /*7a80*/  SEL R49, R91, R49, !P1 ;  /* 0x000000315b317207 */ /* 0x000fc60004800000 */
[----:B------:R-:W-:Y:S03]  /*7a90*/  STL [R1+0x144c], R12 ;  /* 0x00144c0c01007387 */ /* 0x000fe60000100800 */
[----:B----4-:R-:W4:Y:S01]  /*7aa0*/  LDC R8, c[0x0][0x3b0] ;  /* 0x0000ec00ff087b82 */ /* 0x010f220000000800 */
[----:B---3--:R-:W-:-:S07]  /*7ab0*/  IMAD R11, R48, R13, RZ ;  /* 0x0000000d300b7224 */ /* 0x008fce00078e02ff */
[----:B------:R-:W3:Y:S01]  /*7ac0*/  LDC R10, c[0x0][0x3b0] ;  /* 0x0000ec00ff0a7b82 */ /* 0x000ee20000000800 */
[----:B------:R2:W-:Y:S01]  /*7ad0*/  STL [R1+0x1488], R11 ;  /* 0x0014880b01007387 */ /* 0x0005e20000100800 */
[----:B------:R-:W-:-:S03]  /*7ae0*/  SEL R50, R91, R50, !P1 ;  /* 0x000000325b327207 */ /* 0x000fc60004800000 */
[----:B------:R-:W-:Y:S03]  /*7af0*/  STL.64 [R1+0x2608], R48 ;  /* 0x0026083001007387 */ /* 0x000fe60000100a00 */
[----:B------:R-:W3:Y:S01]  /*7b00*/  LDC R5, c[0x0][0x3b0] ;  /* 0x0000ec00ff057b82 */ /* 0x000ee20000000800 */
[----:B--2---:R-:W-:Y:S01]  /*7b10*/  IMAD R11, R49, R14, RZ ;  /* 0x0000000e310b7224 */ /* 0x004fe200078e02ff */
[----:B------:R-:W-:Y:S04]  /*7b20*/  STL.64 [R1+0x2648], R48 ;  /* 0x0026483001007387 */ /* 0x000fe80000100a00 */
[----:B------:R2:W-:Y:S01]  /*7b30*/  STL [R1+0x14c0], R11 ;  /* 0x0014c00b01007387 */ /* 0x0005e20000100800 */
[C---:B------:R-:W-:Y:S01]  /*7b40*/  SEL R51, R91.reuse, R51, !P1 ;  /* 0x000000335b337207 */ /* 0x040fe20004800000 */
[----:B0-----:R-:W-:Y:S01]  /*7b50*/  IMAD R6, R50, R6, RZ ;  /* 0x0000000632067224 */ /* 0x001fe200078e02ff */
[----:B------:R-:W0:Y:S01]  /*7b60*/  LDC R12, c[0x0][0x3b0] ;  /* 0x0000ec00ff0c7b82 */ /* 0x000e220000000800 */
[----:B------:R-:W-:-:S07]  /*7b70*/  SEL R52, R91, R52, !P1 ;  /* 0x000000345b347207 */ /* 0x000fce0004800000 */
[----:B--2---:R-:W2:Y:S01]  /*7b80*/  LDC R11, c[0x0][0x3b0] ;  /* 0x0000ec00ff0b7b82 */ /* 0x004ea20000000800 */
[----:B------:R-:W-:Y:S01]  /*7b90*/  STL.64 [R1+0x2668], R48 ;  /* 0x0026683001007387 */ /* 0x000fe20000100a00 */
[----:B-1----:R-:W-:Y:S01]  /*7ba0*/  IMAD R7, R51, R7, RZ ;  /* 0x0000000733077224 */ /* 0x002fe200078e02ff */
[C---:B------:R-:W-:Y:S02]  /*7bb0*/  SEL R53, R91.reuse, R53, !P1 ;  /* 0x000000355b357207 */ /* 0x040fe40004800000 */
[----:B------:R-:W-:Y:S03]  /*7bc0*/  STL.64 [R1+0x2688], R48 ;  /* 0x0026883001007387 */ /* 0x000fe60000100a00 */
[----:B------:R-:W1:Y:S01]  /*7bd0*/  LDC R13, c[0x0][0x3b0] ;  /* 0x0000ec00ff0d7b82 */ /* 0x000e620000000800 */
[----:B------:R-:W-:Y:S01]  /*7be0*/  STL.64 [R1+0x2618], R50 ;  /* 0x0026183201007387 */ /* 0x000fe20000100a00 */
[----:B------:R-:W-:-:S03]  /*7bf0*/  SEL R54, R91, R54, !P1 ;  /* 0x000000365b367207 */ /* 0x000fc60004800000 */
[----:B------:R4:W-:Y:S01]  /*7c00*/  STL [R1+0x14f4], R6 ;  /* 0x0014f40601007387 */ /* 0x0009e20000100800 */
[C---:B------:R-:W-:Y:S02]  /*7c10*/  SEL R55, R91.reuse, R55, !P1 ;  /* 0x000000375b377207 */ /* 0x040fe40004800000 */
[----:B------:R-:W-:Y:S01]  /*7c20*/  SEL R56, R91, R56, !P1 ;  /* 0x000000385b387207 */ /* 0x000fe20004800000 */
[----:B------:R3:W-:Y:S01]  /*7c30*/  STL [R1+0x1524], R7 ;  /* 0x0015240701007387 */ /* 0x0007e20000100800 */
[----:B------:R-:W1:Y:S01]  /*7c40*/  LDC R14, c[0x0][0x3b0] ;  /* 0x0000ec00ff0e7b82 */ /* 0x000e620000000800 */
[----:B----4-:R-:W-:Y:S02]  /*7c50*/  IMAD R6, R52, R9, RZ ;  /* 0x0000000934067224 */ /* 0x010fe400078e02ff */
[----:B------:R-:W-:Y:S01]  /*7c60*/  STL.64 [R1+0x25c8], R52 ;  /* 0x0025c83401007387 */ /* 0x000fe20000100a00 */
[----:B---3--:R-:W-:Y:S01]  /*7c70*/  IMAD R5, R55, R5, RZ ;  /* 0x0000000537057224 */ /* 0x008fe200078e02ff */
[----:B------:R-:W-:Y:S01]  /*7c80*/  SEL R57, R91, R57, !P1 ;  /* 0x000000395b397207 */ /* 0x000fe20004800000 */
[----:B------:R-:W-:Y:S01]  /*7c90*/  IMAD R7, R53, R8, RZ ;  /* 0x0000000835077224 */ /* 0x000fe200078e02ff */
[----:B------:R3:W-:Y:S01]  /*7ca0*/  STL [R1+0x1544], R6 ;  /* 0x0015440601007387 */ /* 0x0007e20000100800 */
[----:B------:R-:W4:Y:S03]  /*7cb0*/  LDC R9, c[0x0][0x3b0] ;  /* 0x0000ec00ff097b82 */ /* 0x000f260000000800 */
[----:B------:R0:W-:Y:S01]  /*7cc0*/  STL [R1+0x1448], R7 ;  /* 0x0014480701007387 */ /* 0x0001e20000100800 */
[----:B------:R-:W-:-:S04]  /*7cd0*/  SEL R58, R91, R58, !P1 ;  /* 0x0000003a5b3a7207 */ /* 0x000fc80004800000 */
[----:B------:R-:W4:Y:S01]  /*7ce0*/  LDC R8, c[0x0][0x3b0] ;  /* 0x0000ec00ff087b82 */ /* 0x000f220000000800 */
[----:B---3--:R-:W-:-:S05]  /*7cf0*/  IMAD R6, R54, R10, RZ ;  /* 0x0000000a36067224 */ /* 0x008fca00078e02ff */
[----:B------:R-:W-:Y:S02]  /*7d00*/  STL [R1+0x1484], R6 ;  /* 0x0014840601007387 */ /* 0x000fe40000100800 */
[----:B0-----:R-:W0:Y:S02]  /*7d10*/  LDC R7, c[0x0][0x3b0] ;  /* 0x0000ec00ff077b82 */ /* 0x001e240000000800 */
[----:B------:R2:W-:Y:S04]  /*7d20*/  STL [R1+0x14bc], R5 ;  /* 0x0014bc0501007387 */ /* 0x0005e80000100800 */
[----:B------:R-:W-:Y:S02]  /*7d30*/  STL.64 [R1+0x25d0], R54 ;  /* 0x0025d03601007387 */ /* 0x000fe40000100a00 */
[----:B------:R-:W3:Y:S01]  /*7d40*/  LDC R10, c[0x0][0x3b0] ;  /* 0x0000ec00ff0a7b82 */ /* 0x000ee20000000800 */
[----:B--2---:R-:W-:Y:S01]  /*7d50*/  IMAD R5, R56, R11, RZ ;  /* 0x0000000b38057224 */ /* 0x004fe200078e02ff */
[----:B------:R-:W-:Y:S01]  /*7d60*/  STL.64 [R1+0x25d8], R56 ;  /* 0x0025d83801007387 */ /* 0x000fe20000100a00 */
[----:B------:R-:W-:Y:S01]  /*7d70*/  IMAD R6, R57, R12, RZ ;  /* 0x0000000c39067224 */ /* 0x000fe200078e02ff */
[----:B------:R-:W-:-:S04]  /*7d80*/  SEL R59, R91, R59, !P1 ;  /* 0x0000003b5b3b7207 */ /* 0x000fc80004800000 */
[----:B------:R-:W2:Y:S01]  /*7d90*/  LDC R16, c[0x0][0x3b0] ;  /* 0x0000ec00ff107b82 */ /* 0x000ea20000000800 */
[----:B------:R4:W-:Y:S01]  /*7da0*/  STL [R1+0x14f0], R5 ;  /* 0x0014f00501007387 */ /* 0x0009e20000100800 */
[----:B-1----:R-:W-:-:S03]  /*7db0*/  IMAD R11, R58, R13, RZ ;  /* 0x0000000d3a0b7224 */ /* 0x002fc600078e02ff */
[----:B------:R1:W-:Y:S01]  /*7dc0*/  STL [R1+0x1520], R6 ;  /* 0x0015200601007387 */ /* 0x0003e20000100800 */
[----:B------:R-:W-:Y:S02]  /*7dd0*/  IMAD R12, R59, R14, RZ ;  /* 0x0000000e3b0c7224 */ /* 0x000fe400078e02ff */
[----:B------:R-:W2:Y:S01]  /*7de0*/  LDC R13, c[0x0][0x3b0] ;  /* 0x0000ec00ff0d7b82 */ /* 0x000ea20000000800 */
[----:B------:R0:W-:Y:S07]  /*7df0*/  STL [R1+0x1440], R11 ;  /* 0x0014400b01007387 */ /* 0x0001ee0000100800 */
[----:B----4-:R-:W4:Y:S08]  /*7e00*/  LDC R5, c[0x0][0x3b0] ;  /* 0x0000ec00ff057b82 */ /* 0x010f300000000800 */
[----:B-1----:R-:W1:Y:S01]  /*7e10*/  LDC R6, c[0x0][0x3b0] ;  /* 0x0000ec00ff067b82 */ /* 0x002e620000000800 */
[----:B------:R-:W-:-:S07]  /*7e20*/  SEL R60, R91, R60, !P1 ;  /* 0x0000003c5b3c7207 */ /* 0x000fce0004800000 */
[----:B0-----:R-:W0:Y:S01]  /*7e30*/  LDC R11, c[0x0][0x3b0] ;  /* 0x0000ec00ff0b7b82 */ /* 0x001e220000000800 */
[C---:B------:R-:W-:Y:S02]  /*7e40*/  SEL R61, R91.reuse, R61, !P1 ;  /* 0x0000003d5b3d7207 */ /* 0x040fe40004800000 */
[----:B------:R-:W-:-:S05]  /*7e50*/  SEL R62, R91, R62, !P1 ;  /* 0x0000003e5b3e7207 */ /* 0x000fca0004800000 */
[----:B------:R-:W0:Y:S01]  /*7e60*/  LDC R15, c[0x0][0x3b0] ;  /* 0x0000ec00ff0f7b82 */ /* 0x000e220000000800 */
[C---:B------:R-:W-:Y:S01]  /*7e70*/  SEL R63, R91.reuse, R63, !P1 ;  /* 0x0000003f5b3f7207 */ /* 0x040fe20004800000 */
[----:B------:R3:W-:Y:S01]  /*7e80*/  STL [R1+0x1480], R12 ;  /* 0x0014800c01007387 */ /* 0x0007e20000100800 */
[----:B------:R-:W-:Y:S01]  /*7e90*/  IMAD R14, R60, R7, RZ ;  /* 0x000000073c0e7224 */ /* 0x000fe200078e02ff */
[----:B------:R-:W-:Y:S01]  /*7ea0*/  SEL R64, R91, R64, !P1 ;  /* 0x000000405b407207 */ /* 0x000fe20004800000 */
[----:B------:R-:W-:Y:S02]  /*7eb0*/  IMAD R7, R61, R9, RZ ;  /* 0x000000093d077224 */ /* 0x000fe400078e02ff */
[----:B------:R-:W-:Y:S01]  /*7ec0*/  IMAD R9, R62, R8, RZ ;  /* 0x000000083e097224 */ /* 0x000fe200078e02ff */
[----:B------:R-:W-:Y:S01]  /*7ed0*/  STL [R1+0x14b8], R14 ;  /* 0x0014b80e01007387 */ /* 0x000fe20000100800 */
[----:B---3--:R-:W-:Y:S01]  /*7ee0*/  IMAD R8, R63, R10, RZ ;  /* 0x0000000a3f087224 */ /* 0x008fe200078e02ff */
[----:B------:R-:W3:Y:S01]  /*7ef0*/  LDC R12, c[0x0][0x3b0] ;  /* 0x0000ec00ff0c7b82 */ /* 0x000ee20000000800 */
[----:B----4-:R-:W-:Y:S01]  /*7f00*/  IMAD R5, R64, R5, RZ ;  /* 0x0000000540057224 */ /* 0x010fe200078e02ff */
[----:B------:R4:W-:Y:S01]  /*7f10*/  STL [R1+0x14ec], R7 ;  /* 0x0014ec0701007387 */ /* 0x0009e20000100800 */
[----:B------:R-:W-:-:S02]  /*7f20*/  SEL R65, R91, R65, !P1 ;  /* 0x000000415b417207 */ /* 0x000fc40004800000 */
[C---:B------:R-:W-:Y:S01]  /*7f30*/  SEL R66, R91.reuse, R66, !P1 ;  /* 0x000000425b427207 */ /* 0x040fe20004800000 */
[----:B------:R1:W-:Y:S01]  /*7f40*/  STL [R1+0x151c], R9 ;  /* 0x00151c0901007387 */ /* 0x0003e20000100800 */
[C---:B------:R-:W-:Y:S01]  /*7f50*/  SEL R67, R91.reuse, R67, !P1 ;  /* 0x000000435b437207 */ /* 0x040fe20004800000 */
[----:B------:R-:W3:Y:S02]  /*7f60*/  LDC R10, c[0x0][0x3b0] ;  /* 0x0000ec00ff0a7b82 */ /* 0x000ee40000000800 */
[----:B------:R-:W-:Y:S06]  /*7f70*/  STL [R1+0x1444], R8 ;  /* 0x0014440801007387 */ /* 0x000fec0000100800 */
[----:B----4-:R-:W4:Y:S01]  /*7f80*/  LDC R7, c[0x0][0x3b0] ;  /* 0x0000ec00ff077b82 */ /* 0x010f220000000800 */
[----:B------:R0:W-:Y:S01]  /*7f90*/  STL [R1+0x147c], R5 ;  /* 0x00147c0501007387 */ /* 0x0001e20000100800 */
[----:B------:R-:W-:-:S06]  /*7fa0*/  SEL R68, R91, R68, !P1 ;  /* 0x000000445b447207 */ /* 0x000fcc0004800000 */
[----:B-1----:R-:W1:Y:S01]  /*7fb0*/  LDC R9, c[0x0][0x3b0] ;  /* 0x0000ec00ff097b82 */ /* 0x002e620000000800 */
[----:B0-----:R-:W-:Y:S01]  /*7fc0*/  IMAD R5, R65, R6, RZ ;  /* 0x0000000641057224 */ /* 0x001fe200078e02ff */
[----:B------:R-:W-:Y:S01]  /*7fd0*/  SEL R69, R91, R69, !P1 ;  /* 0x000000455b457207 */ /* 0x000fe20004800000 */
[----:B------:R-:W-:-:S03]  /*7fe0*/  IMAD R6, R66, R11, RZ ;  /* 0x0000000b42067224 */ /* 0x000fc600078e02ff */
[----:B------:R0:W-:Y:S01]  /*7ff0*/  STL [R1+0x14b4], R5 ;  /* 0x0014b40501007387 */ /* 0x0001e20000100800 */
[----:B--2---:R-:W-:Y:S01]  /*8000*/  IMAD R20, R68, R16, RZ ;  /* 0x0000001044147224 */ /* 0x004fe200078e02ff */
[----:B------:R-:W-:Y:S01]  /*8010*/  SEL R70, R91, R70, !P1 ;  /* 0x000000465b467207 */ /* 0x000fe20004800000 */
[----:B------:R-:W2:Y:S01]  /*8020*/  LDC R8, c[0x0][0x3b0] ;  /* 0x0000ec00ff087b82 */ /* 0x000ea20000000800 */
[----:B------:R0:W-:Y:S02]  /*8030*/  STL [R1+0x14e8], R6 ;  /* 0x0014e80601007387 */ /* 0x0001e40000100800 */
[----:B0-----:R-:W-:Y:S01]  /*8040*/  IMAD R5, R67, R13, RZ ;  /* 0x0000000d43057224 */ /* 0x001fe200078e02ff */
[----:B------:R-:W-:-:S04]  /*8050*/  SEL R71, R91, R71, !P1 ;  /* 0x000000475b477207 */ /* 0x000fc80004800000 */
[----:B------:R-:W0:Y:S01]  /*8060*/  LDC R14, c[0x0][0x3b0] ;  /* 0x0000ec00ff0e7b82 */ /* 0x000e220000000800 */
[----:B------:R-:W-:Y:S01]  /*8070*/  IMAD R6, R69, R15, RZ ;  /* 0x0000000f45067224 */ /* 0x000fe200078e02ff */
[----:B------:R3:W-:Y:S04]  /*8080*/  STL [R1+0x1518], R5 ;  /* 0x0015180501007387 */ /* 0x0007e80000100800 */
[----:B------:R-:W-:Y:S01]  /*8090*/  STL [R1+0x143c], R20 ;  /* 0x00143c1401007387 */ /* 0x000fe20000100800 */
[----:B------:R-:W-:-:S03]  /*80a0*/  SEL R72, R91, R72, !P1 ;  /* 0x000000485b487207 */ /* 0x000fc60004800000 */
[----:B------:R4:W-:Y:S01]  /*80b0*/  STL [R1+0x1478], R6 ;  /* 0x0014780601007387 */ /* 0x0009e20000100800 */
[C---:B------:R-:W-:Y:S01]  /*80c0*/  SEL R73, R91.reuse, R73, !P1 ;  /* 0x000000495b497207 */ /* 0x040fe20004800000 */
[----:B------:R-:W-:Y:S01]  /*80d0*/  @!P5 IMAD.MOV R4, RZ, RZ, -R4 ;  /* 0x000000ffff04d224 */ /* 0x000fe200078e0a04 */
[C---:B------:R-:W-:Y:S01]  /*80e0*/  SEL R74, R91.reuse, R74, !P1 ;  /* 0x0000004a5b4a7207 */ /* 0x040fe20004800000 */
[----:B------:R-:W-:Y:S01]  /*80f0*/  UIADD3 UR9, UPT, UPT, UR5, UR4, URZ ;  /* 0x0000000405097290 */ /* 0x000fe2000fffe0ff */
[----:B------:R-:W-:Y:S01]  /*8100*/  SEL R75, R91, R75, !P1 ;  /* 0x0000004b5b4b7207 */ /* 0x000fe20004800000 */
[----:B---3--:R-:W3:Y:S01]  /*8110*/  LDC R5, c[0x0][0x3a0] ;  /* 0x0000e800ff057b82 */ /* 0x008ee20000000800 */
[----:B----4-:R-:W-:Y:S02]  /*8120*/  IMAD R6, R70, R12, RZ ;  /* 0x0000000c46067224 */ /* 0x010fe400078e02ff */
[----:B-1----:R-:W-:-:S03]  /*8130*/  IMAD R20, R72, R9, RZ ;  /* 0x0000000948147224 */ /* 0x002fc600078e02ff */
[----:B------:R1:W-:Y:S04]  /*8140*/  STL [R1+0x14b0], R6 ;  /* 0x0014b00601007387 */ /* 0x0003e80000100800 */
[----:B------:R-:W4:Y:S01]  /*8150*/  LDL.LU R91, [R1+0x29f4] ;  /* 0x0029f400015b7983 */ /* 0x000f220000300800 */
[----:B-1----:R-:W-:-:S05]  /*8160*/  IMAD R6, R71, R7, RZ ;  /* 0x0000000747067224 */ /* 0x002fca00078e02ff */
[----:B------:R-:W-:Y:S04]  /*8170*/  STL [R1+0x14e4], R6 ;  /* 0x0014e40601007387 */ /* 0x000fe80000100800 */
[----:B------:R1:W-:Y:S02]  /*8180*/  STL [R1+0x1514], R20 ;  /* 0x0015141401007387 */ /* 0x0003e40000100800 */
[----:B-1----:R-:W1:Y:S01]  /*8190*/  S2R R20, SR_TID.X ;  /* 0x0000000000147919 */ /* 0x002e620000002100 */
[----:B--2---:R-:W-:Y:S02]  /*81a0*/  IMAD R7, R73, R8, RZ ;  /* 0x0000000849077224 */ /* 0x004fe400078e02ff */
[----:B------:R-:W-:-:S03]  /*81b0*/  IMAD R6, R74, R10, RZ ;  /* 0x0000000a4a067224 */ /* 0x000fc600078e02ff */
[----:B------:R0:W-:Y:S04]  /*81c0*/  STL [R1+0x1438], R7 ;  /* 0x0014380701007387 */ /* 0x0001e80000100800 */
[----:B------:R2:W-:Y:S01]  /*81d0*/  STL [R1+0x1474], R6 ;  /* 0x0014740601007387 */ /* 0x0005e20000100800 */
[----:B0-----:R-:W-:Y:S02]  /*81e0*/  IMAD R7, R75, R14, RZ ;  /* 0x0000000e4b077224 */ /* 0x001fe400078e02ff */
[----:B--2---:R-:W-:Y:S01]  /*81f0*/  IMAD.MOV.U32 R6, RZ, RZ, R0 ;  /* 0x000000ffff067224 */ /* 0x004fe200078e0000 */
[----:B------:R-:W-:Y:S02]  /*8200*/  LEA R0, P5, R76, R2, 0x1 ;  /* 0x000000024c007211 */ /* 0x000fe400078a08ff */
[----:B------:R0:W-:Y:S01]  /*8210*/  STL [R1+0x14ac], R7 ;  /* 0x0014ac0701007387 */ /* 0x0001e20000100800 */
[----:B------:R-:W-:-:S03]  /*8220*/  @!P0 IMAD.MOV R6, RZ, RZ, -R6 ;  /* 0x000000ffff068224 */ /* 0x000fc600078e0a06 */
[----:B------:R-:W-:Y:S04]  /*8230*/  STL [R1+0x24cc], R4 ;  /* 0x0024cc0401007387 */ /* 0x000fe80000100800 */
[----:B------:R-:W-:Y:S01]  /*8240*/  STL [R1+0x24dc], R4 ;  /* 0x0024dc0401007387 */ /* 0x000fe20000100800 */
[----:B0-----:R-:W-:Y:S02]  /*8250*/  LEA R7, P0, R83, R2, 0x1 ;  /* 0x0000000253077211 */ /* 0x001fe400078008ff */
[----:B-1----:R-:W-:Y:S01]  /*8260*/  LOP3.LUT R20, R20, 0x7f, RZ, 0xc0, !PT ;  /* 0x0000007f14147812 */ /* 0x002fe200078ec0ff */
[----:B------:R0:W-:Y:S04]  /*8270*/  STL [R1+0x1808], R0 ;  /* 0x0018080001007387 */ /* 0x0001e80000100800 */
[----:B------:R-:W-:Y:S01]  /*8280*/  STL [R1+0x24d8], R6 ;  /* 0x0024d80601007387 */ /* 0x000fe20000100800 */
[----:B------:R-:W-:-:S03]  /*8290*/  ISETP.NE.U32.AND P2, PT, R20, RZ, PT ;  /* 0x000000ff1400720c */ /* 0x000fc60003f45070 */
[----:B------:R1:W-:Y:S01]  /*82a0*/  STL [R1+0x1810], R7 ;  /* 0x0018100701007387 */ /* 0x0003e20000100800 */
[-C--:B0-----:R-:W-:Y:S02]  /*82b0*/  LEA.HI.X.SX32 R0, R76, R93.reuse, 0x1, P5 ;  /* 0x0000005d4c007211 */ /* 0x081fe400028f0eff */
[----:B------:R-:W-:Y:S02]  /*82c0*/  LEA.HI.X.SX32 R20, R83, R93, 0x1, P0 ;  /* 0x0000005d53147211 */ /* 0x000fe400000f0eff */
[-C--:B-1----:R-:W-:Y:S01]  /*82d0*/  LEA R7, P5, R82, R2.reuse, 0x1 ;  /* 0x0000000252077211 */ /* 0x082fe200078a08ff */
[----:B------:R0:W-:Y:S04]  /*82e0*/  STL [R1+0x1804], R0 ;  /* 0x0018040001007387 */ /* 0x0001e80000100800 */
[----:B------:R-:W-:Y:S04]  /*82f0*/  STL [R1+0x1818], R7 ;  /* 0x0018180701007387 */ /* 0x000fe80000100800 */
[----:B------:R1:W-:Y:S01]  /*8300*/  STL [R1+0x180c], R20 ;  /* 0x00180c1401007387 */ /* 0x0003e20000100800 */
[----:B0-----:R-:W-:-:S02]  /*8310*/  LEA R0, P0, R81, R2, 0x1 ;  /* 0x0000000251007211 */ /* 0x001fc400078008ff */
[-C--:B-1----:R-:W-:Y:S02]  /*8320*/  LEA.HI.X.SX32 R20, R82, R93.reuse, 0x1, P5 ;  /* 0x0000005d52147211 */ /* 0x082fe400028f0eff */
[----:B------:R-:W-:Y:S01]  /*8330*/  LEA R24, P5, R80, R2, 0x1 ;  /* 0x0000000250187211 */ /* 0x000fe200078a08ff */
[----:B------:R0:W-:Y:S04]  /*8340*/  STL [R1+0x1820], R0 ;  /* 0x0018200001007387 */ /* 0x0001e80000100800 */
[----:B------:R1:W-:Y:S04]  /*8350*/  STL [R1+0x1814], R20 ;  /* 0x0018141401007387 */ /* 0x0003e80000100800 */
[----:B------:R2:W-:Y:S01]  /*8360*/  STL [R1+0x1828], R24 ;  /* 0x0018281801007387 */ /* 0x0005e20000100800 */
[----:B0-----:R-:W-:-:S02]  /*8370*/  LEA.HI.X.SX32 R0, R81, R93, 0x1, P0 ;  /* 0x0000005d51007211 */ /* 0x001fc400000f0eff */
[C---:B-1----:R-:W-:Y:S02]  /*8380*/  LEA R20, P0, R79.reuse, R2, 0x1 ;  /* 0x000000024f147211 */ /* 0x042fe400078008ff */
[----:B------:R-:W4:Y:S01]  /*8390*/  LDL.LU R2, [R1+0x29f0] ;  /* 0x0029f00001027983 */ /* 0x000f220000300800 */
[-C--:B--2---:R-:W-:Y:S01]  /*83a0*/  LEA.HI.X.SX32 R24, R80, R93.reuse, 0x1, P5 ;  /* 0x0000005d50187211 */ /* 0x084fe200028f0eff */
[----:B------:R-:W-:Y:S02]  /*83b0*/  STTM.x64 tmem[UR9], RZ ;  /* 0x000000ff000079ed */ /* 0x000fe40008340009 */
[----:B------:R-:W-:Y:S01]  /*83c0*/  STL [R1+0x181c], R0 ;  /* 0x00181c0001007387 */ /* 0x000fe20000100800 */
[----:B------:R-:W-:Y:S03]  /*83d0*/  STTM.x64 tmem[UR9+0x40], RZ ;  /* 0x000040ff000079ed */ /* 0x000fe60008340009 */
[----:B------:R0:W-:Y:S01]  /*83e0*/  STL [R1+0x1830], R20 ;  /* 0x0018301401007387 */ /* 0x0001e20000100800 */
[----:B------:R-:W-:Y:S01]  /*83f0*/  STTM.x64 tmem[UR9+0x80], RZ ;  /* 0x000080ff000079ed */ /* 0x000fe20008340009 */
[----:B------:R-:W-:Y:S01]  /*8400*/  STTM.x64 tmem[UR9+0xc0], RZ ;  /* 0x0000c0ff000079ed */ /* 0x000fe20008340009 */
[----:B------:R-:W-:Y:S01]  /*8410*/  STTM.x64 tmem[UR9+0x100], RZ ;  /* 0x000100ff000079ed */ /* 0x000fe20008340009 */
[----:B------:R-:W-:Y:S01]  /*8420*/  STTM.x64 tmem[UR9+0x140], RZ ;  /* 0x000140ff000079ed */ /* 0x000fe20008340009 */
[----:B0-----:R-:W-:Y:S01]  /*8430*/  LEA.HI.X.SX32 R20, R79, R93, 0x1, P0 ;  /* 0x0000005d4f147211 */ /* 0x001fe200000f0eff */
[----:B------:R-:W-:Y:S01]  /*8440*/  STL [R1+0x1824], R24 ;  /* 0x0018241801007387 */ /* 0x000fe20000100800 */
[----:B------:R-:W-:Y:S03]  /*8450*/  STTM.x64 tmem[UR9+0x180], RZ ;  /* 0x000180ff000079ed */ /* 0x000fe60008340009 */
[----:B------:R-:W-:Y:S01]  /*8460*/  STL [R1+0x2400], R93 ;  /* 0x0024005d01007387 */ /* 0x000fe20000100800 */
[----:B------:R-:W-:Y:S03]  /*8470*/  STTM.x64 tmem[UR9+0x1c0], RZ ;  /* 0x0001c0ff000079ed */ /* 0x000fe60008340009 */
[----:B------:R0:W-:Y:S01]  /*8480*/  STL [R1+0x182c], R20 ;  /* 0x00182c1401007387 */ /* 0x0001e20000100800 */
[----:B------:R-:W1:Y:S01]  /*8490*/  FENCE.VIEW.ASYNC.T ;  /* 0x00000000000073c6 */ /* 0x000e620000000200 */
[----:B0-----:R-:W-:Y:S01]  /*84a0*/  IMAD.U32 R20, RZ, RZ, UR76 ;  /* 0x0000004cff147e24 */ /* 0x001fe2000f8e00ff */
[----:B-1----:R-:W-:-:S04]  /*84b0*/  VOTEU.ALL UP0, P2 ;  /* 0x0000000000ff7886 */ /* 0x002fc80001000000 */
[----:B------:R0:W-:Y:S01]  /*84c0*/  STL [R1+0x1564], R20 ;  /* 0x0015641401007387 */ /* 0x0001e20000100800 */
[----:B------:R-:W-:Y:S02]  /*84d0*/  UMOV UR8, 0x1 ;  /* 0x0000000100087882 */ /* 0x000fe40000000000 */
[----:B------:R-:W-:-:S04]  /*84e0*/  @!UP0 UIADD3 UR10, UPT, UPT, -UR8, 0x100000, URZ ;  /* 0x00100000080a8890 */ /* 0x000fc8000fffe1ff */
[----:B------:R-:W-:Y:S02]  /*84f0*/  @!UP0 USHF.L.U32 UR11, UR10, 0xb, URZ ;  /* 0x0000000b0a0b8899 */ /* 0x000fe400080006ff */
[----:B------:R-:W-:Y:S01]  /*8500*/  @!UP0 USHF.L.U32 UR10, UR10, 0x1, URZ ;  /* 0x000000010a0a8899 */ /* 0x000fe200080006ff */
[----:B0-----:R-:W-:-:S05]  /*8510*/  VIADD R20, R20, 0x50000 ;  /* 0x0005000014147836 */ /* 0x001fca0000000000 */
[----:B------:R-:W-:Y:S01]  /*8520*/  R2UR UR4, R20 ;  /* 0x00000000140472ca */ /* 0x000fe200000e0000 */
[----:B------:R-:W-:Y:S01]  /*8530*/  VOTEU.ALL UP1, P2 ;  /* 0x0000000000ff7886 */ /* 0x000fe20001020000 */
[----:B------:R-:W-:Y:S01]  /*8540*/  BAR.SYNC.DEFER_BLOCKING 0x0 ;  /* 0x0000000000007b1d */ /* 0x000fe20000010000 */
[C---:B---3--:R-:W-:Y:S02]  /*8550*/  VIADD R7, R5.reuse, 0xffffffff ;  /* 0xffffffff05077836 */ /* 0x048fe40000000000 */
[----:B------:R-:W-:-:S03]  /*8560*/  VIADD R0, R5, 0xfffffffd ;  /* 0xfffffffd05007836 */ /* 0x000fc60000000000 */
[----:B------:R-:W0:Y:S01]  /*8570*/  LDCU.64 UR6, c[0x0][0x358] ;  /* 0x00006b00ff0677ac */ /* 0x000e220008000a00 */
[----:B------:R-:W-:Y:S02]  /*8580*/  ISETP.GE.U32.AND P5, PT, R7, 0x7fffff80, PT ;  /* 0x7fffff800700780c */ /* 0x000fe40003fa6070 */
[----:B------:R-:W-:Y:S01]  /*8590*/  ISETP.GE.U32.AND P0, PT, R0, 0x7fffff7e, PT ;  /* 0x7fffff7e0000780c */ /* 0x000fe20003f06070 */
[----:B------:R-:W1:Y:S02]  /*85a0*/  FENCE.VIEW.ASYNC.S ;  /* 0x00000000000073c6 */ /* 0x000e640000000000 */
[----:B-1----:R-:W1:Y:S01]  /*85b0*/  @!UP1 SYNCS.EXCH.64 URZ, [UR4], UR10 ;  /* 0x0000000a04ff95b2 */ /* 0x002e620008000100 */
[----:B------:R-:W-:Y:S01]  /*85c0*/  IMAD.U32 R0, RZ, RZ, UR9 ;  /* 0x00000009ff007e24 */ /* 0x000fe2000f8e00ff */
[----:B------:R-:W-:Y:S01]  /*85d0*/  PRMT R74, RZ, 0x7610, R74 ;  /* 0x00007610ff4a7816 */ /* 0x000fe2000000004a */
[----:B-1----:R-:W-:Y:S01]  /*85e0*/  BAR.SYNC.DEFER_BLOCKING 0x0 ;  /* 0x0000000000007b1d */ /* 0x002fe20000010000 */
[----:B------:R-:W-:-:S02]  /*85f0*/  PRMT R53, RZ, 0x7610, R53 ;  /* 0x00007610ff357816 */ /* 0x000fc40000000035 */
[----:B------:R-:W-:Y:S02]  /*8600*/  PRMT R72, RZ, 0x7610, R72 ;  /* 0x00007610ff487816 */ /* 0x000fe40000000048 */
[----:B------:R-:W-:Y:S01]  /*8610*/  PRMT R71, RZ, 0x7610, R71 ;  /* 0x00007610ff477816 */ /* 0x000fe20000000047 */
[----:B------:R-:W-:Y:S04]  /*8620*/  STL [R1+0xed0], R20 ;  /* 0x000ed01401007387 */ /* 0x000fe80000100800 */
[----:B------:R1:W-:Y:S01]  /*8630*/  STL [R1+0x2104], R0 ;  /* 0x0021040001007387 */ /* 0x0003e20000100800 */
[----:B------:R-:W-:Y:S01]  /*8640*/  PRMT R30, RZ, 0x7610, R30 ;  /* 0x00007610ff1e7816 */ /* 0x000fe2000000001e */
[----:B-1----:R-:W-:Y:S02]  /*8650*/  VIADD R0, R5, 0xfffffffc ;  /* 0xfffffffc05007836 */ /* 0x002fe40000000000 */
[----:B0-----:R-:W2:Y:S04]  /*8660*/  @!P5 LDG.E.U16 R53, desc[UR6][R88.64] ;  /* 0x000000065835d981 */ /* 0x001ea8000c1e1500 */
[----:B------:R-:W3:Y:S04]  /*8670*/  @!P5 LDG.E.U16 R72, desc[UR6][R86.64] ;  /* 0x000000065648d981 */ /* 0x000ee8000c1e1500 */
[----:B------:R-:W2:Y:S01]  /*8680*/  @!P5 LDG.E.U16 R71, desc[UR6][R84.64] ;  /* 0x000000065447d981 */ /* 0x000ea2000c1e1500 */
[----:B------:R-:W-:-:S02]  /*8690*/  PRMT R31, RZ, 0x7610, R31 ;  /* 0x00007610ff1f7816 */ /* 0x000fc4000000001f */
[----:B------:R-:W-:Y:S02]  /*86a0*/  PRMT R22, RZ, 0x7610, R22 ;  /* 0x00007610ff167816 */ /* 0x000fe40000000016 */
[----:B------:R-:W-:Y:S01]  /*86b0*/  PRMT R23, RZ, 0x7610, R23 ;  /* 0x00007610ff177816 */ /* 0x000fe20000000017 */
[----:B----4-:R-:W4:Y:S01]  /*86c0*/  @!P5 LDG.E.U16 R74, desc[UR6][R90.64] ;  /* 0x000000065a4ad981 */ /* 0x010f22000c1e1500 */
[----:B------:R-:W-:Y:S01]  /*86d0*/  ISETP.GE.U32.AND P5, PT, R0, 0x7fffff7d, PT ;  /* 0x7fffff7d0000780c */ /* 0x000fe20003fa6070 */
[----:B------:R-:W-:-:S04]  /*86e0*/  IMAD.SHL.U32 R0, R2, 0x2, RZ ;  /* 0x0000000202007824 */ /* 0x000fc800078e00ff */
[----:B------:R-:W-:-:S04]  /*86f0*/  IMAD.WIDE R20, R0, 0x2, R88 ;  /* 0x0000000200147825 */ /* 0x000fc800078e0258 */
[C---:B------:R-:W-:Y:S01]  /*8700*/  IMAD.WIDE R28, R0.reuse, 0x2, R90 ;  /* 0x00000002001c7825 */ /* 0x040fe200078e025a */
[----:B------:R-:W2:Y:S03]  /*8710*/  @!P0 LDG.E.U16 R30, desc[UR6][R20.64] ;  /* 0x00000006141e8981 */ /* 0x000ea6000c1e1500 */
[C---:B------:R-:W-:Y:S01]  /*8720*/  IMAD.WIDE R24, R0.reuse, 0x2, R84 ;  /* 0x0000000200187825 */ /* 0x040fe200078e0254 */
[----:B------:R0:W-:Y:S03]  /*8730*/  STL.64 [R1+0xe80], R28 ;  /* 0x000e801c01007387 */ /* 0x0001e60000100a00 */
[----:B------:R-:W-:Y:S01]  /*8740*/  IMAD.WIDE R26, R0, 0x2, R86 ;  /* 0x00000002001a7825 */ /* 0x000fe200078e0256 */
[----:B------:R-:W3:Y:S04]  /*8750*/  @!P0 LDG.E.U16 R31, desc[UR6][R28.64] ;  /* 0x000000061c1f8981 */ /* 0x000ee8000c1e1500 */
[----:B------:R1:W-:Y:S04]  /*8760*/  STL.64 [R1+0xe78], R20 ;  /* 0x000e781401007387 */ /* 0x0003e80000100a00 */
[----:B------:R-:W4:Y:S04]  /*8770*/  @!P0 LDG.E.U16 R22, desc[UR6][R24.64] ;  /* 0x0000000618168981 */ /* 0x000f28000c1e1500 */
[----:B0-----:R-:W4:Y:S04]  /*8780*/  LDL.LU.64 R28, [R1+0x29e8] ;  /* 0x0029e800011c7983 */ /* 0x001f280000300a00 */
[----:B------:R0:W4:Y:S04]  /*8790*/  @!P0 LDG.E.U16 R23, desc[UR6][R26.64] ;  /* 0x000000061a178981 */ /* 0x000128000c1e1500 */
[----:B------:R0:W-:Y:S04]  /*87a0*/  STL.64 [R1+0xe70], R26 ;  /* 0x000e701a01007387 */ /* 0x0001e80000100a00 */
[----:B-1----:R-:W4:Y:S01]  /*87b0*/  LDL.LU.64 R20, [R1+0x29e0] ;  /* 0x0029e00001147983 */ /* 0x002f220000300a00 */
[----:B------:R-:W-:-:S03]  /*87c0*/  VIADD R0, R5, 0xfffffffb ;  /* 0xfffffffb05007836 */ /* 0x000fc60000000000 */
[----:B------:R1:W-:Y:S02]  /*87d0*/  STL.64 [R1+0xe68], R24 ;  /* 0x000e681801007387 */ /* 0x0003e40000100a00 */
[----:B------:R-:W-:Y:S01]  /*87e0*/  ISETP.GE.U32.AND P0, PT, R0, 0x7fffff7c, PT ;  /* 0x7fffff7c0000780c */ /* 0x000fe20003f06070 */
[----:B------:R-:W-:-:S04]  /*87f0*/  IMAD R0, R2, 0x3, RZ ;  /* 0x0000000302007824 */ /* 0x000fc800078e02ff */
[----:B0-----:R-:W-:-:S04]  /*8800*/  IMAD.WIDE R26, R0, 0x2, R86 ;  /* 0x00000002001a7825 */ /* 0x001fc800078e0256 */
[C---:B-1----:R-:W-:Y:S01]  /*8810*/  IMAD.WIDE R24, R0.reuse, 0x2, R84 ;  /* 0x0000000200187825 */ /* 0x042fe200078e0254 */
[----:B--2---:R-:W-:Y:S04]  /*8820*/  STL [R1+0x3d0], R30 ;  /* 0x0003d01e01007387 */ /* 0x004fe80000100800 */
[----:B---3--:R0:W-:Y:S04]  /*8830*/  STL [R1+0x3d4], R31 ;  /* 0x0003d41f01007387 */ /* 0x0081e80000100800 */
[----:B----4-:R-:W-:Y:S01]  /*8840*/  STL [R1+0x3c8], R22 ;  /* 0x0003c81601007387 */ /* 0x010fe20000100800 */
[----:B0-----:R-:W-:Y:S01]  /*8850*/  IMAD.WIDE R30, R0, 0x2, R90 ;  /* 0x00000002001e7825 */ /* 0x001fe200078e025a */
[----:B------:R-:W-:-:S02]  /*8860*/  PRMT R28, RZ, 0x7610, R28 ;  /* 0x00007610ff1c7816 */ /* 0x000fc4000000001c */
[----:B------:R-:W-:Y:S01]  /*8870*/  PRMT R29, RZ, 0x7610, R29 ;  /* 0x00007610ff1d7816 */ /* 0x000fe2000000001d */
[----:B------:R0:W-:Y:S01]  /*8880*/  STL [R1+0x3cc], R23 ;  /* 0x0003cc1701007387 */ /* 0x0001e20000100800 */
[----:B------:R-:W-:-:S04]  /*8890*/  PRMT R20, RZ, 0x7610, R20 ;  /* 0x00007610ff147816 */ /* 0x000fc80000000014 */
[----:B------:R-:W2:Y:S01]  /*88a0*/  @!P5 LDG.E.U16 R29, desc[UR6][R30.64] ;  /* 0x000000061e1dd981 */ /* 0x000ea2000c1e1500 */
[----:B0-----:R-:W-:Y:S01]  /*88b0*/  IMAD.WIDE R22, R0, 0x2, R88 ;  /* 0x0000000200167825 */ /* 0x001fe200078e0258 */
[----:B------:R-:W-:Y:S02]  /*88c0*/  PRMT R21, RZ, 0x7610, R21 ;  /* 0x00007610ff157816 */ /* 0x000fe40000000015 */
[----:B------:R0:W-:Y:S04]  /*88d0*/  STL.64 [R1+0xe60], R30 ;  /* 0x000e601e01007387 */ /* 0x0001e80000100a00 */
        /* <DEDUP_REMOVED lines=10> */
[----:B------:R-:W-:-:S04]  /*8980*/  IMAD.SHL.U32 R0, R2, 0x4, RZ ;  /* 0x0000000402007824 */ /* 0x000fc800078e00ff */
[----:B0-----:R-:W-:-:S04]  /*8990*/  IMAD.WIDE R26, R0, 0x2, R86 ;  /* 0x00000002001a7825 */ /* 0x001fc800078e0256 */
[----:B-1----:R-:W-:Y:S01]  /*89a0*/  IMAD.WIDE R24, R0, 0x2, R84 ;  /* 0x0000000200187825 */ /* 0x002fe200078e0254 */
[----:B---3--:R-:W-:Y:S04]  /*89b0*/  STL [R1+0x3e0], R28 ;  /* 0x0003e01c01007387 */ /* 0x008fe80000100800 */
[----:B--2---:R0:W-:Y:S04]  /*89c0*/  STL [R1+0x3e4], R29 ;  /* 0x0003e41d01007387 */ /* 0x0041e80000100800 */
[----:B----4-:R-:W-:Y:S01]  /*89d0*/  STL [R1+0x3d8], R20 ;  /* 0x0003d81401007387 */ /* 0x010fe20000100800 */
[----:B------:R-:W-:-:S02]  /*89e0*/  PRMT R30, RZ, 0x7610, R30 ;  /* 0x00007610ff1e7816 */ /* 0x000fc4000000001e */
[----:B------:R-:W-:Y:S01]  /*89f0*/  PRMT R31, RZ, 0x7610, R31 ;  /* 0x00007610ff1f7816 */ /* 0x000fe2000000001f */
[----:B------:R1:W-:Y:S01]  /*8a00*/  STL [R1+0x3dc], R21 ;  /* 0x0003dc1501007387 */ /* 0x0003e20000100800 */
[----:B0-----:R-:W-:Y:S01]  /*8a10*/  IMAD.WIDE R28, R0, 0x2, R90 ;  /* 0x00000002001c7825 */ /* 0x001fe200078e025a */
[----:B------:R-:W-:-:S03]  /*8a20*/  PRMT R22, RZ, 0x7610, R22 ;  /* 0x00007610ff167816 */ /* 0x000fc60000000016 */
[----:B-1----:R-:W-:Y:S01]  /*8a30*/  IMAD.WIDE R20, R0, 0x2, R88 ;  /* 0x0000000200147825 */ /* 0x002fe200078e0258 */
[----:B------:R-:W-:Y:S01]  /*8a40*/  PRMT R23, RZ, 0x7610, R23 ;  /* 0x00007610ff177816 */ /* 0x000fe20000000017 */
[----:B------:R0:W-:Y:S04]  /*8a50*/  STL.64 [R1+0xe40], R28 ;  /* 0x000e401c01007387 */ /* 0x0001e80000100a00 */
[----:B------:R-:W2:Y:S04]  /*8a60*/  @!P0 LDG.E.U16 R30, desc[UR6][R20.64] ;  /* 0x00000006141e8981 */ /* 0x000ea8000c1e1500 */
        /* <DEDUP_REMOVED lines=69> */
[----:B------:R0:W-:Y:S05]  /*8ec0*/  STL [R1+0x11d4], R23 ;  /* 0x0011d41701007387 */ /* 0x0001ea0000100800 */
[----:B------:R-:W2:Y:S01]  /*8ed0*/  @!P5 LDG.E.U16 R29, desc[UR6][R30.64] ;  /* 0x000000061e1dd981 */ /* 0x000ea2000c1e1500 */
[----:B------:R-:W-:Y:S01]  /*8ee0*/  PRMT R20, RZ, 0x7610, R20 ;  /* 0x00007610ff147816 */ /* 0x000fe20000000014 */
[----:B0-----:R-:W-:Y:S01]  /*8ef0*/  IMAD.WIDE R22, R0, 0x2, R88 ;  /* 0x0000000200167825 */ /* 0x001fe200078e0258 */
[----:B------:R-:W-:-:S04]  /*8f00*/  PRMT R21, RZ, 0x7610, R21 ;  /* 0x00007610ff157816 */ /* 0x000fc80000000015 */
[----:B------:R-:W3:Y:S04]  /*8f10*/  @!P5 LDG.E.U16 R20, desc[UR6][R24.64] ;  /* 0x000000061814d981 */ /* 0x000ee8000c1e1500 */
[----:B------:R-:W4:Y:S04]  /*8f20*/  @!P5 LDG.E.U16 R28, desc[UR6][R22.64] ;  /* 0x00000006161cd981 */ /* 0x000f28000c1e1500 */
[----:B------:R0:W2:Y:S04]  /*8f30*/  @!P5 LDG.E.U16 R21, desc[UR6][R26.64] ;  /* 0x000000061a15d981 */ /* 0x0000a8000c1e1500 */
[----:B------:R1:W-:Y:S04]  /*8f40*/  STL.64 [R1+0xde0], R30 ;  /* 0x000de01e01007387 */ /* 0x0003e80000100a00 */
[----:B------:R0:W-:Y:S04]  /*8f50*/  STL.64 [R1+0xdd8], R22 ;  /* 0x000dd81601007387 */ /* 0x0001e80000100a00 */
[----:B-1----:R-:W3:Y:S04]  /*8f60*/  LDL.LU.64 R30, [R1+0x2998] ;  /* 0x00299800011e7983 */ /* 0x002ee80000300a00 */
[----:B------:R1:W-:Y:S04]  /*8f70*/  STL.64 [R1+0xdd0], R26 ;  /* 0x000dd01a01007387 */ /* 0x0003e80000100a00 */
[----:B0-----:R-:W3:Y:S01]  /*8f80*/  LDL.LU.64 R22, [R1+0x2990] ;  /* 0x0029900001167983 */ /* 0x001ee20000300a00 */
[----:B------:R-:W-:-:S03]  /*8f90*/  VIADD R0, R5, 0xfffffff6 ;  /* 0xfffffff605007836 */ /* 0x000fc60000000000 */
[----:B------:R0:W-:Y:S02]  /*8fa0*/  STL.64 [R1+0xdc8], R24 ;  /* 0x000dc81801007387 */ /* 0x0001e40000100a00 */
[----:B------:R-:W-:Y:S01]  /*8fb0*/  ISETP.GE.U32.AND P5, PT, R0, 0x7fffff77, PT ;  /* 0x7fffff770000780c */ /* 0x000fe20003fa6070 */
[----:B------:R-:W-:Y:S01]  /*8fc0*/  IMAD.SHL.U32 R0, R2, 0x8, RZ ;  /* 0x0000000802007824 */ /* 0x000fe200078e00ff */
[----:B------:R-:W-:Y:S02]  /*8fd0*/  PRMT R60, RZ, 0x7610, R60 ;  /* 0x00007610ff3c7816 */ /* 0x000fe4000000003c */
[----:B------:R-:W-:Y:S01]  /*8fe0*/  PRMT R61, RZ, 0x7610, R61 ;  /* 0x00007610ff3d7816 */ /* 0x000fe2000000003d */
[C---:B-1----:R-:W-:Y:S01]  /*8ff0*/  IMAD.WIDE R26, R0.reuse, 0x2, R88 ;  /* 0x00000002001a7825 */ /* 0x042fe200078e0258 */
[----:B------:R-:W-:Y:S02]  /*9000*/  PRMT R62, RZ, 0x7610, R62 ;  /* 0x00007610ff3e7816 */ /* 0x000fe4000000003e */
[----:B------:R-:W-:Y:S01]  /*9010*/  PRMT R92, RZ, 0x7610, R92 ;  /* 0x00007610ff5c7816 */ /* 0x000fe2000000005c */
[C---:B0-----:R-:W-:Y:S01]  /*9020*/  IMAD.WIDE R24, R0.reuse, 0x2, R86 ;  /* 0x0000000200187825 */ /* 0x041fe200078e0256 */
[----:B------:R-:W3:Y:S04]  /*9030*/  @!P0 LDG.E.U16 R61, desc[UR6][R26.64] ;  /* 0x000000061a3d8981 */ /* 0x000ee8000c1e1500 */
[----:B------:R-:W3:Y:S04]  /*9040*/  @!P0 LDG.E.U16 R62, desc[UR6][R24.64] ;  /* 0x00000006183e8981 */ /* 0x000ee8000c1e1500 */
[----:B----4-:R-:W-:Y:S04]  /*9050*/  STL [R1+0x1408], R28 ;  /* 0x0014081c01007387 */ /* 0x010fe80000100800 */
[----:B--2---:R0:W-:Y:S04]  /*9060*/  STL [R1+0x140c], R29 ;  /* 0x00140c1d01007387 */ /* 0x0041e80000100800 */
[----:B---3--:R-:W-:Y:S04]  /*9070*/  STL [R1+0x1400], R20 ;  /* 0x0014001401007387 */ /* 0x008fe80000100800 */
[----:B------:R1:W-:Y:S01]  /*9080*/  STL [R1+0x1404], R21 ;  /* 0x0014041501007387 */ /* 0x0003e20000100800 */
[----:B0-----:R-:W-:-:S05]  /*9090*/  IMAD.WIDE R28, R0, 0x2, R90 ;  /* 0x00000002001c7825 */ /* 0x001fca00078e025a */
[----:B------:R0:W2:Y:S01]  /*90a0*/  @!P0 LDG.E.U16 R60, desc[UR6][R28.64] ;  /* 0x000000061c3c8981 */ /* 0x0000a2000c1e1500 */
[----:B-1----:R-:W-:-:S04]  /*90b0*/  IMAD.WIDE R20, R0, 0x2, R84 ;  /* 0x0000000200147825 */ /* 0x002fc800078e0254 */
[----:B------:R-:W-:Y:S01]  /*90c0*/  VIADD R0, R5, 0xfffffff5 ;  /* 0xfffffff505007836 */ /* 0x000fe20000000000 */
[----:B------:R1:W3:Y:S04]  /*90d0*/  @!P0 LDG.E.U16 R92, desc[UR6][R20.64] ;  /* 0x00000006145c8981 */ /* 0x0002e8000c1e1500 */
[----:B------:R-:W-:Y:S01]  /*90e0*/  ISETP.GE.U32.AND P0, PT, R0, 0x7fffff76, PT ;  /* 0x7fffff760000780c */ /* 0x000fe20003f06070 */
[----:B------:R0:W-:Y:S01]  /*90f0*/  STL.64 [R1+0xdc0], R28 ;  /* 0x000dc01c01007387 */ /* 0x0001e20000100a00 */
[----:B------:R-:W-:Y:S01]  /*9100*/  IMAD R0, R2, 0x9, RZ ;  /* 0x0000000902007824 */ /* 0x000fe200078e02ff */
[----:B------:R-:W-:Y:S02]  /*9110*/  PRMT R30, RZ, 0x7610, R30 ;  /* 0x00007610ff1e7816 */ /* 0x000fe4000000001e */
[----:B------:R4:W-:Y:S01]  /*9120*/  STL.64 [R1+0xdb8], R26 ;  /* 0x000db81a01007387 */ /* 0x0009e20000100a00 */
[----:B------:R-:W-:-:S03]  /*9130*/  PRMT R31, RZ, 0x7610, R31 ;  /* 0x00007610ff1f7816 */ /* 0x000fc6000000001f */
[----:B------:R1:W-:Y:S01]  /*9140*/  STL.64 [R1+0xdb0], R24 ;  /* 0x000db01801007387 */ /* 0x0003e20000100a00 */
[----:B------:R-:W-:-:S03]  /*9150*/  PRMT R22, RZ, 0x7610, R22 ;  /* 0x00007610ff167816 */ /* 0x000fc60000000016 */
[----:B------:R1:W-:Y:S01]  /*9160*/  STL.64 [R1+0xda8], R20 ;  /* 0x000da81401007387 */ /* 0x0003e20000100a00 */
[----:B0-----:R-:W-:Y:S01]  /*9170*/  IMAD.WIDE R28, R0, 0x2, R90 ;  /* 0x00000002001c7825 */ /* 0x001fe200078e025a */
[----:B------:R-:W-:-:S03]  /*9180*/  PRMT R23, RZ, 0x7610, R23 ;  /* 0x00007610ff177816 */ /* 0x000fc60000000017 */
[C---:B----4-:R-:W-:Y:S01]  /*9190*/  IMAD.WIDE R26, R0.reuse, 0x2, R86 ;  /* 0x00000002001a7825 */ /* 0x050fe200078e0256 */
[----:B------:R0:W-:Y:S03]  /*91a0*/  STL.64 [R1+0xda0], R28 ;  /* 0x000da01c01007387 */ /* 0x0001e60000100a00 */
[C---:B-1----:R-:W-:Y:S01]  /*91b0*/  IMAD.WIDE R24, R0.reuse, 0x2, R84 ;  /* 0x0000000200187825 */ /* 0x042fe200078e0254 */
[----:B------:R-:W4:Y:S03]  /*91c0*/  @!P5 LDG.E.U16 R31, desc[UR6][R28.64] ;  /* 0x000000061c1fd981 */ /* 0x000f26000c1e1500 */
[----:B------:R-:W-:Y:S01]  /*91d0*/  IMAD.WIDE R20, R0, 0x2, R88 ;  /* 0x0000000200147825 */ /* 0x000fe200078e0258 */
[----:B------:R-:W2:Y:S04]  /*91e0*/  @!P5 LDG.E.U16 R22, desc[UR6][R24.64] ;  /* 0x000000061816d981 */ /* 0x000ea8000c1e1500 */
[----:B------:R-:W2:Y:S04]  /*91f0*/  @!P5 LDG.E.U16 R30, desc[UR6][R20.64] ;  /* 0x00000006141ed981 */ /* 0x000ea8000c1e1500 */
[----:B------:R1:W-:Y:S04]  /*9200*/  STL.64 [R1+0xd98], R20 ;  /* 0x000d981401007387 */ /* 0x0003e80000100a00 */
[----:B0-----:R-:W3:Y:S04]  /*9210*/  LDL.LU.64 R28, [R1+0x2988] ;  /* 0x00298800011c7983 */ /* 0x001ee80000300a00 */
[----:B------:R0:W-:Y:S04]  /*9220*/  STL.64 [R1+0xd90], R26 ;  /* 0x000d901a01007387 */ /* 0x0001e80000100a00 */
[----:B-1----:R-:W3:Y:S04]  /*9230*/  LDL.LU.64 R20, [R1+0x2980] ;  /* 0x0029800001147983 */ /* 0x002ee80000300a00 */
[----:B------:R0:W3:Y:S01]  /*9240*/  @!P5 LDG.E.U16 R23, desc[UR6][R26.64] ;  /* 0x000000061a17d981 */ /* 0x0000e2000c1e1500 */
[----:B------:R-:W-:-:S03]  /*9250*/  VIADD R0, R5, 0xfffffff4 ;  /* 0xfffffff405007836 */ /* 0x000fc60000000000 */
[----:B------:R1:W-:Y:S02]  /*9260*/  STL.64 [R1+0xd88], R24 ;  /* 0x000d881801007387 */ /* 0x0003e40000100a00 */
[----:B------:R-:W-:Y:S01]  /*9270*/  ISETP.GE.U32.AND P5, PT, R0, 0x7fffff75, PT ;  /* 0x7fffff750000780c */ /* 0x000fe20003fa6070 */
[----:B------:R-:W-:-:S04]  /*9280*/  IMAD R0, R2, 0xa, RZ ;  /* 0x0000000a02007824 */ /* 0x000fc800078e02ff */
[----:B0-----:R-:W-:-:S04]  /*9290*/  IMAD.WIDE R26, R0, 0x2, R88 ;  /* 0x00000002001a7825 */ /* 0x001fc800078e0258 */
[----:B-1----:R-:W-:Y:S01]  /*92a0*/  IMAD.WIDE R24, R0, 0x2, R86 ;  /* 0x0000000200187825 */ /* 0x002fe200078e0256 */
[----:B--2---:R-:W-:Y:S04]  /*92b0*/  STL [R1+0x340], R30 ;  /* 0x0003401e01007387 */ /* 0x004fe80000100800 */
[----:B----4-:R0:W-:Y:S01]  /*92c0*/  STL [R1+0x344], R31 ;  /* 0x0003441f01007387 */ /* 0x0101e20000100800 */
[----:B---3--:R-:W-:-:S03]  /*92d0*/  PRMT R29, RZ, 0x7610, R29 ;  /* 0x00007610ff1d7816 */ /* 0x008fc6000000001d */
[----:B------:R-:W-:Y:S01]  /*92e0*/  STL [R1+0x338], R22 ;  /* 0x0003381601007387 */ /* 0x000fe20000100800 */
[----:B------:R-:W-:Y:S01]  /*92f0*/  PRMT R28, RZ, 0x7610, R28 ;  /* 0x00007610ff1c7816 */ /* 0x000fe2000000001c */
[----:B0-----:R-:W-:Y:S01]  /*9300*/  IMAD.WIDE R30, R0, 0x2, R90 ;  /* 0x00000002001e7825 */ /* 0x001fe200078e025a */
[----:B------:R-:W-:-:S04]  /*9310*/  PRMT R20, RZ, 0x7610, R20 ;  /* 0x00007610ff147816 */ /* 0x000fc80000000014 */
[----:B------:R-:W2:Y:S01]  /*9320*/  @!P0 LDG.E.U16 R28, desc[UR6][R26.64] ;  /* 0x000000061a1c8981 */ /* 0x000ea2000c1e1500 */
[----:B------:R-:W-:-:S03]  /*9330*/  PRMT R21, RZ, 0x7610, R21 ;  /* 0x00007610ff157816 */ /* 0x000fc60000000015 */
[----:B------:R0:W-:Y:S04]  /*9340*/  STL [R1+0x33c], R23 ;  /* 0x00033c1701007387 */ /* 0x0001e80000100800 */
[----:B------:R1:W-:Y:S04]  /*9350*/  STL.64 [R1+0xd80], R30 ;  /* 0x000d801e01007387 */ /* 0x0003e80000100a00 */
[----:B------:R-:W3:Y:S01]  /*9360*/  @!P0 LDG.E.U16 R29, desc[UR6][R30.64] ;  /* 0x000000061e1d8981 */ /* 0x000ee2000c1e1500 */
[----:B0-----:R-:W-:-:S03]  /*9370*/  IMAD.WIDE R22, R0, 0x2, R84 ;  /* 0x0000000200167825 */ /* 0x001fc600078e0254 */
[----:B------:R0:W-:Y:S04]  /*9380*/  STL.64 [R1+0xd78], R26 ;  /* 0x000d781a01007387 */ /* 0x0001e80000100a00 */
[----:B------:R-:W4:Y:S04]  /*9390*/  @!P0 LDG.E.U16 R20, desc[UR6][R22.64] ;  /* 0x0000000616148981 */ /* 0x000f28000c1e1500 */
[----:B-1----:R-:W4:Y:S04]  /*93a0*/  LDL.LU.64 R30, [R1+0x2978] ;  /* 0x00297800011e7983 */ /* 0x002f280000300a00 */
[----:B------:R1:W-:Y:S04]  /*93b0*/  STL.64 [R1+0xd70], R24 ;  /* 0x000d701801007387 */ /* 0x0003e80000100a00 */
[----:B0-----:R-:W4:Y:S04]  /*93c0*/  LDL.LU.64 R26, [R1+0x2970] ;  /* 0x00297000011a7983 */ /* 0x001f280000300a00 */
[----:B------:R1:W4:Y:S01]  /*93d0*/  @!P0 LDG.E.U16 R21, desc[UR6][R24.64] ;  /* 0x0000000618158981 */ /* 0x000322000c1e1500 */
[----:B------:R-:W-:-:S03]  /*93e0*/  VIADD R0, R5, 0xfffffff3 ;  /* 0xfffffff305007836 */ /* 0x000fc60000000000 */
[----:B------:R0:W-:Y:S02]  /*93f0*/  STL.64 [R1+0xd68], R22 ;  /* 0x000d681601007387 */ /* 0x0001e40000100a00 */
[----:B------:R-:W-:Y:S01]  /*9400*/  ISETP.GE.U32.AND P0, PT, R0, 0x7fffff74, PT ;  /* 0x7fffff740000780c */ /* 0x000fe20003f06070 */
[----:B------:R-:W-:Y:S01]  /*9410*/  IMAD R0, R2, 0xb, RZ ;  /* 0x0000000b02007824 */ /* 0x000fe200078e02ff */
[----:B------:R-:W-:Y:S02]  /*9420*/  PRMT R6, RZ, 0x7610, R6 ;  /* 0x00007610ff067816 */ /* 0x000fe40000000006 */
[----:B------:R-:W-:Y:S01]  /*9430*/  PRMT R3, RZ, 0x7610, R3 ;  /* 0x00007610ff037816 */ /* 0x000fe20000000003 */
[----:B-1----:R-:W-:-:S04]  /*9440*/  IMAD.WIDE R24, R0, 0x2, R86 ;  /* 0x0000000200187825 */ /* 0x002fc800078e0256 */
[C---:B0-----:R-:W-:Y:S01]  /*9450*/  IMAD.WIDE R22, R0.reuse, 0x2, R90 ;  /* 0x0000000200167825 */ /* 0x041fe200078e025a */
[----:B------:R-:W4:Y:S04]  /*9460*/  @!P5 LDG.E.U16 R6, desc[UR6][R24.64] ;  /* 0x000000061806d981 */ /* 0x000f28000c1e1500 */
[----:B--2---:R-:W-:Y:S04]  /*9470*/  STL [R1+0x330], R28 ;  /* 0x0003301c01007387 */ /* 0x004fe80000100800 */
[----:B---3--:R0:W-:Y:S04]  /*9480*/  STL [R1+0x334], R29 ;  /* 0x0003341d01007387 */ /* 0x0081e80000100800 */
[----:B----4-:R-:W-:Y:S01]  /*9490*/  STL [R1+0x328], R20 ;  /* 0x0003281401007387 */ /* 0x010fe20000100800 */
[----:B0-----:R-:W-:Y:S01]  /*94a0*/  IMAD.WIDE R28, R0, 0x2, R88 ;  /* 0x00000002001c7825 */ /* 0x001fe200078e0258 */
[----:B------:R-:W-:-:S02]  /*94b0*/  PRMT R27, RZ, 0x7610, R27 ;  /* 0x00007610ff1b7816 */ /* 0x000fc4000000001b */
[----:B------:R-:W-:Y:S01]  /*94c0*/  PRMT R26, RZ, 0x7610, R26 ;  /* 0x00007610ff1a7816 */ /* 0x000fe2000000001a */
[----:B------:R0:W-:Y:S04]  /*94d0*/  STL [R1+0x32c], R21 ;  /* 0x00032c1501007387 */ /* 0x0001e80000100800 */
[----:B------:R1:W-:Y:S04]  /*94e0*/  STL.64 [R1+0xd60], R22 ;  /* 0x000d601601007387 */ /* 0x0003e80000100a00 */
[----:B------:R-:W2:Y:S01]  /*94f0*/  @!P5 LDG.E.U16 R27, desc[UR6][R22.64] ;  /* 0x00000006161bd981 */ /* 0x000ea2000c1e1500 */
[----:B0-----:R-:W-:-:S03]  /*9500*/  IMAD.WIDE R20, R0, 0x2, R84 ;  /* 0x0000000200147825 */ /* 0x001fc600078e0254 */
[----:B------:R0:W-:Y:S04]  /*9510*/  STL.64 [R1+0xd58], R28 ;  /* 0x000d581c01007387 */ /* 0x0001e80000100a00 */
[----:B------:R-:W3:Y:S04]  /*9520*/  @!P5 LDG.E.U16 R3, desc[UR6][R20.64] ;  /* 0x000000061403d981 */ /* 0x000ee8000c1e1500 */
[----:B-1----:R-:W4:Y:S04]  /*9530*/  LDL.LU.64 R22, [R1+0x2968] ;  /* 0x0029680001167983 */ /* 0x002f280000300a00 */
[----:B------:R0:W2:Y:S01]  /*9540*/  @!P5 LDG.E.U16 R26, desc[UR6][R28.64] ;  /* 0x000000061c1ad981 */ /* 0x0000a2000c1e1500 */
[----:B------:R-:W-:Y:S01]  /*9550*/  VIADD R0, R5, 0xfffffff2 ;  /* 0xfffffff205007836 */ /* 0x000fe20000000000 */
[----:B------:R-:W-:-:S02]  /*9560*/  PRMT R30, RZ, 0x7610, R30 ;  /* 0x00007610ff1e7816 */ /* 0x000fc4000000001e */
[----:B------:R1:W-:Y:S02]  /*9570*/  STL.64 [R1+0xd50], R24 ;  /* 0x000d501801007387 */ /* 0x0003e40000100a00 */
[----:B------:R-:W-:Y:S01]  /*9580*/  ISETP.GE.U32.AND P5, PT, R0, 0x7fffff73, PT ;  /* 0x7fffff730000780c */ /* 0x000fe20003fa6070 */
[----:B------:R-:W-:Y:S01]  /*9590*/  IMAD R0, R2, 0xc, RZ ;  /* 0x0000000c02007824 */ /* 0x000fe200078e02ff */
[----:B------:R1:W-:Y:S01]  /*95a0*/  STL.64 [R1+0xd48], R20 ;  /* 0x000d481401007387 */ /* 0x0003e20000100a00 */
[----:B------:R-:W-:-:S03]  /*95b0*/  PRMT R31, RZ, 0x7610, R31 ;  /* 0x00007610ff1f7816 */ /* 0x000fc6000000001f */
[----:B------:R-:W-:Y:S01]  /*95c0*/  STL [R1+0x24e0], R6 ;  /* 0x0024e00601007387 */ /* 0x000fe20000100800 */
[----:B0-----:R-:W-:-:S04]  /*95d0*/  IMAD.WIDE R28, R0, 0x2, R90 ;  /* 0x00000002001c7825 */ /* 0x001fc800078e025a */
[C---:B-1----:R-:W-:Y:S01]  /*95e0*/  IMAD.WIDE R24, R0.reuse, 0x2, R84 ;  /* 0x0000000200187825 */ /* 0x042fe200078e0254 */
[----:B------:R-:W2:Y:S03]  /*95f0*/  @!P0 LDG.E.U16 R31, desc[UR6][R28.64] ;  /* 0x000000061c1f8981 */ /* 0x000ea6000c1e1500 */
[----:B------:R-:W-:-:S05]  /*9600*/  IMAD.WIDE R20, R0, 0x2, R88 ;  /* 0x0000000200147825 */ /* 0x000fca00078e0258 */
[----:B------:R-:W2:Y:S04]  /*9610*/  @!P0 LDG.E.U16 R30, desc[UR6][R20.64] ;  /* 0x00000006141e8981 */ /* 0x000ea8000c1e1500 */
[----:B---3--:R-:W-:Y:S01]  /*9620*/  STL [R1+0x24e4], R3 ;  /* 0x0024e40301007387 */ /* 0x008fe20000100800 */
[----:B----4-:R-:W-:Y:S02]  /*9630*/  PRMT R22, RZ, 0x7610, R22 ;  /* 0x00007610ff167816 */ /* 0x010fe40000000016 */
[----:B------:R-:W-:Y:S01]  /*9640*/  PRMT R23, RZ, 0x7610, R23 ;  /* 0x00007610ff177816 */ /* 0x000fe20000000017 */
[----:B--2---:R-:W-:Y:S04]  /*9650*/  STL [R1+0x320], R26 ;  /* 0x0003201a01007387 */ /* 0x004fe80000100800 */
[----:B------:R0:W-:Y:S04]  /*9660*/  STL [R1+0x324], R27 ;  /* 0x0003241b01007387 */ /* 0x0001e80000100800 */
[----:B------:R1:W-:Y:S04]  /*9670*/  STL.64 [R1+0xd40], R28 ;  /* 0x000d401c01007387 */ /* 0x0003e80000100a00 */
[----:B------:R-:W2:Y:S01]  /*9680*/  @!P0 LDG.E.U16 R22, desc[UR6][R24.64] ;  /* 0x0000000618168981 */ /* 0x000ea2000c1e1500 */
[----:B0-----:R-:W-:-:S03]  /*9690*/  IMAD.WIDE R26, R0, 0x2, R86 ;  /* 0x00000002001a7825 */ /* 0x001fc600078e0256 */
[----:B------:R0:W-:Y:S04]  /*96a0*/  STL.64 [R1+0xd38], R20 ;  /* 0x000d381401007387 */ /* 0x0001e80000100a00 */
[----:B-1----:R-:W3:Y:S04]  /*96b0*/  LDL.LU.64 R28, [R1+0x2960] ;  /* 0x00296000011c7983 */ /* 0x002ee80000300a00 */
[----:B------:R1:W4:Y:S04]  /*96c0*/  @!P0 LDG.E.U16 R23, desc[UR6][R26.64] ;  /* 0x000000061a178981 */ /* 0x000328000c1e1500 */
[----:B------:R1:W-:Y:S04]  /*96d0*/  STL.64 [R1+0xd30], R26 ;  /* 0x000d301a01007387 */ /* 0x0003e80000100a00 */
[----:B0-----:R-:W4:Y:S01]  /*96e0*/  LDL.LU.64 R20, [R1+0x2958] ;  /* 0x0029580001147983 */ /* 0x001f220000300a00 */
[----:B------:R-:W-:-:S03]  /*96f0*/  VIADD R0, R5, 0xfffffff1 ;  /* 0xfffffff105007836 */ /* 0x000fc60000000000 */
[----:B------:R0:W-:Y:S02]  /*9700*/  STL.64 [R1+0xd28], R24 ;  /* 0x000d281801007387 */ /* 0x0001e40000100a00 */
[----:B------:R-:W-:Y:S01]  /*9710*/  ISETP.GE.U32.AND P0, PT, R0, 0x7fffff72, PT ;  /* 0x7fffff720000780c */ /* 0x000fe20003f06070 */
[----:B------:R-:W-:Y:S01]  /*9720*/  IMAD R0, R2, 0xd, RZ ;  /* 0x0000000d02007824 */ /* 0x000fe200078e02ff */
[----:B------:R-:W-:Y:S04]  /*9730*/  STL [R1+0x11b8], R30 ;  /* 0x0011b81e01007387 */ /* 0x000fe80000100800 */
[----:B------:R0:W-:Y:S01]  /*9740*/  STL [R1+0x11bc], R31 ;  /* 0x0011bc1f01007387 */ /* 0x0001e20000100800 */
[----:B-1----:R-:W-:-:S04]  /*9750*/  IMAD.WIDE R26, R0, 0x2, R86 ;  /* 0x00000002001a7825 */ /* 0x002fc800078e0256 */
[----:B0-----:R-:W-:-:S04]  /*9760*/  IMAD.WIDE R24, R0, 0x2, R84 ;  /* 0x0000000200187825 */ /* 0x001fc800078e0254 */
[----:B------:R-:W-:Y:S01]  /*9770*/  IMAD.WIDE R30, R0, 0x2, R90 ;  /* 0x00000002001e7825 */ /* 0x000fe200078e025a */
[----:B--2---:R-:W-:Y:S01]  /*9780*/  STL [R1+0x11b0], R22 ;  /* 0x0011b01601007387 */ /* 0x004fe20000100800 */
[----:B---3--:R-:W-:Y:S02]  /*9790*/  PRMT R28, RZ, 0x7610, R28 ;  /* 0x00007610ff1c7816 */ /* 0x008fe4000000001c */
[----:B------:R-:W-:Y:S01]  /*97a0*/  PRMT R29, RZ, 0x7610, R29 ;  /* 0x00007610ff1d7816 */ /* 0x000fe2000000001d */
[----:B----4-:R0:W-:Y:S01]  /*97b0*/  STL [R1+0x11b4], R23 ;  /* 0x0011b41701007387 */ /* 0x0101e20000100800 */
        /* <DEDUP_REMOVED lines=94> */
[----:B----4-:R-:W-:-:S04]  /*9da0*/  IMAD.WIDE R26, R0, 0x2, R86 ;  /* 0x00000002001a7825 */ /* 0x010fc800078e0256 */
[----:B-1----:R-:W-:-:S04]  /*9db0*/  IMAD.WIDE R24, R0, 0x2, R84 ;  /* 0x0000000200187825 */ /* 0x002fc800078e0254 */
[----:B------:R-:W-:Y:S01]  /*9dc0*/  IMAD.WIDE R20, R0, 0x2, R88 ;  /* 0x0000000200147825 */ /* 0x000fe200078e0258 */
[----:B------:R0:W-:Y:S04]  /*9dd0*/  STL.64 [R1+0xca0], R28 ;  /* 0x000ca01c01007387 */ /* 0x0001e80000100a00 */
[----:B------:R-:W4:Y:S04]  /*9de0*/  @!P5 LDG.E.U16 R30, desc[UR6][R20.64] ;  /* 0x00000006141ed981 */ /* 0x000f28000c1e1500 */
[----:B------:R-:W2:Y:S04]  /*9df0*/  @!P5 LDG.E.U16 R31, desc[UR6][R28.64] ;  /* 0x000000061c1fd981 */ /* 0x000ea8000c1e1500 */
[----:B------:R1:W-:Y:S04]  /*9e00*/  STL.64 [R1+0xc98], R20 ;  /* 0x000c981401007387 */ /* 0x0003e80000100a00 */
[----:B------:R-:W3:Y:S04]  /*9e10*/  @!P5 LDG.E.U16 R22, desc[UR6][R24.64] ;  /* 0x000000061816d981 */ /* 0x000ee8000c1e1500 */
[----:B0-----:R-:W3:Y:S04]  /*9e20*/  LDL.LU.64 R28, [R1+0x2920] ;  /* 0x00292000011c7983 */ /* 0x001ee80000300a00 */
[----:B------:R0:W3:Y:S04]  /*9e30*/  @!P5 LDG.E.U16 R23, desc[UR6][R26.64] ;  /* 0x000000061a17d981 */ /* 0x0000e8000c1e1500 */
[----:B------:R0:W-:Y:S04]  /*9e40*/  STL.64 [R1+0xc90], R26 ;  /* 0x000c901a01007387 */ /* 0x0001e80000100a00 */
[----:B-1----:R-:W3:Y:S01]  /*9e50*/  LDL.LU.64 R20, [R1+0x2918] ;  /* 0x0029180001147983 */ /* 0x002ee20000300a00 */
[----:B------:R-:W-:-:S03]  /*9e60*/  VIADD R0, R5, 0xffffffec ;  /* 0xffffffec05007836 */ /* 0x000fc60000000000 */
[----:B------:R1:W-:Y:S02]  /*9e70*/  STL.64 [R1+0xc88], R24 ;  /* 0x000c881801007387 */ /* 0x0003e40000100a00 */
[----:B------:R-:W-:Y:S01]  /*9e80*/  ISETP.GE.U32.AND P5, PT, R0, 0x7fffff6d, PT ;  /* 0x7fffff6d0000780c */ /* 0x000fe20003fa6070 */
[----:B------:R-:W-:-:S04]  /*9e90*/  IMAD R0, R2, 0x12, RZ ;  /* 0x0000001202007824 */ /* 0x000fc800078e02ff */
[----:B0-----:R-:W-:-:S04]  /*9ea0*/  IMAD.WIDE R26, R0, 0x2, R86 ;  /* 0x00000002001a7825 */ /* 0x001fc800078e0256 */
[C---:B-1----:R-:W-:Y:S01]  /*9eb0*/  IMAD.WIDE R24, R0.reuse, 0x2, R84 ;  /* 0x0000000200187825 */ /* 0x042fe200078e0254 */
[----:B----4-:R-:W-:Y:S04]  /*9ec0*/  STL [R1+0x304], R30 ;  /* 0x0003041e01007387 */ /* 0x010fe80000100800 */
[----:B--2---:R0:W-:Y:S04]  /*9ed0*/  STL [R1+0x308], R31 ;  /* 0x0003081f01007387 */ /* 0x0041e80000100800 */
[----:B---3--:R-:W-:Y:S01]  /*9ee0*/  STL [R1+0x2fc], R22 ;  /* 0x0002fc1601007387 */ /* 0x008fe20000100800 */
        /* <DEDUP_REMOVED lines=128> */
[----:B0-----:R-:W-:-:S05]  /*a6f0*/  IMAD.WIDE R28, R0, 0x2, R90 ;  /* 0x00000002001c7825 */ /* 0x001fca00078e025a */
[----:B------:R-:W2:Y:S01]  /*a700*/  @!P5 LDG.E.U16 R31, desc[UR6][R28.64] ;  /* 0x000000061c1fd981 */ /* 0x000ea2000c1e1500 */
[----:B------:R-:W-:Y:S01]  /*a710*/  PRMT R22, RZ, 0x7610, R22 ;  /* 0x00007610ff167816 */ /* 0x000fe20000000016 */
[----:B-1----:R-:W-:Y:S01]  /*a720*/  IMAD.WIDE R20, R0, 0x2, R88 ;  /* 0x0000000200147825 */ /* 0x002fe200078e0258 */
        /* <DEDUP_REMOVED lines=12> */
[----:B------:R-:W-:Y:S01]  /*a7f0*/  IMAD R0, R2, 0x18, RZ ;  /* 0x0000001802007824 */ /* 0x000fe200078e02ff */
        /* <DEDUP_REMOVED lines=102> */
[----:B------:R0:W-:Y:S04]  /*ae60*/  STL [R1+0x1138], R21 ;  /* 0x0011381501007387 */ /* 0x0001e80000100800 */
[----:B------:R1:W-:Y:S01]  /*ae70*/  STL.64 [R1+0xb40], R28 ;  /* 0x000b401c01007387 */ /* 0x0003e20000100a00 */
[----:B------:R-:W-:-:S03]  /*ae80*/  PRMT R22, RZ, 0x7610, R22 ;  /* 0x00007610ff167816 */ /* 0x000fc60000000016 */
[----:B------:R-:W2:Y:S01]  /*ae90*/  @!P0 LDG.E.U16 R31, desc[UR6][R28.64] ;  /* 0x000000061c1f8981 */ /* 0x000ea2000c1e1500 */
[----:B0-----:R-:W-:Y:S01]  /*aea0*/  IMAD.WIDE R20, R0, 0x2, R88 ;  /* 0x0000000200147825 */ /* 0x001fe200078e0258 */
[----:B------:R-:W-:Y:S02]  /*aeb0*/  PRMT R23, RZ, 0x7610, R23 ;  /* 0x00007610ff177816 */ /* 0x000fe40000000017 */
[----:B------:R-:W3:Y:S04]  /*aec0*/  @!P0 LDG.E.U16 R22, desc[UR6][R24.64] ;  /* 0x0000000618168981 */ /* 0x000ee8000c1e1500 */
[----:B------:R-:W4:Y:S04]  /*aed0*/  @!P0 LDG.E.U16 R30, desc[UR6][R20.64] ;  /* 0x00000006141e8981 */ /* 0x000f28000c1e1500 */
[----:B------:R0:W-:Y:S04]  /*aee0*/  STL.64 [R1+0xb38], R20 ;  /* 0x000b381401007387 */ /* 0x0001e80000100a00 */
[----:B-1----:R-:W3:Y:S04]  /*aef0*/  LDL.LU.64 R28, [R1+0x2880] ;  /* 0x00288000011c7983 */ /* 0x002ee80000300a00 */
[----:B------:R1:W-:Y:S04]  /*af00*/  STL.64 [R1+0xb30], R26 ;  /* 0x000b301a01007387 */ /* 0x0003e80000100a00 */
[----:B------:R1:W3:Y:S04]  /*af10*/  @!P0 LDG.E.U16 R23, desc[UR6][R26.64] ;  /* 0x000000061a178981 */ /* 0x0002e8000c1e1500 */
[----:B0-----:R-:W3:Y:S01]  /*af20*/  LDL.LU.64 R20, [R1+0x2878] ;  /* 0x0028780001147983 */ /* 0x001ee20000300a00 */
[----:B------:R-:W-:-:S03]  /*af30*/  VIADD R0, R5, 0xffffffe1 ;  /* 0xffffffe105007836 */ /* 0x000fc60000000000 */
[----:B------:R0:W-:Y:S02]  /*af40*/  STL.64 [R1+0xb28], R24 ;  /* 0x000b281801007387 */ /* 0x0001e40000100a00 */
[----:B------:R-:W-:Y:S01]  /*af50*/  ISETP.GE.U32.AND P0, PT, R0, 0x7fffff62, PT ;  /* 0x7fffff620000780c */ /* 0x000fe20003f06070 */
[----:B------:R-:W-:-:S04]  /*af60*/  IMAD R0, R2, 0x1d, RZ ;  /* 0x0000001d02007824 */ /* 0x000fc800078e02ff */
[----:B-1----:R-:W-:-:S04]  /*af70*/  IMAD.WIDE R26, R0, 0x2, R86 ;  /* 0x00000002001a7825 */ /* 0x002fc800078e0256 */
[----:B0-----:R-:W-:Y:S01]  /*af80*/  IMAD.WIDE R24, R0, 0x2, R84 ;  /* 0x0000000200187825 */ /* 0x001fe200078e0254 */
[----:B----4-:R-:W-:Y:S04]  /*af90*/  STL [R1+0x112c], R30 ;  /* 0x00112c1e01007387 */ /* 0x010fe80000100800 */
[----:B--2---:R0:W-:Y:S04]  /*afa0*/  STL [R1+0x1130], R31 ;  /* 0x0011301f01007387 */ /* 0x0041e80000100800 */
[----:B---3--:R-:W-:Y:S01]  /*afb0*/  STL [R1+0x1124], R22 ;  /* 0x0011241601007387 */ /* 0x008fe20000100800 */
[----:B------:R-:W-:-:S02]  /*afc0*/  PRMT R29, RZ, 0x7610, R29 ;  /* 0x00007610ff1d7816 */ /* 0x000fc4000000001d */
[----:B------:R-:W-:Y:S01]  /*afd0*/  PRMT R28, RZ, 0x7610, R28 ;  /* 0x00007610ff1c7816 */ /* 0x000fe2000000001c */
[C---:B0-----:R-:W-:Y:S01]  /*afe0*/  IMAD.WIDE R30, R0.reuse, 0x2, R90 ;  /* 0x00000002001e7825 */ /* 0x041fe200078e025a */
[----:B------:R0:W-:Y:S01]  /*aff0*/  STL [R1+0x1128], R23 ;  /* 0x0011281701007387 */ /* 0x0001e20000100800 */
[----:B------:R-:W-:Y:S02]  /*b000*/  PRMT R20, RZ, 0x7610, R20 ;  /* 0x00007610ff147816 */ /* 0x000fe40000000014 */
[----:B------:R-:W-:Y:S01]  /*b010*/  PRMT R21, RZ, 0x7610, R21 ;  /* 0x00007610ff157816 */ /* 0x000fe20000000015 */
[----:B------:R-:W2:Y:S01]  /*b020*/  @!P5 LDG.E.U16 R29, desc[UR6][R30.64] ;  /* 0x000000061e1dd981 */ /* 0x000ea2000c1e1500 */
[----:B0-----:R-:W-:-:S03]  /*b030*/  IMAD.WIDE R22, R0, 0x2, R88 ;  /* 0x0000000200167825 */ /* 0x001fc600078e0258 */
[----:B------:R0:W-:Y:S04]  /*b040*/  STL.64 [R1+0xb20], R30 ;  /* 0x000b201e01007387 */ /* 0x0001e80000100a00 */
[----:B------:R1:W-:Y:S04]  /*b050*/  STL.64 [R1+0xb18], R22 ;  /* 0x000b181601007387 */ /* 0x0003e80000100a00 */
[----:B------:R-:W3:Y:S04]  /*b060*/  @!P5 LDG.E.U16 R20, desc[UR6][R24.64] ;  /* 0x000000061814d981 */ /* 0x000ee8000c1e1500 */
[----:B0-----:R-:W4:Y:S04]  /*b070*/  LDL.LU.64 R30, [R1+0x2870] ;  /* 0x00287000011e7983 */ /* 0x001f280000300a00 */
[----:B------:R0:W-:Y:S04]  /*b080*/  STL.64 [R1+0xb10], R26 ;  /* 0x000b101a01007387 */ /* 0x0001e80000100a00 */
[----:B------:R-:W2:Y:S04]  /*b090*/  @!P5 LDG.E.U16 R28, desc[UR6][R22.64] ;  /* 0x00000006161cd981 */ /* 0x000ea8000c1e1500 */
[----:B------:R0:W2:Y:S04]  /*b0a0*/  @!P5 LDG.E.U16 R21, desc[UR6][R26.64] ;  /* 0x000000061a15d981 */ /* 0x0000a8000c1e1500 */
[----:B-1----:R-:W4:Y:S01]  /*b0b0*/  LDL.LU.64 R22, [R1+0x2868] ;  /* 0x0028680001167983 */ /* 0x002f220000300a00 */
[----:B------:R-:W-:Y:S01]  /*b0c0*/  VIADD R0, R5, 0xffffffe0 ;  /* 0xffffffe005007836 */ /* 0x000fe20000000000 */
[----:B------:R-:W-:-:S04]  /*b0d0*/  PRMT R93, RZ, 0x7610, R93 ;  /* 0x00007610ff5d7816 */ /* 0x000fc8000000005d */
[----:B------:R-:W-:Y:S01]  /*b0e0*/  ISETP.GE.U32.AND P5, PT, R0, 0x7fffff61, PT ;  /* 0x7fffff610000780c */ /* 0x000fe20003fa6070 */
[----:B------:R-:W-:Y:S01]  /*b0f0*/  IMAD R0, R2, 0x1e, RZ ;  /* 0x0000001e02007824 */ /* 0x000fe200078e02ff */
[----:B------:R1:W-:Y:S03]  /*b100*/  STL.64 [R1+0xb08], R24 ;  /* 0x000b081801007387 */ /* 0x0003e60000100a00 */
[----:B0-----:R-:W-:Y:S01]  /*b110*/  IMAD.WIDE R26, R0, 0x2, R86 ;  /* 0x00000002001a7825 */ /* 0x001fe200078e0256 */
[----:B------:R-:W-:-:S04]  /*b120*/  PRMT R83, RZ, 0x7610, R83 ;  /* 0x00007610ff537816 */ /* 0x000fc80000000053 */
[----:B------:R-:W4:Y:S01]  /*b130*/  @!P0 LDG.E.U16 R93, desc[UR6][R26.64] ;  /* 0x000000061a5d8981 */ /* 0x000f22000c1e1500 */
[----:B-1----:R-:W-:-:S03]  /*b140*/  IMAD.WIDE R24, R0, 0x2, R84 ;  /* 0x0000000200187825 */ /* 0x002fc600078e0254 */
[----:B---3--:R-:W-:Y:S04]  /*b150*/  STL [R1+0x1114], R20 ;  /* 0x0011141401007387 */ /* 0x008fe80000100800 */
[----:B--2---:R0:W-:Y:S04]  /*b160*/  STL [R1+0x1118], R21 ;  /* 0x0011181501007387 */ /* 0x0041e80000100800 */
[----:B------:R-:W-:Y:S01]  /*b170*/  STL [R1+0x111c], R28 ;  /* 0x00111c1c01007387 */ /* 0x000fe20000100800 */
[----:B----4-:R-:W-:Y:S02]  /*b180*/  PRMT R22, RZ, 0x7610, R22 ;  /* 0x00007610ff167816 */ /* 0x010fe40000000016 */
[----:B------:R-:W-:Y:S01]  /*b190*/  PRMT R23, RZ, 0x7610, R23 ;  /* 0x00007610ff177816 */ /* 0x000fe20000000017 */
[----:B------:R1:W-:Y:S01]  /*b1a0*/  STL [R1+0x1120], R29 ;  /* 0x0011201d01007387 */ /* 0x0003e20000100800 */
[----:B0-----:R-:W-:-:S03]  /*b1b0*/  IMAD.WIDE R20, R0, 0x2, R90 ;  /* 0x0000000200147825 */ /* 0x001fc600078e025a */
[----:B------:R-:W2:Y:S01]  /*b1c0*/  @!P0 LDG.E.U16 R22, desc[UR6][R24.64] ;  /* 0x0000000618168981 */ /* 0x000ea2000c1e1500 */
[----:B-1----:R-:W-:-:S03]  /*b1d0*/  IMAD.WIDE R28, R0, 0x2, R88 ;  /* 0x00000002001c7825 */ /* 0x002fc600078e0258 */
[----:B------:R0:W-:Y:S04]  /*b1e0*/  STL.64 [R1+0xb00], R20 ;  /* 0x000b001401007387 */ /* 0x0001e80000100a00 */
[----:B------:R1:W3:Y:S04]  /*b1f0*/  @!P0 LDG.E.U16 R23, desc[UR6][R28.64] ;  /* 0x000000061c178981 */ /* 0x0002e8000c1e1500 */
[----:B------:R1:W-:Y:S04]  /*b200*/  STL.64 [R1+0xaf8], R28 ;  /* 0x000af81c01007387 */ /* 0x0003e80000100a00 */
[----:B------:R4:W4:Y:S04]  /*b210*/  @!P0 LDG.E.U16 R83, desc[UR6][R20.64] ;  /* 0x0000000614538981 */ /* 0x000928000c1e1500 */
[----:B0-----:R-:W4:Y:S01]  /*b220*/  LDL.LU.64 R20, [R1+0x2860] ;  /* 0x0028600001147983 */ /* 0x001f220000300a00 */
[----:B------:R-:W-:-:S03]  /*b230*/  VIADD R0, R5, 0xffffffdf ;  /* 0xffffffdf05007836 */ /* 0x000fc60000000000 */
[----:B------:R-:W-:Y:S02]  /*b240*/  STL.64 [R1+0xaf0], R26 ;  /* 0x000af01a01007387 */ /* 0x000fe40000100a00 */
[----:B------:R-:W-:Y:S01]  /*b250*/  ISETP.GE.U32.AND P0, PT, R0, 0x7fffff60, PT ;  /* 0x7fffff600000780c */ /* 0x000fe20003f06070 */
[----:B------:R-:W-:Y:S01]  /*b260*/  IMAD R0, R2, 0x1f, RZ ;  /* 0x0000001f02007824 */ /* 0x000fe200078e02ff */
[----:B------:R0:W-:Y:S01]  /*b270*/  STL.64 [R1+0xae8], R24 ;  /* 0x000ae81801007387 */ /* 0x0001e20000100a00 */
[----:B------:R-:W-:-:S03]  /*b280*/  PRMT R30, RZ, 0x7610, R30 ;  /* 0x00007610ff1e7816 */ /* 0x000fc6000000001e */
[----:B------:R-:W-:Y:S01]  /*b290*/  STL [R1+0x2404], R93 ;  /* 0x0024045d01007387 */ /* 0x000fe20000100800 */
[----:B------:R-:W-:-:S03]  /*b2a0*/  PRMT R31, RZ, 0x7610, R31 ;  /* 0x00007610ff1f7816 */ /* 0x000fc6000000001f */
[----:B------:R-:W-:Y:S01]  /*b2b0*/  STL [R1+0x24e8], R93 ;  /* 0x0024e85d01007387 */ /* 0x000fe20000100800 */
[----:B-1----:R-:W-:-:S04]  /*b2c0*/  IMAD.WIDE R28, R0, 0x2, R90 ;  /* 0x00000002001c7825 */ /* 0x002fc800078e025a */
[C---:B0-----:R-:W-:Y:S01]  /*b2d0*/  IMAD.WIDE R24, R0.reuse, 0x2, R84 ;  /* 0x0000000200187825 */ /* 0x041fe200078e0254 */
[----:B------:R-:W4:Y:S03]  /*b2e0*/  @!P5 LDG.E.U16 R31, desc[UR6][R28.64] ;  /* 0x000000061c1fd981 */ /* 0x000f26000c1e1500 */
[C---:B------:R-:W-:Y:S01]  /*b2f0*/  IMAD.WIDE R26, R0.reuse, 0x2, R86 ;  /* 0x00000002001a7825 */ /* 0x040fe200078e0256 */
[----:B--2---:R-:W-:Y:S04]  /*b300*/  STL [R1+0x118c], R22 ;  /* 0x00118c1601007387 */ /* 0x004fe80000100800 */
[----:B---3--:R0:W-:Y:S02]  /*b310*/  STL [R1+0x110c], R23 ;  /* 0x00110c1701007387 */ /* 0x0081e40000100800 */
[----:B0-----:R-:W-:-:S05]  /*b320*/  IMAD.WIDE R22, R0, 0x2, R88 ;  /* 0x0000000200167825 */ /* 0x001fca00078e0258 */
[----:B------:R-:W2:Y:S01]  /*b330*/  @!P5 LDG.E.U16 R30, desc[UR6][R22.64] ;  /* 0x00000006161ed981 */ /* 0x000ea2000c1e1500 */
[----:B----4-:R-:W-:Y:S02]  /*b340*/  PRMT R20, RZ, 0x7610, R20 ;  /* 0x00007610ff147816 */ /* 0x010fe40000000014 */
[----:B------:R-:W-:-:S04]  /*b350*/  PRMT R21, RZ, 0x7610, R21 ;  /* 0x00007610ff157816 */ /* 0x000fc80000000015 */
[----:B------:R-:W3:Y:S04]  /*b360*/  @!P5 LDG.E.U16 R20, desc[UR6][R24.64] ;  /* 0x000000061814d981 */ /* 0x000ee8000c1e1500 */
[----:B------:R0:W4:Y:S04]  /*b370*/  @!P5 LDG.E.U16 R21, desc[UR6][R26.64] ;  /* 0x000000061a15d981 */ /* 0x000128000c1e1500 */
[----:B------:R1:W-:Y:S04]  /*b380*/  STL.64 [R1+0xae0], R28 ;  /* 0x000ae01c01007387 */ /* 0x0003e80000100a00 */
[----:B------:R0:W-:Y:S04]  /*b390*/  STL.64 [R1+0xad8], R22 ;  /* 0x000ad81601007387 */ /* 0x0001e80000100a00 */
[----:B-1----:R-:W4:Y:S04]  /*b3a0*/  LDL.LU.64 R28, [R1+0x2858] ;  /* 0x00285800011c7983 */ /* 0x002f280000300a00 */
[----:B------:R1:W-:Y:S04]  /*b3b0*/  STL.64 [R1+0xad0], R26 ;  /* 0x000ad01a01007387 */ /* 0x0003e80000100a00 */
[----:B0-----:R-:W4:Y:S01]  /*b3c0*/  LDL.LU.64 R22, [R1+0x2850] ;  /* 0x0028500001167983 */ /* 0x001f220000300a00 */
[----:B------:R-:W-:-:S03]  /*b3d0*/  VIADD R0, R5, 0xffffffde ;  /* 0xffffffde05007836 */ /* 0x000fc60000000000 */
[----:B------:R0:W-:Y:S02]  /*b3e0*/  STL.64 [R1+0xac8], R24 ;  /* 0x000ac81801007387 */ /* 0x0001e40000100a00 */
[----:B------:R-:W-:Y:S01]  /*b3f0*/  ISETP.GE.U32.AND P5, PT, R0, 0x7fffff5f, PT ;  /* 0x7fffff5f0000780c */ /* 0x000fe20003fa6070 */
[----:B------:R-:W-:Y:S01]  /*b400*/  IMAD.SHL.U32 R0, R2, 0x20, RZ ;  /* 0x0000002002007824 */ /* 0x000fe200078e00ff */
[----:B------:R-:W-:Y:S01]  /*b410*/  STL [R1+0x1110], R83 ;  /* 0x0011105301007387 */ /* 0x000fe20000100800 */
[----:B------:R-:W-:Y:S02]  /*b420*/  PRMT R64, RZ, 0x7610, R64 ;  /* 0x00007610ff407816 */ /* 0x000fe40000000040 */
[----:B------:R-:W-:Y:S01]  /*b430*/  PRMT R65, RZ, 0x7610, R65 ;  /* 0x00007610ff417816 */ /* 0x000fe20000000041 */
[C---:B-1----:R-:W-:Y:S01]  /*b440*/  IMAD.WIDE R26, R0.reuse, 0x2, R88 ;  /* 0x00000002001a7825 */ /* 0x042fe200078e0258 */
[----:B------:R-:W-:Y:S02]  /*b450*/  PRMT R66, RZ, 0x7610, R66 ;  /* 0x00007610ff427816 */ /* 0x000fe40000000042 */
[----:B------:R-:W-:Y:S01]  /*b460*/  PRMT R67, RZ, 0x7610, R67 ;  /* 0x00007610ff437816 */ /* 0x000fe20000000043 */
[C---:B0-----:R-:W-:Y:S01]  /*b470*/  IMAD.WIDE R24, R0.reuse, 0x2, R86 ;  /* 0x0000000200187825 */ /* 0x041fe200078e0256 */
[----:B------:R-:W4:Y:S04]  /*b480*/  @!P0 LDG.E.U16 R65, desc[UR6][R26.64] ;  /* 0x000000061a418981 */ /* 0x000f28000c1e1500 */
[----:B------:R-:W4:Y:S04]  /*b490*/  @!P0 LDG.E.U16 R66, desc[UR6][R24.64] ;  /* 0x0000000618428981 */ /* 0x000f28000c1e1500 */
[----:B--2---:R-:W-:Y:S04]  /*b4a0*/  STL [R1+0x13bc], R30 ;  /* 0x0013bc1e01007387 */ /* 0x004fe80000100800 */
[----:B------:R0:W-:Y:S04]  /*b4b0*/  STL [R1+0x13c0], R31 ;  /* 0x0013c01f01007387 */ /* 0x0001e80000100800 */
[----:B---3--:R-:W-:Y:S04]  /*b4c0*/  STL [R1+0x13b4], R20 ;  /* 0x0013b41401007387 */ /* 0x008fe80000100800 */
[----:B----4-:R1:W-:Y:S01]  /*b4d0*/  STL [R1+0x13b8], R21 ;  /* 0x0013b81501007387 */ /* 0x0103e20000100800 */
        /* <DEDUP_REMOVED lines=150> */
[----:B------:R-:W4:Y:S01]  /*be40*/  @!P0 LDG.E.U16 R21, desc[UR6][R26.64] ;  /* 0x000000061a158981 */ /* 0x000f22000c1e1500 */
[----:B------:R-:W-:-:S03]  /*be50*/  VIADD R0, R5, 0xffffffd7 ;  /* 0xffffffd705007836 */ /* 0x000fc60000000000 */
[----:B------:R-:W-:Y:S02]  /*be60*/  STL.64 [R1+0x9f0], R26 ;  /* 0x0009f01a01007387 */ /* 0x000fe40000100a00 */
[----:B------:R-:W-:Y:S02]  /*be70*/  ISETP.GE.U32.AND P0, PT, R0, 0x7fffff58, PT ;  /* 0x7fffff580000780c */ /* 0x000fe40003f06070 */
[----:B-1----:R-:W4:Y:S01]  /*be80*/  LDL.LU.64 R22, [R1+0x27f0] ;  /* 0x0027f00001167983 */ /* 0x002f220000300a00 */
[----:B------:R-:W-:-:S03]  /*be90*/  IMAD R0, R2, 0x27, RZ ;  /* 0x0000002702007824 */ /* 0x000fc600078e02ff */
[----:B------:R-:W-:Y:S04]  /*bea0*/  STL.64 [R1+0x9e8], R24 ;  /* 0x0009e81801007387 */ /* 0x000fe80000100a00 */
        /* <DEDUP_REMOVED lines=8> */
[----:B-1----:R-:W-:-:S05]  /*bf30*/  IMAD.WIDE R20, R0, 0x2, R88 ;  /* 0x0000000200147825 */ /* 0x002fca00078e0258 */
[----:B------:R-:W3:Y:S01]  /*bf40*/  @!P5 LDG.E.U16 R28, desc[UR6][R20.64] ;  /* 0x00000006141cd981 */ /* 0x000ee2000c1e1500 */
[----:B------:R-:W-:Y:S01]  /*bf50*/  PRMT R23, RZ, 0x7610, R23 ;  /* 0x00007610ff177816 */ /* 0x000fe20000000017 */
[----:B------:R-:W-:Y:S01]  /*bf60*/  IMAD.WIDE R26, R0, 0x2, R86 ;  /* 0x00000002001a7825 */ /* 0x000fe200078e0256 */
[----:B------:R-:W-:-:S03]  /*bf70*/  PRMT R22, RZ, 0x7610, R22 ;  /* 0x00007610ff167816 */ /* 0x000fc60000000016 */
[----:B------:R-:W-:Y:S01]  /*bf80*/  IMAD.WIDE R24, R0, 0x2, R84 ;  /* 0x0000000200187825 */ /* 0x000fe200078e0254 */
[----:B------:R0:W-:Y:S03]  /*bf90*/  STL.64 [R1+0x9e0], R30 ;  /* 0x0009e01e01007387 */ /* 0x0001e60000100a00 */
[----:B------:R-:W-:Y:S01]  /*bfa0*/  VIADD R0, R5, 0xffffffd6 ;  /* 0xffffffd605007836 */ /* 0x000fe20000000000 */
[----:B------:R1:W-:Y:S04]  /*bfb0*/  STL.64 [R1+0x9d8], R20 ;  /* 0x0009d81401007387 */ /* 0x0003e80000100a00 */
[----:B------:R4:W2:Y:S04]  /*bfc0*/  @!P5 LDG.E.U16 R23, desc[UR6][R26.64] ;  /* 0x000000061a17d981 */ /* 0x0008a8000c1e1500 */
[----:B0-----:R-:W2:Y:S04]  /*bfd0*/  LDL.LU.64 R30, [R1+0x27e8] ;  /* 0x0027e800011e7983 */ /* 0x001ea80000300a00 */
[----:B------:R0:W2:Y:S01]  /*bfe0*/  @!P5 LDG.E.U16 R22, desc[UR6][R24.64] ;  /* 0x000000061816d981 */ /* 0x0000a2000c1e1500 */
[----:B------:R-:W-:Y:S01]  /*bff0*/  ISETP.GE.U32.AND P5, PT, R0, 0x7fffff57, PT ;  /* 0x7fffff570000780c */ /* 0x000fe20003fa6070 */
[----:B------:R-:W-:-:S02]  /*c000*/  IMAD R0, R2, 0x28, RZ ;  /* 0x0000002802007824 */ /* 0x000fc400078e02ff */
[----:B------:R4:W-:Y:S01]  /*c010*/  STL.64 [R1+0x9d0], R26 ;  /* 0x0009d01a01007387 */ /* 0x0009e20000100a00 */
[----:B------:R-:W-:-:S03]  /*c020*/  PRMT R46, RZ, 0x7610, R46 ;  /* 0x00007610ff2e7816 */ /* 0x000fc6000000002e */
[----:B-1----:R-:W2:Y:S04]  /*c030*/  LDL.LU.64 R20, [R1+0x27e0] ;  /* 0x0027e00001147983 */ /* 0x002ea80000300a00 */
[----:B------:R0:W-:Y:S01]  /*c040*/  STL.64 [R1+0x9c8], R24 ;  /* 0x0009c81801007387 */ /* 0x0001e20000100a00 */
[----:B------:R-:W-:Y:S02]  /*c050*/  PRMT R45, RZ, 0x7610, R45 ;  /* 0x00007610ff2d7816 */ /* 0x000fe4000000002d */
[----:B------:R-:W-:Y:S01]  /*c060*/  PRMT R44, RZ, 0x7610, R44 ;  /* 0x00007610ff2c7816 */ /* 0x000fe2000000002c */
[----:B----4-:R-:W-:-:S05]  /*c070*/  IMAD.WIDE R26, R0, 0x2, R88 ;  /* 0x00000002001a7825 */ /* 0x010fca00078e0258 */
[----:B------:R-:W4:Y:S01]  /*c080*/  @!P0 LDG.E.U16 R45, desc[UR6][R26.64] ;  /* 0x000000061a2d8981 */ /* 0x000f22000c1e1500 */
[----:B0-----:R-:W-:-:S05]  /*c090*/  IMAD.WIDE R24, R0, 0x2, R86 ;  /* 0x0000000200187825 */ /* 0x001fca00078e0256 */
[----:B------:R-:W4:Y:S04]  /*c0a0*/  @!P0 LDG.E.U16 R44, desc[UR6][R24.64] ;  /* 0x00000006182c8981 */ /* 0x000f28000c1e1500 */
[----:B---3--:R-:W-:Y:S04]  /*c0b0*/  STL [R1+0x13a0], R28 ;  /* 0x0013a01c01007387 */ /* 0x008fe80000100800 */
[----:B--2---:R0:W-:Y:S02]  /*c0c0*/  STL [R1+0x13a4], R29 ;  /* 0x0013a41d01007387 */ /* 0x0041e40000100800 */
[----:B0-----:R-:W-:-:S05]  /*c0d0*/  IMAD.WIDE R28, R0, 0x2, R90 ;  /* 0x00000002001c7825 */ /* 0x001fca00078e025a */
[----:B------:R0:W2:Y:S01]  /*c0e0*/  @!P0 LDG.E.U16 R46, desc[UR6][R28.64] ;  /* 0x000000061c2e8981 */ /* 0x0000a2000c1e1500 */
[----:B------:R-:W-:-:S03]  /*c0f0*/  PRMT R43, RZ, 0x7610, R43 ;  /* 0x00007610ff2b7816 */ /* 0x000fc6000000002b */
[----:B------:R-:W-:Y:S04]  /*c100*/  STL [R1+0x1398], R22 ;  /* 0x0013981601007387 */ /* 0x000fe80000100800 */
[----:B------:R1:W-:Y:S04]  /*c110*/  STL [R1+0x139c], R23 ;  /* 0x00139c1701007387 */ /* 0x0003e80000100800 */
[----:B------:R0:W-:Y:S01]  /*c120*/  STL.64 [R1+0x9c0], R28 ;  /* 0x0009c01c01007387 */ /* 0x0001e20000100a00 */
        /* <DEDUP_REMOVED lines=8> */
[----:B------:R-:W-:Y:S01]  /*c1b0*/  PRMT R31, RZ, 0x7610, R31 ;  /* 0x00007610ff1f7816 */ /* 0x000fe2000000001f */
[----:B0-----:R-:W-:Y:S01]  /*c1c0*/  IMAD.WIDE R28, R0, 0x2, R90 ;  /* 0x00000002001c7825 */ /* 0x001fe200078e025a */
[----:B------:R-:W-:-:S02]  /*c1d0*/  PRMT R20, RZ, 0x7610, R20 ;  /* 0x00007610ff147816 */ /* 0x000fc40000000014 */
[----:B------:R-:W-:Y:S02]  /*c1e0*/  PRMT R21, RZ, 0x7610, R21 ;  /* 0x00007610ff157816 */ /* 0x000fe40000000015 */
[----:B------:R-:W3:Y:S01]  /*c1f0*/  @!P5 LDG.E.U16 R31, desc[UR6][R28.64] ;  /* 0x000000061c1fd981 */ /* 0x000ee2000c1e1500 */
[----:B-1----:R-:W-:-:S04]  /*c200*/  IMAD.WIDE R26, R0, 0x2, R86 ;  /* 0x00000002001a7825 */ /* 0x002fc800078e0256 */
[C---:B----4-:R-:W-:Y:S01]  /*c210*/  IMAD.WIDE R24, R0.reuse, 0x2, R84 ;  /* 0x0000000200187825 */ /* 0x050fe200078e0254 */
[----:B------:R0:W4:Y:S04]  /*c220*/  @!P5 LDG.E.U16 R21, desc[UR6][R26.64] ;  /* 0x000000061a15d981 */ /* 0x000128000c1e1500 */
[----:B------:R1:W3:Y:S04]  /*c230*/  @!P5 LDG.E.U16 R20, desc[UR6][R24.64] ;  /* 0x000000061814d981 */ /* 0x0002e8000c1e1500 */
[----:B--2---:R-:W-:Y:S04]  /*c240*/  STL [R1+0x2568], R46 ;  /* 0x0025682e01007387 */ /* 0x004fe80000100800 */
[----:B------:R2:W-:Y:S04]  /*c250*/  STL.64 [R1+0x9a8], R22 ;  /* 0x0009a81601007387 */ /* 0x0005e80000100a00 */
[----:B------:R-:W-:Y:S01]  /*c260*/  STL.64 [R1+0x2560], R44 ;  /* 0x0025602c01007387 */ /* 0x000fe20000100a00 */
[----:B--2---:R-:W-:-:S03]  /*c270*/  IMAD.WIDE R22, R0, 0x2, R88 ;  /* 0x0000000200167825 */ /* 0x004fc600078e0258 */
[----:B------:R2:W-:Y:S04]  /*c280*/  STL.64 [R1+0x9a0], R28 ;  /* 0x0009a01c01007387 */ /* 0x0005e80000100a00 */
[----:B------:R-:W3:Y:S04]  /*c290*/  @!P5 LDG.E.U16 R30, desc[UR6][R22.64] ;  /* 0x00000006161ed981 */ /* 0x000ee8000c1e1500 */
[----:B------:R0:W-:Y:S04]  /*c2a0*/  STL.64 [R1+0x998], R22 ;  /* 0x0009981601007387 */ /* 0x0001e80000100a00 */
[----:B--2---:R-:W2:Y:S04]  /*c2b0*/  LDL.LU.64 R28, [R1+0x27d8] ;  /* 0x0027d800011c7983 */ /* 0x004ea80000300a00 */
[----:B------:R1:W-:Y:S04]  /*c2c0*/  STL.64 [R1+0x990], R26 ;  /* 0x0009901a01007387 */ /* 0x0003e80000100a00 */
[----:B0-----:R-:W4:Y:S01]  /*c2d0*/  LDL.LU.64 R22, [R1+0x27d0] ;  /* 0x0027d00001167983 */ /* 0x001f220000300a00 */
[----:B------:R-:W-:-:S03]  /*c2e0*/  VIADD R0, R5, 0xffffffd4 ;  /* 0xffffffd405007836 */ /* 0x000fc60000000000 */
[----:B------:R0:W-:Y:S02]  /*c2f0*/  STL.64 [R1+0x988], R24 ;  /* 0x0009881801007387 */ /* 0x0001e40000100a00 */
[----:B------:R-:W-:Y:S01]  /*c300*/  ISETP.GE.U32.AND P5, PT, R0, 0x7fffff55, PT ;  /* 0x7fffff550000780c */ /* 0x000fe20003fa6070 */
[----:B------:R-:W-:-:S04]  /*c310*/  IMAD R0, R2, 0x2a, RZ ;  /* 0x0000002a02007824 */ /* 0x000fc800078e02ff */
[----:B-1----:R-:W-:-:S04]  /*c320*/  IMAD.WIDE R26, R0, 0x2, R86 ;  /* 0x00000002001a7825 */ /* 0x002fc800078e0256 */
[----:B0-----:R-:W-:Y:S01]  /*c330*/  IMAD.WIDE R24, R0, 0x2, R84 ;  /* 0x0000000200187825 */ /* 0x001fe200078e0254 */
[----:B---3--:R-:W-:Y:S04]  /*c340*/  STL [R1+0xec], R30 ;  /* 0x0000ec1e01007387 */ /* 0x008fe80000100800 */
[----:B------:R0:W-:Y:S04]  /*c350*/  STL [R1+0xf0], R31 ;  /* 0x0000f01f01007387 */ /* 0x0001e80000100800 */
[----:B------:R-:W-:Y:S01]  /*c360*/  STL [R1+0xe4], R20 ;  /* 0x0000e41401007387 */ /* 0x000fe20000100800 */
[----:B--2---:R-:W-:-:S02]  /*c370*/  PRMT R28, RZ, 0x7610, R28 ;  /* 0x00007610ff1c7816 */ /* 0x004fc4000000001c */
[----:B------:R-:W-:Y:S01]  /*c380*/  PRMT R29, RZ, 0x7610, R29 ;  /* 0x00007610ff1d7816 */ /* 0x000fe2000000001d */
[----:B----4-:R1:W-:Y:S01]  /*c390*/  STL [R1+0xe8], R21 ;  /* 0x0000e81501007387 */ /* 0x0103e20000100800 */
[C---:B0-----:R-:W-:Y:S01]  /*c3a0*/  IMAD.WIDE R30, R0.reuse, 0x2, R90 ;  /* 0x00000002001e7825 */ /* 0x041fe200078e025a */
[----:B------:R-:W-:Y:S02]  /*c3b0*/  PRMT R22, RZ, 0x7610, R22 ;  /* 0x00007610ff167816 */ /* 0x000fe40000000016 */
[----:B------:R-:W-:Y:S01]  /*c3c0*/  PRMT R23, RZ, 0x7610, R23 ;  /* 0x00007610ff177816 */ /* 0x000fe20000000017 */
[----:B-1----:R-:W-:Y:S01]  /*c3d0*/  IMAD.WIDE R20, R0, 0x2, R88 ;  /* 0x0000000200147825 */ /* 0x002fe200078e0258 */
        /* <DEDUP_REMOVED lines=121> */
[----:B0-----:R-:W-:-:S05]  /*cb70*/  IMAD.WIDE R22, R0, 0x2, R88 ;  /* 0x0000000200167825 */ /* 0x001fca00078e0258 */
        /* <DEDUP_REMOVED lines=48> */
[----:B--2---:R-:W-:Y:S04]  /*ce80*/  STL.64 [R1+0x2570], R42 ;  /* 0x0025702a01007387 */ /* 0x004fe80000100a00 */
        /* <DEDUP_REMOVED lines=324> */
[----:B------:R-:W2:Y:S01]  /*e2d0*/  @!P0 LDG.E.U16 R23, desc[UR6][R26.64] ;  /* 0x000000061a178981 */ /* 0x000ea2000c1e1500 */
[----:B------:R-:W-:-:S03]  /*e2e0*/  VIADD R0, R5, 0xffffffbf ;  /* 0xffffffbf05007836 */ /* 0x000fc60000000000 */
[----:B------:R0:W-:Y:S04]  /*e2f0*/  STL.64 [R1+0x700], R30 ;  /* 0x0007001e01007387 */ /* 0x0001e80000100a00 */
[----:B------:R1:W-:Y:S01]  /*e300*/  STL.64 [R1+0x6f8], R20 ;  /* 0x0006f81401007387 */ /* 0x0003e20000100a00 */
[----:B------:R-:W-:Y:S01]  /*e310*/  ISETP.GE.U32.AND P0, PT, R0, 0x7fffff40, PT ;  /* 0x7fffff400000780c */ /* 0x000fe20003f06070 */
[----:B------:R-:W-:Y:S02]  /*e320*/  IMAD R0, R2, 0x3f, RZ ;  /* 0x0000003f02007824 */ /* 0x000fe400078e02ff */
[----:B0-----:R-:W3:Y:S04]  /*e330*/  LDL.LU.64 R30, [R1+0x26a8] ;  /* 0x0026a800011e7983 */ /* 0x001ee80000300a00 */
[----:B------:R-:W-:Y:S04]  /*e340*/  STL.64 [R1+0x6f0], R26 ;  /* 0x0006f01a01007387 */ /* 0x000fe80000100a00 */
[----:B-1----:R-:W3:Y:S04]  /*e350*/  LDL.LU.64 R20, [R1+0x26a0] ;  /* 0x0026a00001147983 */ /* 0x002ee80000300a00 */
[----:B------:R-:W-:Y:S01]  /*e360*/  STL.64 [R1+0x6e8], R24 ;  /* 0x0006e81801007387 */ /* 0x000fe20000100a00 */
[----:B------:R-:W-:-:S02]  /*e370*/  PRMT R48, RZ, 0x7610, R48 ;  /* 0x00007610ff307816 */ /* 0x000fc40000000030 */
[----:B------:R-:W-:Y:S01]  /*e380*/  PRMT R49, RZ, 0x7610, R49 ;  /* 0x00007610ff317816 */ /* 0x000fe20000000031 */
[----:B----4-:R-:W-:Y:S04]  /*e390*/  STL [R1+0x1330], R28 ;  /* 0x0013301c01007387 */ /* 0x010fe80000100800 */
[----:B--2---:R0:W-:Y:S04]  /*e3a0*/  STL [R1+0x1334], R29 ;  /* 0x0013341d01007387 */ /* 0x0041e80000100800 */
[----:B---3--:R-:W-:Y:S04]  /*e3b0*/  STL [R1+0x1328], R22 ;  /* 0x0013281601007387 */ /* 0x008fe80000100800 */
        /* <DEDUP_REMOVED lines=16> */
[----:B------:R-:W-:-:S02]  /*e4c0*/  IMAD.SHL.U32 R0, R2, 0x40, RZ ;  /* 0x0000004002007824 */ /* 0x000fc400078e00ff */
        /* <DEDUP_REMOVED lines=117> */
[----:B------:R0:W4:Y:S01]  /*ec20*/  @!P0 LDG.E.U16 R21, desc[UR6][R26.64] ;  /* 0x000000061a158981 */ /* 0x000122000c1e1500 */
[----:B------:R-:W-:-:S03]  /*ec30*/  VIADD R0, R5, 0xffffffb9 ;  /* 0xffffffb905007836 */ /* 0x000fc60000000000 */
[----:B------:R0:W-:Y:S02]  /*ec40*/  STL.64 [R1+0x630], R26 ;  /* 0x0006301a01007387 */ /* 0x0001e40000100a00 */
[----:B------:R-:W-:Y:S01]  /*ec50*/  ISETP.GE.U32.AND P0, PT, R0, 0x7fffff3a, PT ;  /* 0x7fffff3a0000780c */ /* 0x000fe20003f06070 */
[----:B------:R-:W-:Y:S01]  /*ec60*/  IMAD R0, R2, 0x45, RZ ;  /* 0x0000004502007824 */ /* 0x000fe200078e02ff */
[----:B-1----:R-:W4:Y:S04]  /*ec70*/  LDL.LU.64 R22, [R1+0x2650] ;  /* 0x0026500001167983 */ /* 0x002f280000300a00 */
[----:B------:R-:W-:Y:S01]  /*ec80*/  STL.64 [R1+0x628], R24 ;  /* 0x0006281801007387 */ /* 0x000fe20000100a00 */
[----:B0-----:R-:W-:-:S03]  /*ec90*/  IMAD.WIDE R26, R0, 0x2, R86 ;  /* 0x00000002001a7825 */ /* 0x001fc600078e0256 */
        /* <DEDUP_REMOVED lines=9> */
[----:B0-----:R-:W-:-:S05]  /*ed30*/  IMAD.WIDE R20, R0, 0x2, R88 ;  /* 0x0000000200147825 */ /* 0x001fca00078e0258 */
[----:B------:R0:W-:Y:S04]  /*ed40*/  STL.64 [R1+0x618], R20 ;  /* 0x0006181401007387 */ /* 0x0001e80000100a00 */
[----:B-1----:R-:W3:Y:S04]  /*ed50*/  LDL.LU.64 R48, [R1+0x2648] ;  /* 0x0026480001307983 */ /* 0x002ee80000300a00 */
[----:B------:R1:W-:Y:S04]  /*ed60*/  STL.64 [R1+0x610], R26 ;  /* 0x0006101a01007387 */ /* 0x0003e80000100a00 */
[----:B------:R-:W4:Y:S04]  /*ed70*/  @!P5 LDG.E.U16 R28, desc[UR6][R20.64] ;  /* 0x00000006141cd981 */ /* 0x000f28000c1e1500 */
[----:B0-----:R-:W2:Y:S01]  /*ed80*/  LDL.LU.64 R20, [R1+0x2640] ;  /* 0x0026400001147983 */ /* 0x001ea20000300a00 */
[----:B------:R-:W-:Y:S01]  /*ed90*/  PRMT R22, RZ, 0x7610, R22 ;  /* 0x00007610ff167816 */ /* 0x000fe20000000016 */
[----:B------:R-:W-:Y:S01]  /*eda0*/  IMAD.WIDE R24, R0, 0x2, R84 ;  /* 0x0000000200187825 */ /* 0x000fe200078e0254 */
[----:B------:R-:W-:-:S03]  /*edb0*/  PRMT R23, RZ, 0x7610, R23 ;  /* 0x00007610ff177816 */ /* 0x000fc60000000017 */
[----:B------:R-:W-:Y:S01]  /*edc0*/  VIADD R0, R5, 0xffffffb8 ;  /* 0xffffffb805007836 */ /* 0x000fe20000000000 */
[----:B------:R-:W3:Y:S04]  /*edd0*/  @!P5 LDG.E.U16 R22, desc[UR6][R24.64] ;  /* 0x000000061816d981 */ /* 0x000ee8000c1e1500 */
[----:B------:R1:W3:Y:S01]  /*ede0*/  @!P5 LDG.E.U16 R23, desc[UR6][R26.64] ;  /* 0x000000061a17d981 */ /* 0x0002e2000c1e1500 */
[----:B------:R-:W-:Y:S01]  /*edf0*/  ISETP.GE.U32.AND P5, PT, R0, 0x7fffff39, PT ;  /* 0x7fffff390000780c */ /* 0x000fe20003fa6070 */
[----:B------:R-:W-:Y:S02]  /*ee00*/  IMAD R0, R2, 0x46, RZ ;  /* 0x0000004602007824 */ /* 0x000fe400078e02ff */
[----:B------:R0:W-:Y:S02]  /*ee10*/  STL.64 [R1+0x608], R24 ;  /* 0x0006081801007387 */ /* 0x0001e40000100a00 */
[----:B-1----:R-:W-:-:S04]  /*ee20*/  IMAD.WIDE R26, R0, 0x2, R86 ;  /* 0x00000002001a7825 */ /* 0x002fc800078e0256 */
[----:B0-----:R-:W-:Y:S01]  /*ee30*/  IMAD.WIDE R24, R0, 0x2, R84 ;  /* 0x0000000200187825 */ /* 0x001fe200078e0254 */
[----:B--2---:R-:W-:Y:S02]  /*ee40*/  PRMT R20, RZ, 0x7610, R20 ;  /* 0x00007610ff147816 */ /* 0x004fe40000000014 */
[----:B------:R-:W-:-:S04]  /*ee50*/  PRMT R21, RZ, 0x7610, R21 ;  /* 0x00007610ff157816 */ /* 0x000fc80000000015 */
[----:B------:R-:W2:Y:S04]  /*ee60*/  @!P0 LDG.E.U16 R20, desc[UR6][R24.64] ;  /* 0x0000000618148981 */ /* 0x000ea8000c1e1500 */
[----:B------:R0:W2:Y:S01]  /*ee70*/  @!P0 LDG.E.U16 R21, desc[UR6][R26.64] ;  /* 0x000000061a158981 */ /* 0x0000a2000c1e1500 */
[----:B------:R-:W-:-:S03]  /*ee80*/  PRMT R43, RZ, 0x7610, R43 ;  /* 0x00007610ff2b7816 */ /* 0x000fc6000000002b */
[----:B----4-:R-:W-:Y:S04]  /*ee90*/  STL [R1+0x1084], R28 ;  /* 0x0010841c01007387 */ /* 0x010fe80000100800 */
[----:B------:R1:W-:Y:S01]  /*eea0*/  STL [R1+0x1088], R29 ;  /* 0x0010881d01007387 */ /* 0x0003e20000100800 */
[----:B------:R-:W-:-:S03]  /*eeb0*/  PRMT R42, RZ, 0x7610, R42 ;  /* 0x00007610ff2a7816 */ /* 0x000fc6000000002a */
[----:B---3--:R-:W-:Y:S04]  /*eec0*/  STL [R1+0x107c], R22 ;  /* 0x00107c1601007387 */ /* 0x008fe80000100800 */
[----:B------:R3:W-:Y:S01]  /*eed0*/  STL [R1+0x1080], R23 ;  /* 0x0010801701007387 */ /* 0x0007e20000100800 */
[----:B-1----:R-:W-:-:S04]  /*eee0*/  IMAD.WIDE R28, R0, 0x2, R90 ;  /* 0x00000002001c7825 */ /* 0x002fc800078e025a */
[----:B---3--:R-:W-:Y:S01]  /*eef0*/  IMAD.WIDE R22, R0, 0x2, R88 ;  /* 0x0000000200167825 */ /* 0x008fe200078e0258 */
[----:B------:R1:W-:Y:S03]  /*ef00*/  STL.64 [R1+0x600], R28 ;  /* 0x0006001c01007387 */ /* 0x0003e60000100a00 */
[----:B------:R-:W-:Y:S01]  /*ef10*/  VIADD R0, R5, 0xffffffb7 ;  /* 0xffffffb705007836 */ /* 0x000fe20000000000 */
[----:B------:R3:W-:Y:S04]  /*ef20*/  STL.64 [R1+0x5f8], R22 ;  /* 0x0005f81601007387 */ /* 0x0007e80000100a00 */
[----:B------:R-:W4:Y:S04]  /*ef30*/  @!P0 LDG.E.U16 R43, desc[UR6][R28.64] ;  /* 0x000000061c2b8981 */ /* 0x000f28000c1e1500 */
[----:B------:R-:W4:Y:S01]  /*ef40*/  @!P0 LDG.E.U16 R42, desc[UR6][R22.64] ;  /* 0x00000006162a8981 */ /* 0x000f22000c1e1500 */
[----:B------:R-:W-:Y:S01]  /*ef50*/  ISETP.GE.U32.AND P0, PT, R0, 0x7fffff38, PT ;  /* 0x7fffff380000780c */ /* 0x000fe20003f06070 */
[----:B------:R-:W-:-:S02]  /*ef60*/  IMAD R0, R2, 0x47, RZ ;  /* 0x0000004702007824 */ /* 0x000fc400078e02ff */
[----:B-1----:R-:W4:Y:S04]  /*ef70*/  LDL.LU.64 R28, [R1+0x2638] ;  /* 0x00263800011c7983 */ /* 0x002f280000300a00 */
[----:B------:R0:W-:Y:S04]  /*ef80*/  STL.64 [R1+0x5f0], R26 ;  /* 0x0005f01a01007387 */ /* 0x0001e80000100a00 */
[----:B---3--:R-:W3:Y:S01]  /*ef90*/  LDL.LU.64 R22, [R1+0x2630] ;  /* 0x0026300001167983 */ /* 0x008ee20000300a00 */
[----:B------:R-:W-:-:S03]  /*efa0*/  PRMT R50, RZ, 0x7610, R50 ;  /* 0x00007610ff327816 */ /* 0x000fc60000000032 */
[----:B------:R-:W-:Y:S01]  /*efb0*/  STL.64 [R1+0x5e8], R24 ;  /* 0x0005e81801007387 */ /* 0x000fe20000100a00 */
[----:B------:R-:W-:Y:S01]  /*efc0*/  PRMT R51, RZ, 0x7610, R51 ;  /* 0x00007610ff337816 */ /* 0x000fe20000000033 */
[----:B0-----:R-:W-:-:S05]  /*efd0*/  IMAD.WIDE R26, R0, 0x2, R90 ;  /* 0x00000002001a7825 */ /* 0x001fca00078e025a */
[----:B------:R-:W3:Y:S04]  /*efe0*/  @!P5 LDG.E.U16 R51, desc[UR6][R26.64] ;  /* 0x000000061a33d981 */ /* 0x000ee8000c1e1500 */
[----:B--2---:R-:W-:Y:S04]  /*eff0*/  STL [R1+0x1318], R20 ;  /* 0x0013181401007387 */ /* 0x004fe80000100800 */
[----:B------:R0:W-:Y:S02]  /*f000*/  STL [R1+0x131c], R21 ;  /* 0x00131c1501007387 */ /* 0x0001e40000100800 */
[----:B0-----:R-:W-:-:S05]  /*f010*/  IMAD.WIDE R20, R0, 0x2, R88 ;  /* 0x0000000200147825 */ /* 0x001fca00078e0258 */
[----:B------:R-:W2:Y:S01]  /*f020*/  @!P5 LDG.E.U16 R50, desc[UR6][R20.64] ;  /* 0x000000061432d981 */ /* 0x000ea2000c1e1500 */
[C---:B------:R-:W-:Y:S01]  /*f030*/  IMAD.WIDE R24, R0.reuse, 0x2, R84 ;  /* 0x0000000200187825 */ /* 0x040fe200078e0254 */
[----:B------:R-:W-:Y:S02]  /*f040*/  PRMT R30, RZ, 0x7610, R30 ;  /* 0x00007610ff1e7816 */ /* 0x000fe4000000001e */
[----:B----4-:R-:W-:Y:S04]  /*f050*/  STL [R1+0x1320], R42 ;  /* 0x0013202a01007387 */ /* 0x010fe80000100800 */
[----:B------:R0:W-:Y:S04]  /*f060*/  STL [R1+0x1324], R43 ;  /* 0x0013242b01007387 */ /* 0x0001e80000100800 */
[----:B------:R1:W-:Y:S01]  /*f070*/  STL.64 [R1+0x5e0], R26 ;  /* 0x0005e01a01007387 */ /* 0x0003e20000100a00 */
[----:B---3--:R-:W-:Y:S01]  /*f080*/  PRMT R22, RZ, 0x7610, R22 ;  /* 0x00007610ff167816 */ /* 0x008fe20000000016 */
[----:B0-----:R-:W-:Y:S01]  /*f090*/  IMAD.WIDE R42, R0, 0x2, R86 ;  /* 0x00000002002a7825 */ /* 0x001fe200078e0256 */
[----:B------:R-:W-:-:S03]  /*f0a0*/  PRMT R23, RZ, 0x7610, R23 ;  /* 0x00007610ff177816 */ /* 0x000fc60000000017 */
[----:B------:R-:W-:Y:S01]  /*f0b0*/  VIADD R0, R5, 0xffffffb6 ;  /* 0xffffffb605007836 */ /* 0x000fe20000000000 */
[----:B------:R0:W-:Y:S04]  /*f0c0*/  STL.64 [R1+0x5d8], R20 ;  /* 0x0005d81401007387 */ /* 0x0001e80000100a00 */
[----:B------:R-:W3:Y:S04]  /*f0d0*/  @!P5 LDG.E.U16 R22, desc[UR6][R24.64] ;  /* 0x000000061816d981 */ /* 0x000ee8000c1e1500 */
[----:B-1----:R-:W4:Y:S04]  /*f0e0*/  LDL.LU.64 R26, [R1+0x2628] ;  /* 0x00262800011a7983 */ /* 0x002f280000300a00 */
[----:B------:R1:W4:Y:S01]  /*f0f0*/  @!P5 LDG.E.U16 R23, desc[UR6][R42.64] ;  /* 0x000000062a17d981 */ /* 0x000322000c1e1500 */
[----:B------:R-:W-:Y:S01]  /*f100*/  ISETP.GE.U32.AND P5, PT, R0, 0x7fffff37, PT ;  /* 0x7fffff370000780c */ /* 0x000fe20003fa6070 */
[----:B------:R-:W-:-:S02]  /*f110*/  IMAD R0, R2, 0x48, RZ ;  /* 0x0000004802007824 */ /* 0x000fc400078e02ff */
[----:B------:R1:W-:Y:S04]  /*f120*/  STL.64 [R1+0x5d0], R42 ;  /* 0x0005d02a01007387 */ /* 0x0003e80000100a00 */
[----:B0-----:R-:W4:Y:S04]  /*f130*/  LDL.LU.64 R20, [R1+0x2620] ;  /* 0x0026200001147983 */ /* 0x001f280000300a00 */
[----:B------:R0:W-:Y:S01]  /*f140*/  STL.64 [R1+0x5c8], R24 ;  /* 0x0005c81801007387 */ /* 0x0001e20000100a00 */
[----:B------:R-:W-:Y:S02]  /*f150*/  PRMT R29, RZ, 0x7610, R29 ;  /* 0x00007610ff1d7816 */ /* 0x000fe4000000001d */
[----:B------:R-:W-:Y:S01]  /*f160*/  PRMT R28, RZ, 0x7610, R28 ;  /* 0x00007610ff1c7816 */ /* 0x000fe2000000001c */
[----:B-1----:R-:W-:-:S05]  /*f170*/  IMAD.WIDE R42, R0, 0x2, R88 ;  /* 0x00000002002a7825 */ /* 0x002fca00078e0258 */
[----:B------:R-:W4:Y:S01]  /*f180*/  @!P0 LDG.E.U16 R29, desc[UR6][R42.64] ;  /* 0x000000062a1d8981 */ /* 0x000f22000c1e1500 */
[----:B0-----:R-:W-:-:S05]  /*f190*/  IMAD.WIDE R24, R0, 0x2, R86 ;  /* 0x0000000200187825 */ /* 0x001fca00078e0256 */
[----:B------:R-:W4:Y:S04]  /*f1a0*/  @!P0 LDG.E.U16 R28, desc[UR6][R24.64] ;  /* 0x00000006181c8981 */ /* 0x000f28000c1e1500 */
[----:B--2---:R-:W-:Y:S04]  /*f1b0*/  STL [R1+0x1340], R50 ;  /* 0x0013403201007387 */ /* 0x004fe80000100800 */
[----:B------:R0:W-:Y:S02]  /*f1c0*/  STL [R1+0x1344], R51 ;  /* 0x0013443301007387 */ /* 0x0001e40000100800 */
[----:B0-----:R-:W-:-:S05]  /*f1d0*/  IMAD.WIDE R50, R0, 0x2, R90 ;  /* 0x0000000200327825 */ /* 0x001fca00078e025a */
[----:B------:R0:W2:Y:S01]  /*f1e0*/  @!P0 LDG.E.U16 R30, desc[UR6][R50.64] ;  /* 0x00000006321e8981 */ /* 0x0000a2000c1e1500 */
[----:B------:R-:W-:Y:S02]  /*f1f0*/  PRMT R49, RZ, 0x7610, R49 ;  /* 0x00007610ff317816 */ /* 0x000fe40000000031 */
[----:B------:R-:W-:Y:S01]  /*f200*/  PRMT R48, RZ, 0x7610, R48 ;  /* 0x00007610ff307816 */ /* 0x000fe20000000030 */
[----:B---3--:R-:W-:Y:S01]  /*f210*/  STL [R1+0x1338], R22 ;  /* 0x0013381601007387 */ /* 0x008fe20000100800 */
[----:B----4-:R-:W-:-:S03]  /*f220*/  PRMT R27, RZ, 0x7610, R27 ;  /* 0x00007610ff1b7816 */ /* 0x010fc6000000001b */
[----:B------:R1:W-:Y:S02]  /*f230*/  STL [R1+0x133c], R23 ;  /* 0x00133c1701007387 */ /* 0x0003e40000100800 */
[----:B-1----:R-:W-:-:S04]  /*f240*/  IMAD.WIDE R22, R0, 0x2, R84 ;  /* 0x0000000200167825 */ /* 0x002fc800078e0254 */
[----:B------:R-:W-:Y:S01]  /*f250*/  VIADD R0, R5, 0xffffffb5 ;  /* 0xffffffb505007836 */ /* 0x000fe20000000000 */
[----:B------:R1:W3:Y:S04]  /*f260*/  @!P0 LDG.E.U16 R27, desc[UR6][R22.64] ;  /* 0x00000006161b8981 */ /* 0x0002e8000c1e1500 */
[----:B------:R-:W-:Y:S01]  /*f270*/  ISETP.GE.U32.AND P0, PT, R0, 0x7fffff36, PT ;  /* 0x7fffff360000780c */ /* 0x000fe20003f06070 */
[----:B------:R0:W-:Y:S01]  /*f280*/  STL.64 [R1+0x5c0], R50 ;  /* 0x0005c03201007387 */ /* 0x0001e20000100a00 */
[----:B------:R-:W-:-:S03]  /*f290*/  IMAD R0, R2, 0x49, RZ ;  /* 0x0000004902007824 */ /* 0x000fc600078e02ff */
[----:B------:R4:W-:Y:S04]  /*f2a0*/  STL.64 [R1+0x5b8], R42 ;  /* 0x0005b82a01007387 */ /* 0x0009e80000100a00 */
[----:B------:R-:W-:Y:S01]  /*f2b0*/  STL.64 [R1+0x5b0], R24 ;  /* 0x0005b01801007387 */ /* 0x000fe20000100a00 */
[----:B0-----:R-:W-:-:S04]  /*f2c0*/  IMAD.WIDE R50, R0, 0x2, R90 ;  /* 0x0000000200327825 */ /* 0x001fc800078e025a */
[C---:B----4-:R-:W-:Y:S01]  /*f2d0*/  IMAD.WIDE R42, R0.reuse, 0x2, R86 ;  /* 0x00000002002a7825 */ /* 0x050fe200078e0256 */
[----:B------:R-:W4:Y:S04]  /*f2e0*/  @!P5 LDG.E.U16 R49, desc[UR6][R50.64] ;  /* 0x000000063231d981 */ /* 0x000f28000c1e1500 */
[----:B--2---:R-:W-:Y:S04]  /*f2f0*/  STL.64 [R1+0x25a0], R30 ;  /* 0x0025a01e01007387 */ /* 0x004fe80000100a00 */
[----:B------:R1:W-:Y:S04]  /*f300*/  STL.64 [R1+0x5a8], R22 ;  /* 0x0005a81601007387 */ /* 0x0003e80000100a00 */
[----:B------:R-:W-:Y:S04]  /*f310*/  STL.64 [R1+0x25a8], R28 ;  /* 0x0025a81c01007387 */ /* 0x000fe80000100a00 */
[----:B------:R0:W-:Y:S01]  /*f320*/  STL.64 [R1+0x5a0], R50 ;  /* 0x0005a03201007387 */ /* 0x0001e20000100a00 */
[----:B-1----:R-:W-:-:S05]  /*f330*/  IMAD.WIDE R22, R0, 0x2, R88 ;  /* 0x0000000200167825 */ /* 0x002fca00078e0258 */
[----:B------:R1:W-:Y:S04]  /*f340*/  STL.64 [R1+0x598], R22 ;  /* 0x0005981601007387 */ /* 0x0003e80000100a00 */
[----:B0-----:R-:W2:Y:S04]  /*f350*/  LDL.LU.64 R50, [R1+0x2618] ;  /* 0x0026180001327983 */ /* 0x001ea80000300a00 */
[----:B------:R0:W-:Y:S04]  /*f360*/  STL.64 [R1+0x590], R42 ;  /* 0x0005902a01007387 */ /* 0x0001e80000100a00 */
[----:B------:R-:W2:Y:S04]  /*f370*/  @!P5 LDG.E.U16 R48, desc[UR6][R22.64] ;  /* 0x000000061630d981 */ /* 0x000ea8000c1e1500 */
[----:B-1----:R-:W2:Y:S01]  /*f380*/  LDL.LU.64 R22, [R1+0x2610] ;  /* 0x0026100001167983 */ /* 0x002ea20000300a00 */
        /* <DEDUP_REMOVED lines=9> */
[----:B0-----:R-:W-:-:S04]  /*f420*/  IMAD.WIDE R42, R0, 0x2, R86 ;  /* 0x00000002002a7825 */ /* 0x001fc800078e0256 */
[----:B-1----:R-:W-:Y:S01]  /*f430*/  IMAD.WIDE R24, R0, 0x2, R84 ;  /* 0x0000000200187825 */ /* 0x002fe200078e0254 */
[----:B--2---:R-:W-:Y:S02]  /*f440*/  PRMT R22, RZ, 0x7610, R22 ;  /* 0x00007610ff167816 */ /* 0x004fe40000000016 */
[----:B------:R-:W-:-:S04]  /*f450*/  PRMT R23, RZ, 0x7610, R23 ;  /* 0x00007610ff177816 */ /* 0x000fc80000000017 */
[----:B------:R0:W2:Y:S04]  /*f460*/  @!P0 LDG.E.U16 R22, desc[UR6][R24.64] ;  /* 0x0000000618168981 */ /* 0x0000a8000c1e1500 */
[----:B------:R-:W2:Y:S01]  /*f470*/  @!P0 LDG.E.U16 R23, desc[UR6][R42.64] ;  /* 0x000000062a178981 */ /* 0x000ea2000c1e1500 */
[----:B------:R-:W-:-:S03]  /*f480*/  PRMT R77, RZ, 0x7610, R77 ;  /* 0x00007610ff4d7816 */ /* 0x000fc6000000004d */
[----:B------:R-:W-:Y:S04]  /*f490*/  STL [R1+0x4c], R48 ;  /* 0x00004c3001007387 */ /* 0x000fe80000100800 */
[----:B----4-:R1:W-:Y:S01]  /*f4a0*/  STL [R1+0x50], R49 ;  /* 0x0000503101007387 */ /* 0x0103e20000100800 */
        /* <DEDUP_REMOVED lines=13> */
[----:B------:R-:W-:Y:S04]  /*f580*/  STL.64 [R1+0x570], R42 ;  /* 0x0005702a01007387 */ /* 0x000fe80000100a00 */
[----:B---3--:R-:W3:Y:S01]  /*f590*/  LDL.LU.64 R20, [R1+0x2600] ;  /* 0x0026000001147983 */ /* 0x008ee20000300a00 */
[----:B------:R-:W-:-:S03]  /*f5a0*/  PRMT R80, RZ, 0x7610, R80 ;  /* 0x00007610ff507816 */ /* 0x000fc60000000050 */
[----:B------:R0:W-:Y:S01]  /*f5b0*/  STL.64 [R1+0x560], R24 ;  /* 0x0005601801007387 */ /* 0x0001e20000100a00 */
        /* <DEDUP_REMOVED lines=14> */
[----:B------:R-:W-:Y:S01]  /*f6a0*/  PRMT R21, RZ, 0x7610, R21 ;  /* 0x00007610ff157816 */ /* 0x000fe20000000015 */
[----:B------:R0:W-:Y:S02]  /*f6b0*/  STL.64 [R1+0x550], R22 ;  /* 0x0005501601007387 */ /* 0x0001e40000100a00 */
[----:B------:R-:W-:-:S02]  /*f6c0*/  VIADD R0, R5, 0xffffffae ;  /* 0xffffffae05007836 */ /* 0x000fc40000000000 */
[----:B-1----:R-:W3:Y:S04]  /*f6d0*/  LDL.LU.64 R24, [R1+0x25f8] ;  /* 0x0025f80001187983 */ /* 0x002ee80000300a00 */
[----:B------:R-:W-:Y:S04]  /*f6e0*/  STL.64 [R1+0x548], R76 ;  /* 0x0005484c01007387 */ /* 0x000fe80000100a00 */
[----:B------:R-:W4:Y:S04]  /*f6f0*/  @!P5 LDG.E.U16 R20, desc[UR6][R42.64] ;  /* 0x000000062a14d981 */ /* 0x000f28000c1e1500 */
[----:B0-----:R-:W4:Y:S04]  /*f700*/  LDL.LU.64 R22, [R1+0x25f0] ;  /* 0x0025f00001167983 */ /* 0x001f280000300a00 */
[----:B------:R0:W4:Y:S01]  /*f710*/  @!P5 LDG.E.U16 R21, desc[UR6][R76.64] ;  /* 0x000000064c15d981 */ /* 0x000122000c1e1500 */
[----:B------:R-:W-:Y:S01]  /*f720*/  ISETP.GE.U32.AND P5, PT, R0, 0x7fffff2f, PT ;  /* 0x7fffff2f0000780c */ /* 0x000fe20003fa6070 */
[----:B------:R-:W-:-:S02]  /*f730*/  IMAD R0, R2, 0x50, RZ ;  /* 0x0000005002007824 */ /* 0x000fc400078e02ff */
[----:B------:R-:W-:Y:S04]  /*f740*/  STL.64 [R1+0x540], R42 ;  /* 0x0005402a01007387 */ /* 0x000fe80000100a00 */
[----:B--2---:R-:W-:Y:S04]  /*f750*/  STL [R1+0x1004], R80 ;  /* 0x0010045001007387 */ /* 0x004fe80000100800 */
[----:B------:R1:W-:Y:S02]  /*f760*/  STL [R1+0x1008], R81 ;  /* 0x0010085101007387 */ /* 0x0003e40000100800 */
[----:B-1----:R-:W-:-:S05]  /*f770*/  IMAD.WIDE R80, R0, 0x2, R90 ;  /* 0x0000000200507825 */ /* 0x002fca00078e025a */
[----:B------:R-:W2:Y:S01]  /*f780*/  @!P0 LDG.E.U16 R26, desc[UR6][R80.64] ;  /* 0x00000006501a8981 */ /* 0x000ea2000c1e1500 */
[----:B0-----:R-:W-:-:S04]  /*f790*/  IMAD.WIDE R76, R0, 0x2, R88 ;  /* 0x00000002004c7825 */ /* 0x001fc800078e0258 */
[----:B------:R-:W-:Y:S01]  /*f7a0*/  IMAD.WIDE R42, R0, 0x2, R86 ;  /* 0x00000002002a7825 */ /* 0x000fe200078e0256 */
[----:B------:R-:W-:Y:S02]  /*f7b0*/  PRMT R18, RZ, 0x7610, R18 ;  /* 0x00007610ff127816 */ /* 0x000fe40000000012 */
[----:B------:R-:W-:Y:S02]  /*f7c0*/  PRMT R82, RZ, 0x7610, R82 ;  /* 0x00007610ff527816 */ /* 0x000fe40000000052 */
[----:B---3--:R-:W-:Y:S02]  /*f7d0*/  PRMT R25, RZ, 0x7610, R25 ;  /* 0x00007610ff197816 */ /* 0x008fe40000000019 */
[----:B------:R-:W-:-:S04]  /*f7e0*/  PRMT R24, RZ, 0x7610, R24 ;  /* 0x00007610ff187816 */ /* 0x000fc80000000018 */
[----:B------:R-:W3:Y:S04]  /*f7f0*/  @!P0 LDG.E.U16 R25, desc[UR6][R76.64] ;  /* 0x000000064c198981 */ /* 0x000ee8000c1e1500 */
[----:B----4-:R-:W-:Y:S01]  /*f800*/  STL [R1+0xffc], R20 ;  /* 0x000ffc1401007387 */ /* 0x010fe20000100800 */
[----:B------:R-:W-:-:S03]  /*f810*/  PRMT R23, RZ, 0x7610, R23 ;  /* 0x00007610ff177816 */ /* 0x000fc60000000017 */
[----:B------:R0:W3:Y:S04]  /*f820*/  @!P0 LDG.E.U16 R24, desc[UR6][R42.64] ;  /* 0x000000062a188981 */ /* 0x0000e8000c1e1500 */
[----:B------:R1:W-:Y:S02]  /*f830*/  STL [R1+0x1000], R21 ;  /* 0x0010001501007387 */ /* 0x0003e40000100800 */
[----:B-1----:R-:W-:-:S04]  /*f840*/  IMAD.WIDE R20, R0, 0x2, R84 ;  /* 0x0000000200147825 */ /* 0x002fc800078e0254 */
[----:B------:R-:W-:Y:S01]  /*f850*/  VIADD R0, R5, 0xffffffad ;  /* 0xffffffad05007836 */ /* 0x000fe20000000000 */
[----:B------:R1:W4:Y:S04]  /*f860*/  @!P0 LDG.E.U16 R23, desc[UR6][R20.64] ;  /* 0x0000000614178981 */ /* 0x000328000c1e1500 */
[----:B------:R-:W-:Y:S01]  /*f870*/  ISETP.GE.U32.AND P0, PT, R0, 0x7fffff2e, PT ;  /* 0x7fffff2e0000780c */ /* 0x000fe20003f06070 */
[----:B------:R-:W-:Y:S01]  /*f880*/  STL.64 [R1+0x4b8], R80 ;  /* 0x0004b85001007387 */ /* 0x000fe20000100a00 */
[----:B------:R-:W-:-:S03]  /*f890*/  IMAD R0, R2, 0x51, RZ ;  /* 0x0000005102007824 */ /* 0x000fc600078e02ff */
[----:B------:R-:W-:Y:S04]  /*f8a0*/  STL.64 [R1+0x4b0], R76 ;  /* 0x0004b04c01007387 */ /* 0x000fe80000100a00 */
[----:B------:R0:W-:Y:S02]  /*f8b0*/  STL.64 [R1+0x4a8], R42 ;  /* 0x0004a82a01007387 */ /* 0x0001e40000100a00 */
[----:B0-----:R-:W-:-:S05]  /*f8c0*/  IMAD.WIDE R42, R0, 0x2, R84 ;  /* 0x00000002002a7825 */ /* 0x001fca00078e0254 */
[----:B------:R-:W4:Y:S04]  /*f8d0*/  @!P5 LDG.E.U16 R18, desc[UR6][R42.64] ;  /* 0x000000062a12d981 */ /* 0x000f28000c1e1500 */
[----:B--2---:R-:W-:Y:S04]  /*f8e0*/  STL.64 [R1+0x25b0], R26 ;  /* 0x0025b01a01007387 */ /* 0x004fe80000100a00 */
[----:B------:R1:W-:Y:S02]  /*f8f0*/  STL.64 [R1+0x4a0], R20 ;  /* 0x0004a01401007387 */ /* 0x0003e40000100a00 */
[----:B-1----:R-:W-:-:S05]  /*f900*/  IMAD.WIDE R20, R0, 0x2, R90 ;  /* 0x0000000200147825 */ /* 0x002fca00078e025a */
[----:B------:R-:W2:Y:S01]  /*f910*/  @!P5 LDG.E.U16 R82, desc[UR6][R20.64] ;  /* 0x000000061452d981 */ /* 0x000ea2000c1e1500 */
[----:B------:R-:W-:Y:S01]  /*f920*/  PRMT R79, RZ, 0x7610, R79 ;  /* 0x00007610ff4f7816 */ /* 0x000fe2000000004f */
[----:B------:R-:W-:Y:S01]  /*f930*/  IMAD.WIDE R80, R0, 0x2, R88 ;  /* 0x0000000200507825 */ /* 0x000fe200078e0258 */
[----:B------:R-:W-:-:S03]  /*f940*/  PRMT R73, RZ, 0x7610, R73 ;  /* 0x00007610ff497816 */ /* 0x000fc60000000049 */
[----:B------:R-:W-:Y:S01]  /*f950*/  IMAD.WIDE R76, R0, 0x2, R86 ;  /* 0x00000002004c7825 */ /* 0x000fe200078e0256 */
[----:B------:R0:W2:Y:S03]  /*f960*/  @!P5 LDG.E.U16 R79, desc[UR6][R80.64] ;  /* 0x00000006504fd981 */ /* 0x0000a6000c1e1500 */
[----:B------:R-:W-:Y:S01]  /*f970*/  VIADD R0, R5, 0xfffffffe ;  /* 0xfffffffe05007836 */ /* 0x000fe20000000000 */
[----:B------:R1:W2:Y:S04]  /*f980*/  @!P5 LDG.E.U16 R73, desc[UR6][R76.64] ;  /* 0x000000064c49d981 */ /* 0x0002a8000c1e1500 */
[----:B------:R-:W-:Y:S01]  /*f990*/  ISETP.GE.U32.AND P5, PT, R0, 0x7fffff7f, PT ;  /* 0x7fffff7f0000780c */ /* 0x000fe20003fa6070 */
[----:B------:R-:W-:Y:S01]  /*f9a0*/  IMAD R0, R2, 0x52, RZ ;  /* 0x0000005202007824 */ /* 0x000fe200078e02ff */
[----:B---3--:R-:W-:Y:S04]  /*f9b0*/  STL.64 [R1+0x25b8], R24 ;  /* 0x0025b81801007387 */ /* 0x008fe80000100a00 */
[----:B------:R3:W-:Y:S01]  /*f9c0*/  STL.64 [R1+0x498], R20 ;  /* 0x0004981401007387 */ /* 0x0007e20000100a00 */
[----:B------:R-:W-:-:S03]  /*f9d0*/  PRMT R38, RZ, 0x7610, R38 ;  /* 0x00007610ff267816 */ /* 0x000fc60000000026 */
[----:B------:R0:W-:Y:S01]  /*f9e0*/  STL.64 [R1+0x490], R80 ;  /* 0x0004905001007387 */ /* 0x0001e20000100a00 */
[----:B------:R-:W-:Y:S02]  /*f9f0*/  PRMT R39, RZ, 0x7610, R39 ;  /* 0x00007610ff277816 */ /* 0x000fe40000000027 */
[----:B------:R-:W-:Y:S01]  /*fa00*/  PRMT R70, RZ, 0x7610, R70 ;  /* 0x00007610ff467816 */ /* 0x000fe20000000046 */
[----:B---3--:R-:W3:Y:S04]  /*fa10*/  LDL.LU.64 R20, [R1+0x25e8] ;  /* 0x0025e80001147983 */ /* 0x008ee80000300a00 */
[----:B------:R1:W-:Y:S01]  /*fa20*/  STL.64 [R1+0x488], R76 ;  /* 0x0004884c01007387 */ /* 0x0003e20000100a00 */
[----:B0-----:R-:W-:-:S03]  /*fa30*/  IMAD.WIDE R80, R0, 0x2, R86 ;  /* 0x0000000200507825 */ /* 0x001fc600078e0256 */
[----:B------:R0:W-:Y:S01]  /*fa40*/  STL.64 [R1+0x480], R42 ;  /* 0x0004802a01007387 */ /* 0x0001e20000100a00 */
[----:B------:R-:W-:-:S03]  /*fa50*/  PRMT R57, RZ, 0x7610, R57 ;  /* 0x00007610ff397816 */ /* 0x000fc60000000039 */
[----:B------:R2:W3:Y:S01]  /*fa60*/  @!P0 LDG.E.U16 R39, desc[UR6][R80.64] ;  /* 0x0000000650278981 */ /* 0x0004e2000c1e1500 */
[----:B-1----:R-:W-:Y:S02]  /*fa70*/  IMAD.MOV.U32 R77, RZ, RZ, R19 ;  /* 0x000000ffff4d7224 */ /* 0x002fe400078e0013 */
[----:B0-----:R-:W-:-:S05]  /*fa80*/  IMAD.WIDE R42, R0, 0x2, R84 ;  /* 0x00000002002a7825 */ /* 0x001fca00078e0254 */
[----:B------:R-:W3:Y:S04]  /*fa90*/  @!P0 LDG.E.U16 R38, desc[UR6][R42.64] ;  /* 0x000000062a268981 */ /* 0x000ee8000c1e1500 */
[----:B----4-:R0:W-:Y:S01]  /*faa0*/  STL [R1+0x1c], R18 ;  /* 0x00001c1201007387 */ /* 0x0101e20000100800 */
[----:B------:R-:W-:Y:S01]  /*fab0*/  PRMT R44, RZ, 0x7610, R44 ;  /* 0x00007610ff2c7816 */ /* 0x000fe2000000002c */
[----:B0-----:R-:W-:Y:S01]  /*fac0*/  IMAD.WIDE R18, R0, 0x2, R90 ;  /* 0x0000000200127825 */ /* 0x001fe200078e025a */
[----:B------:R-:W-:-:S04]  /*fad0*/  PRMT R45, RZ, 0x7610, R45 ;  /* 0x00007610ff2d7816 */ /* 0x000fc8000000002d */
[----:B------:R-:W4:Y:S04]  /*fae0*/  @!P0 LDG.E.U16 R70, desc[UR6][R18.64] ;  /* 0x0000000612468981 */ /* 0x000f28000c1e1500 */
[----:B--2---:R0:W-:Y:S04]  /*faf0*/  STL [R1+0x40], R82 ;  /* 0x0000405201007387 */ /* 0x0041e80000100800 */
[----:B------:R1:W-:Y:S01]  /*fb00*/  STL.64 [R1+0x478], R18 ;  /* 0x0004781201007387 */ /* 0x0003e20000100a00 */
[----:B0-----:R-:W-:-:S05]  /*fb10*/  IMAD.WIDE R82, R0, 0x2, R88 ;  /* 0x0000000200527825 */ /* 0x001fca00078e0258 */
[----:B------:R-:W-:Y:S04]  /*fb20*/  STL.64 [R1+0x470], R82 ;  /* 0x0004705201007387 */ /* 0x000fe80000100a00 */
[----:B-1----:R-:W2:Y:S04]  /*fb30*/  LDL.LU.64 R18, [R1+0x25e0] ;  /* 0x0025e00001127983 */ /* 0x002ea80000300a00 */
[----:B------:R0:W-:Y:S04]  /*fb40*/  STL.64 [R1+0x468], R80 ;  /* 0x0004685001007387 */ /* 0x0001e80000100a00 */
[----:B------:R1:W2:Y:S01]  /*fb50*/  @!P0 LDG.E.U16 R57, desc[UR6][R82.64] ;  /* 0x0000000652398981 */ /* 0x0002a2000c1e1500 */
[----:B0-----:R-:W-:-:S04]  /*fb60*/  IMAD.WIDE R80, R2, 0x2, R88 ;  /* 0x0000000202507825 */ /* 0x001fc800078e0258 */
[----:B-1----:R-:W-:Y:S01]  /*fb70*/  IMAD.WIDE R82, R2, 0x2, R90 ;  /* 0x0000000202527825 */ /* 0x002fe200078e025a */
[----:B------:R-:W2:Y:S04]  /*fb80*/  @!P5 LDG.E.U16 R44, desc[UR6][R80.64] ;  /* 0x00000006502cd981 */ /* 0x000ea8000c1e1500 */
[----:B------:R-:W2:Y:S01]  /*fb90*/  @!P5 LDG.E.U16 R45, desc[UR6][R82.64] ;  /* 0x00000006522dd981 */ /* 0x000ea2000c1e1500 */
[----:B------:R-:W-:-:S03]  /*fba0*/  VIADD R0, R5, 0xffffffa7 ;  /* 0xffffffa705007836 */ /* 0x000fc60000000000 */
[----:B------:R0:W-:Y:S01]  /*fbb0*/  STL.64 [R1+0x460], R42 ;  /* 0x0004602a01007387 */ /* 0x0001e20000100a00 */
[----:B------:R-:W-:-:S03]  /*fbc0*/  PRMT R37, RZ, 0x7610, R37 ;  /* 0x00007610ff257816 */ /* 0x000fc60000000025 */
[----:B------:R-:W-:Y:S01]  /*fbd0*/  STL [R1+0x24], R79 ;  /* 0x0000244f01007387 */ /* 0x000fe20000100800 */
[----:B------:R-:W-:-:S03]  /*fbe0*/  PRMT R36, RZ, 0x7610, R36 ;  /* 0x00007610ff247816 */ /* 0x000fc60000000024 */
[----:B------:R-:W-:Y:S01]  /*fbf0*/  STL [R1+0x20], R73 ;  /* 0x0000204901007387 */ /* 0x000fe20000100800 */
[----:B------:R-:W-:-:S03]  /*fc00*/  ISETP.GE.U32.AND P0, PT, R0, 0x7fffff28, PT ;  /* 0x7fffff280000780c */ /* 0x000fc60003f06070 */
[----:B---3--:R-:W-:Y:S01]  /*fc10*/  STL [R1+0x158], R38 ;  /* 0x0001582601007387 */ /* 0x008fe20000100800 */
[----:B0-----:R-:W-:-:S03]  /*fc20*/  IMAD.WIDE R42, R2, 0x2, R86 ;  /* 0x00000002022a7825 */ /* 0x001fc600078e0256 */
[----:B------:R0:W-:Y:S01]  /*fc30*/  STL [R1+0x15c], R39 ;  /* 0x00015c2701007387 */ /* 0x0001e20000100800 */
[----:B------:R-:W-:-:S03]  /*fc40*/  VIADD R0, R5, 0xffffff9f ;  /* 0xffffff9f05007836 */ /* 0x000fc60000000000 */
[----:B------:R-:W-:Y:S04]  /*fc50*/  STL.64 [R1+0xea0], R82 ;  /* 0x000ea05201007387 */ /* 0x000fe80000100a00 */
[----:B------:R1:W3:Y:S01]  /*fc60*/  @!P5 LDG.E.U16 R37, desc[UR6][R42.64] ;  /* 0x000000062a25d981 */ /* 0x0002e2000c1e1500 */
[----:B0-----:R-:W-:-:S03]  /*fc70*/  IMAD.WIDE R38, R2, 0x2, R84 ;  /* 0x0000000202267825 */ /* 0x001fc600078e0254 */
[----:B------:R-:W-:Y:S04]  /*fc80*/  STL.64 [R1+0xe98], R80 ;  /* 0x000e985001007387 */ /* 0x000fe80000100a00 */
[----:B------:R-:W-:Y:S04]  /*fc90*/  STL.64 [R1+0xe90], R42 ;  /* 0x000e902a01007387 */ /* 0x000fe80000100a00 */
[----:B------:R0:W3:Y:S01]  /*fca0*/  @!P5 LDG.E.U16 R36, desc[UR6][R38.64] ;  /* 0x000000062624d981 */ /* 0x0000e2000c1e1500 */
[----:B------:R-:W-:Y:S01]  /*fcb0*/  ISETP.GE.U32.AND P5, PT, R0, 0x7fffff20, PT ;  /* 0x7fffff200000780c */ /* 0x000fe20003fa6070 */
[----:B------:R-:W-:-:S02]  /*fcc0*/  IMAD R0, R2, 0x58, RZ ;  /* 0x0000005802007824 */ /* 0x000fc400078e02ff */
[----:B------:R-:W-:Y:S01]  /*fcd0*/  STL.64 [R1+0xe88], R38 ;  /* 0x000e882601007387 */ /* 0x000fe20000100a00 */
[----:B------:R-:W-:-:S03]  /*fce0*/  PRMT R22, RZ, 0x7610, R22 ;  /* 0x00007610ff167816 */ /* 0x000fc60000000016 */
[----:B----4-:R-:W-:Y:S04]  /*fcf0*/  STL [R1+0x1c8], R70 ;  /* 0x0001c84601007387 */ /* 0x010fe80000100800 */
[----:B--2---:R-:W-:Y:S04]  /*fd00*/  STL [R1+0x1c4], R57 ;  /* 0x0001c43901007387 */ /* 0x004fe80000100800 */
[----:B------:R-:W-:Y:S04]  /*fd10*/  STL [R1+0xfc], R44 ;  /* 0x0000fc2c01007387 */ /* 0x000fe80000100800 */
[----:B------:R2:W-:Y:S02]  /*fd20*/  STL [R1+0x100], R45 ;  /* 0x0001002d01007387 */ /* 0x0005e40000100800 */
[----:B--2---:R-:W-:-:S05]  /*fd30*/  IMAD.WIDE R44, R0, 0x2, R90 ;  /* 0x00000002002c7825 */ /* 0x004fca00078e025a */
[----:B------:R2:W4:Y:S01]  /*fd40*/  @!P0 LDG.E.U16 R22, desc[UR6][R44.64] ;  /* 0x000000062c168981 */ /* 0x000522000c1e1500 */
[----:B------:R-:W-:Y:S01]  /*fd50*/  PRMT R21, RZ, 0x7610, R21 ;  /* 0x00007610ff157816 */ /* 0x000fe20000000015 */
[C---:B-1----:R-:W-:Y:S01]  /*fd60*/  IMAD.WIDE R42, R0.reuse, 0x2, R88 ;  /* 0x00000002002a7825 */ /* 0x042fe200078e0258 */
[----:B------:R-:W-:Y:S02]  /*fd70*/  PRMT R20, RZ, 0x7610, R20 ;  /* 0x00007610ff147816 */ /* 0x000fe40000000014 */
[----:B------:R-:W-:Y:S01]  /*fd80*/  PRMT R19, RZ, 0x7610, R19 ;  /* 0x00007610ff137816 */ /* 0x000fe20000000013 */
[----:B0-----:R-:W-:Y:S01]  /*fd90*/  IMAD.WIDE R38, R0, 0x2, R86 ;  /* 0x0000000200267825 */ /* 0x001fe200078e0256 */
[----:B------:R0:W4:Y:S04]  /*fda0*/  @!P0 LDG.E.U16 R21, desc[UR6][R42.64] ;  /* 0x000000062a158981 */ /* 0x000128000c1e1500 */
[----:B------:R1:W4:Y:S01]  /*fdb0*/  @!P0 LDG.E.U16 R20, desc[UR6][R38.64] ;  /* 0x0000000626148981 */ /* 0x000322000c1e1500 */
[----:B------:R-:W-:-:S03]  /*fdc0*/  PRMT R18, RZ, 0x7610, R18 ;  /* 0x00007610ff127816 */ /* 0x000fc60000000012 */
[----:B---3--:R-:W-:Y:S04]  /*fdd0*/  STL [R1+0xf4], R36 ;  /* 0x0000f42401007387 */ /* 0x008fe80000100800 */
[----:B------:R3:W-:Y:S04]  /*fde0*/  STL [R1+0xf8], R37 ;  /* 0x0000f82501007387 */ /* 0x0007e80000100800 */
[----:B------:R2:W-:Y:S01]  /*fdf0*/  STL.64 [R1+0x3b8], R44 ;  /* 0x0003b82c01007387 */ /* 0x0005e20000100a00 */
[----:B---3--:R-:W-:-:S04]  /*fe00*/  IMAD.WIDE R36, R0, 0x2, R84 ;  /* 0x0000000200247825 */ /* 0x008fc800078e0254 */
        /* <DEDUP_REMOVED lines=8> */
[----:B--2---:R-:W-:Y:S01]  /*fe90*/  IMAD.WIDE R44, R0, 0x2, R90 ;  /* 0x00000002002c7825 */ /* 0x004fe200078e025a */
[----:B------:R-:W-:-:S04]  /*fea0*/  PRMT R15, RZ, 0x7610, R15 ;  /* 0x00007610ff0f7816 */ /* 0x000fc8000000000f */
[----:B------:R2:W3:Y:S01]  /*feb0*/  @!P5 LDG.E.U16 R18, desc[UR6][R44.64] ;  /* 0x000000062c12d981 */ /* 0x0004e2000c1e1500 */
[----:B0-----:R-:W-:-:S04]  /*fec0*/  IMAD.WIDE R42, R0, 0x2, R88 ;  /* 0x00000002002a7825 */ /* 0x001fc800078e0258 */
[----:B-1----:R-:W-:Y:S01]  /*fed0*/  IMAD.WIDE R38, R0, 0x2, R86 ;  /* 0x0000000200267825 */ /* 0x002fe200078e0256 */
[----:B------:R0:W3:Y:S04]  /*fee0*/  @!P5 LDG.E.U16 R17, desc[UR6][R42.64] ;  /* 0x000000062a11d981 */ /* 0x0000e8000c1e1500 */
[----:B------:R1:W3:Y:S01]  /*fef0*/  @!P5 LDG.E.U16 R16, desc[UR6][R38.64] ;  /* 0x000000062610d981 */ /* 0x0002e2000c1e1500 */
[----:B------:R-:W-:Y:S02]  /*ff00*/  PRMT R14, RZ, 0x7610, R14 ;  /* 0x00007610ff0e7816 */ /* 0x000fe4000000000e */
[----:B------:R-:W-:Y:S02]  /*ff10*/  PRMT R13, RZ, 0x7610, R13 ;  /* 0x00007610ff0d7816 */ /* 0x000fe4000000000d */
[----:B------:R-:W-:-:S02]  /*ff20*/  PRMT R12, RZ, 0x7610, R12 ;  /* 0x00007610ff0c7816 */ /* 0x000fc4000000000c */
[----:B------:R-:W-:Y:S02]  /*ff30*/  PRMT R11, RZ, 0x7610, R11 ;  /* 0x00007610ff0b7816 */ /* 0x000fe4000000000b */
[----:B------:R-:W-:Y:S02]  /*ff40*/  PRMT R10, RZ, 0x7610, R10 ;  /* 0x00007610ff0a7816 */ /* 0x000fe4000000000a */
[----:B------:R-:W-:Y:S02]  /*ff50*/  PRMT R9, RZ, 0x7610, R9 ;  /* 0x00007610ff097816 */ /* 0x000fe40000000009 */
[----:B------:R-:W-:Y:S02]  /*ff60*/  PRMT R8, RZ, 0x7610, R8 ;  /* 0x00007610ff087816 */ /* 0x000fe40000000008 */
[----:B------:R-:W-:Y:S01]  /*ff70*/  PRMT R7, RZ, 0x7610, R7 ;  /* 0x00007610ff077816 */ /* 0x000fe20000000007 */
[----:B------:R-:W-:Y:S01]  /*ff80*/  IMAD R76, R2, 0x78, RZ ;  /* 0x00000078024c7824 */ /* 0x000fe200078e02ff */
[----:B------:R-:W-:Y:S01]  /*ff90*/  PRMT R50, RZ, 0x7610, R50 ;  /* 0x00007610ff327816 */ /* 0x000fe20000000032 */
[----:B------:R-:W-:Y:S01]  /*ffa0*/  IMAD.MOV.U32 R70, RZ, RZ, R78 ;  /* 0x000000ffff467224 */ /* 0x000fe200078e004e */
[----:B------:R-:W-:Y:S01]  /*ffb0*/  PRMT R49, RZ, 0x7610, R49 ;  /* 0x00007610ff317816 */ /* 0x000fe20000000031 */
[----:B------:R-:W-:Y:S01]  /*ffc0*/  IMAD.MOV.U32 R73, RZ, RZ, R77 ;  /* 0x000000ffff497224 */ /* 0x000fe200078e004d */
[----:B------:R-:W-:Y:S01]  /*ffd0*/  PRMT R48, RZ, 0x7610, R48 ;  /* 0x00007610ff307816 */ /* 0x000fe20000000030 */
[----:B------:R-:W-:Y:S01]  /*ffe0*/  IMAD.WIDE R82, R76, 0x2, R90 ;  /* 0x000000024c527825 */ /* 0x000fe200078e025a */
[----:B------:R-:W-:-:S03]  /*fff0*/  PRMT R47, RZ, 0x7610, R47 ;  /* 0x00007610ff2f7816 */ /* 0x000fc6000000002f */
[----:B------:R-:W-:-:S04]  /*10000*/  IMAD.WIDE R80, R76, 0x2, R88 ;  /* 0x000000024c507825 */ /* 0x000fc800078e0258 */
[----:B------:R-:W-:-:S04]  /*10010*/  IMAD.WIDE R78, R76, 0x2, R86 ;  /* 0x000000024c4e7825 */ /* 0x000fc800078e0256 */
[----:B------:R-:W-:Y:S01]  /*10020*/  IMAD.WIDE R76, R76, 0x2, R84 ;  /* 0x000000024c4c7825 */ /* 0x000fe200078e0254 */
[----:B------:R-:W-:Y:S02]  /*10030*/  PRMT R41, RZ, 0x7610, R41 ;  /* 0x00007610ff297816 */ /* 0x000fe40000000029 */
[----:B------:R-:W-:Y:S02]  /*10040*/  PRMT R34, RZ, 0x7610, R34 ;  /* 0x00007610ff227816 */ /* 0x000fe40000000022 */
[----:B------:R-:W-:Y:S01]  /*10050*/  PRMT R35, RZ, 0x7610, R35 ;  /* 0x00007610ff237816 */ /* 0x000fe20000000023 */
[----:B----4-:R-:W-:Y:S04]  /*10060*/  STL.64 [R1+0x25c0], R22 ;  /* 0x0025c01601007387 */ /* 0x010fe80000100a00 */
[----:B------:R3:W-:Y:S04]  /*10070*/  STL.64 [R1+0x3a0], R36 ;  /* 0x0003a02401007387 */ /* 0x0007e80000100a00 */
[----:B------:R2:W-:Y:S01]  /*10080*/  STL.64 [R1+0x2b8], R44 ;  /* 0x0002b82c01007387 */ /* 0x0005e20000100a00 */
[----:B---3--:R-:W-:-:S04]  /*10090*/  IMAD.WIDE R36, R0, 0x2, R84 ;  /* 0x0000000200247825 */ /* 0x008fc800078e0254 */
[----:B------:R-:W-:Y:S01]  /*100a0*/  VIADD R0, R5, 0xffffff8f ;  /* 0xffffff8f05007836 */ /* 0x000fe20000000000 */
[----:B------:R3:W4:Y:S04]  /*100b0*/  @!P5 LDG.E.U16 R15, desc[UR6][R36.64] ;  /* 0x00000006240fd981 */ /* 0x000728000c1e1500 */
[----:B------:R-:W-:Y:S01]  /*100c0*/  ISETP.GE.U32.AND P5, PT, R0, 0x7fffff10, PT ;  /* 0x7fffff100000780c */ /* 0x000fe20003fa6070 */
[----:B------:R-:W-:Y:S01]  /*100d0*/  IMAD R0, R2, 0x68, RZ ;  /* 0x0000006802007824 */ /* 0x000fe200078e02ff */
[----:B------:R0:W-:Y:S04]  /*100e0*/  STL.64 [R1+0x2b0], R42 ;  /* 0x0002b02a01007387 */ /* 0x0001e80000100a00 */
[----:B------:R1:W-:Y:S01]  /*100f0*/  STL.64 [R1+0x2a8], R38 ;  /* 0x0002a82601007387 */ /* 0x0003e20000100a00 */
[----:B--2---:R-:W-:-:S03]  /*10100*/  IMAD.WIDE R44, R0, 0x2, R90 ;  /* 0x00000002002c7825 */ /* 0x004fc600078e025a */
[----:B------:R3:W-:Y:S01]  /*10110*/  STL.64 [R1+0x2a0], R36 ;  /* 0x0002a02401007387 */ /* 0x0007e20000100a00 */
[----:B0-----:R-:W-:-:S03]  /*10120*/  IMAD.WIDE R42, R0, 0x2, R88 ;  /* 0x00000002002a7825 */ /* 0x001fc600078e0258 */
[----:B------:R0:W2:Y:S01]  /*10130*/  @!P0 LDG.E.U16 R14, desc[UR6][R44.64] ;  /* 0x000000062c0e8981 */ /* 0x0000a2000c1e1500 */
[----:B-1----:R-:W-:-:S03]  /*10140*/  IMAD.WIDE R38, R0, 0x2, R86 ;  /* 0x0000000200267825 */ /* 0x002fc600078e0256 */
[----:B------:R1:W2:Y:S01]  /*10150*/  @!P0 LDG.E.U16 R13, desc[UR6][R42.64] ;  /* 0x000000062a0d8981 */ /* 0x0002a2000c1e1500 */
[----:B---3--:R-:W-:-:S03]  /*10160*/  IMAD.WIDE R36, R0, 0x2, R84 ;  /* 0x0000000200247825 */ /* 0x008fc600078e0254 */
[----:B------:R3:W2:Y:S01]  /*10170*/  @!P0 LDG.E.U16 R12, desc[UR6][R38.64] ;  /* 0x00000006260c8981 */ /* 0x0006a2000c1e1500 */
[----:B------:R-:W-:-:S03]  /*10180*/  VIADD R0, R5, 0xffffff87 ;  /* 0xffffff8705007836 */ /* 0x000fc60000000000 */
[----:B------:R0:W2:Y:S02]  /*10190*/  @!P0 LDG.E.U16 R11, desc[UR6][R36.64] ;  /* 0x00000006240b8981 */ /* 0x0000a4000c1e1500 */
[----:B------:R-:W-:Y:S02]  /*101a0*/  ISETP.GE.U32.AND P0, PT, R0, 0x7fffff08, PT ;  /* 0x7fffff080000780c */ /* 0x000fe40003f06070 */
[----:B------:R0:W-:Y:S01]  /*101b0*/  STL.64 [R1+0x1b8], R44 ;  /* 0x0001b82c01007387 */ /* 0x0001e20000100a00 */
[----:B------:R-:W-:-:S03]  /*101c0*/  IMAD R0, R2, 0x70, RZ ;  /* 0x0000007002007824 */ /* 0x000fc600078e02ff */
[----:B------:R1:W-:Y:S04]  /*101d0*/  STL.64 [R1+0x1b0], R42 ;  /* 0x0001b02a01007387 */ /* 0x0003e80000100a00 */
[----:B------:R3:W-:Y:S04]  /*101e0*/  STL.64 [R1+0x1a8], R38 ;  /* 0x0001a82601007387 */ /* 0x0007e80000100a00 */
[----:B------:R3:W-:Y:S01]  /*101f0*/  STL.64 [R1+0x1a0], R36 ;  /* 0x0001a02401007387 */ /* 0x0007e20000100a00 */
[----:B0-----:R-:W-:-:S03]  /*10200*/  IMAD.WIDE R44, R0, 0x2, R90 ;  /* 0x00000002002c7825 */ /* 0x001fc600078e025a */
[----:B------:R-:W2:Y:S01]  /*10210*/  @!P0 LDG.E.U16 R50, desc[UR6][R82.64] ;  /* 0x0000000652328981 */ /* 0x000ea2000c1e1500 */
[----:B-1----:R-:W-:-:S03]  /*10220*/  IMAD.WIDE R42, R0, 0x2, R88 ;  /* 0x00000002002a7825 */ /* 0x002fc600078e0258 */
[----:B------:R0:W2:Y:S01]  /*10230*/  @!P5 LDG.E.U16 R10, desc[UR6][R44.64] ;  /* 0x000000062c0ad981 */ /* 0x0000a2000c1e1500 */
[----:B---3--:R-:W-:-:S03]  /*10240*/  IMAD.WIDE R38, R0, 0x2, R86 ;  /* 0x0000000200267825 */ /* 0x008fc600078e0256 */
[----:B------:R-:W3:Y:S01]  /*10250*/  @!P5 LDG.E.U16 R9, desc[UR6][R42.64] ;  /* 0x000000062a09d981 */ /* 0x000ee2000c1e1500 */
[----:B------:R-:W-:-:S03]  /*10260*/  IMAD.WIDE R36, R0, 0x2, R84 ;  /* 0x0000000200247825 */ /* 0x000fc600078e0254 */
[----:B------:R1:W2:Y:S01]  /*10270*/  @!P5 LDG.E.U16 R8, desc[UR6][R38.64] ;  /* 0x000000062608d981 */ /* 0x0002a2000c1e1500 */
[----:B------:R-:W-:-:S03]  /*10280*/  VIADD R0, R5, 0xffffffa6 ;  /* 0xffffffa605007836 */ /* 0x000fc60000000000 */
[----:B------:R0:W2:Y:S02]  /*10290*/  @!P5 LDG.E.U16 R7, desc[UR6][R36.64] ;  /* 0x000000062407d981 */ /* 0x0000a4000c1e1500 */
[----:B------:R-:W-:Y:S01]  /*102a0*/  ISETP.GE.U32.AND P5, PT, R0, 0x7fffff27, PT ;  /* 0x7fffff270000780c */ /* 0x000fe20003fa6070 */
[----:B------:R-:W-:Y:S01]  /*102b0*/  VIADD R0, R5, 0xffffff9e ;  /* 0xffffff9e05007836 */ /* 0x000fe20000000000 */
[----:B------:R0:W2:Y:S04]  /*102c0*/  @!P0 LDG.E.U16 R49, desc[UR6][R80.64] ;  /* 0x0000000650318981 */ /* 0x0000a8000c1e1500 */
[----:B------:R-:W2:Y:S04]  /*102d0*/  @!P0 LDG.E.U16 R48, desc[UR6][R78.64] ;  /* 0x000000064e308981 */ /* 0x000ea8000c1e1500 */
[----:B------:R-:W2:Y:S01]  /*102e0*/  @!P0 LDG.E.U16 R47, desc[UR6][R76.64] ;  /* 0x000000064c2f8981 */ /* 0x000ea2000c1e1500 */
[----:B------:R-:W-:Y:S01]  /*102f0*/  ISETP.GE.U32.AND P0, PT, R0, 0x7fffff1f, PT ;  /* 0x7fffff1f0000780c */ /* 0x000fe20003f06070 */
[----:B------:R-:W-:-:S02]  /*10300*/  IMAD R0, R2, 0x59, RZ ;  /* 0x0000005902007824 */ /* 0x000fc400078e02ff */
[----:B------:R0:W-:Y:S04]  /*10310*/  STL.64 [R1+0xb8], R44 ;  /* 0x0000b82c01007387 */ /* 0x0001e80000100a00 */
[----:B------:R-:W-:Y:S04]  /*10320*/  STL.64 [R1+0xb0], R42 ;  /* 0x0000b02a01007387 */ /* 0x000fe80000100a00 */
[----:B------:R1:W-:Y:S01]  /*10330*/  STL.64 [R1+0xa8], R38 ;  /* 0x0000a82601007387 */ /* 0x0003e20000100a00 */
[----:B0-----:R-:W-:-:S03]  /*10340*/  IMAD.MOV.U32 R45, RZ, RZ, R56 ;  /* 0x000000ffff2d7224 */ /* 0x001fc600078e0038 */
[----:B------:R0:W-:Y:S01]  /*10350*/  STL.64 [R1+0xa0], R36 ;  /* 0x0000a02401007387 */ /* 0x0001e20000100a00 */
[----:B------:R-:W-:-:S05]  /*10360*/  IMAD.WIDE R56, R0, 0x2, R90 ;  /* 0x0000000200387825 */ /* 0x000fca00078e025a */
[----:B------:R-:W2:Y:S01]  /*10370*/  @!P5 LDG.E.U16 R41, desc[UR6][R56.64] ;  /* 0x000000063829d981 */ /* 0x000ea2000c1e1500 */
[----:B-1----:R-:W-:-:S04]  /*10380*/  IMAD.WIDE R38, R0, 0x2, R86 ;  /* 0x0000000200267825 */ /* 0x002fc800078e0256 */
[----:B0-----:R-:W-:Y:S01]  /*10390*/  IMAD.WIDE R36, R0, 0x2, R84 ;  /* 0x0000000200247825 */ /* 0x001fe200078e0254 */
[----:B------:R-:W3:Y:S04]  /*103a0*/  @!P5 LDG.E.U16 R35, desc[UR6][R38.64] ;  /* 0x000000062623d981 */ /* 0x000ee8000c1e1500 */
[----:B------:R0:W3:Y:S04]  /*103b0*/  @!P5 LDG.E.U16 R34, desc[UR6][R36.64] ;  /* 0x000000062422d981 */ /* 0x0000e8000c1e1500 */
[----:B------:R-:W-:Y:S04]  /*103c0*/  STL [R1+0x2110], R82 ;  /* 0x0021105201007387 */ /* 0x000fe80000100800 */
[----:B------:R-:W-:Y:S04]  /*103d0*/  STL [R1+0x24ec], R82 ;  /* 0x0024ec5201007387 */ /* 0x000fe80000100800 */
[----:B------:R-:W-:Y:S04]  /*103e0*/  STL [R1+0x210c], R83 ;  /* 0x00210c5301007387 */ /* 0x000fe80000100800 */
[----:B------:R-:W-:Y:S04]  /*103f0*/  STL [R1+0x21d8], R83 ;  /* 0x0021d85301007387 */ /* 0x000fe80000100800 */
[----:B------:R-:W-:Y:S04]  /*10400*/  STL [R1+0x2118], R80 ;  /* 0x0021185001007387 */ /* 0x000fe80000100800 */
[----:B------:R-:W-:Y:S04]  /*10410*/  STL [R1+0x21e0], R80 ;  /* 0x0021e05001007387 */ /* 0x000fe80000100800 */
[----:B------:R-:W-:Y:S04]  /*10420*/  STL [R1+0x2114], R81 ;  /* 0x0021145101007387 */ /* 0x000fe80000100800 */
[----:B------:R-:W-:Y:S04]  /*10430*/  STL [R1+0x21dc], R81 ;  /* 0x0021dc5101007387 */ /* 0x000fe80000100800 */
[----:B------:R-:W-:Y:S04]  /*10440*/  STL.64 [R1+0x24b8], R80 ;  /* 0x0024b85001007387 */ /* 0x000fe80000100a00 */
[----:B------:R-:W-:Y:S04]  /*10450*/  STL [R1+0x2120], R78 ;  /* 0x0021204e01007387 */ /* 0x000fe80000100800 */
[----:B------:R-:W-:Y:S04]  /*10460*/  STL [R1+0x21f0], R78 ;  /* 0x0021f04e01007387 */ /* 0x000fe80000100800 */
[----:B------:R-:W-:Y:S04]  /*10470*/  STL [R1+0x23a4], R78 ;  /* 0x0023a44e01007387 */ /* 0x000fe80000100800 */
[----:B------:R-:W-:Y:S04]  /*10480*/  STL [R1+0x24f0], R78 ;  /* 0x0024f04e01007387 */ /* 0x000fe80000100800 */
[----:B------:R-:W-:Y:S04]  /*10490*/  STL [R1+0x211c], R79 ;  /* 0x00211c4f01007387 */ /* 0x000fe80000100800 */
[----:B------:R-:W-:Y:S04]  /*104a0*/  STL [R1+0x21e8], R79 ;  /* 0x0021e84f01007387 */ /* 0x000fe80000100800 */
[----:B------:R-:W-:Y:S01]  /*104b0*/  STL [R1+0x23a8], R79 ;  /* 0x0023a84f01007387 */ /* 0x000fe20000100800 */
[----:B------:R-:W-:-:S03]  /*104c0*/  IMAD.MOV.U32 R44, RZ, RZ, R55 ;  /* 0x000000ffff2c7224 */ /* 0x000fc600078e0037 */
[----:B------:R-:W-:Y:S01]  /*104d0*/  STL [R1+0x2128], R76 ;  /* 0x0021284c01007387 */ /* 0x000fe20000100800 */
[----:B------:R-:W-:Y:S01]  /*104e0*/  IMAD.MOV.U32 R43, RZ, RZ, R54 ;  /* 0x000000ffff2b7224 */ /* 0x000fe200078e0036 */
[----:B------:R-:W-:Y:S02]  /*104f0*/  PRMT R40, RZ, 0x7610, R40 ;  /* 0x00007610ff287816 */ /* 0x000fe40000000028 */
[----:B------:R-:W-:Y:S01]  /*10500*/  STL [R1+0x2200], R76 ;  /* 0x0022004c01007387 */ /* 0x000fe20000100800 */
[----:B------:R-:W-:-:S03]  /*10510*/  IMAD.WIDE R54, R0, 0x2, R88 ;  /* 0x0000000200367825 */ /* 0x000fc600078e0258 */
[----:B------:R-:W-:Y:S01]  /*10520*/  STL [R1+0x2124], R77 ;  /* 0x0021244d01007387 */ /* 0x000fe20000100800 */
[----:B------:R-:W-:-:S03]  /*10530*/  VIADD R0, R5, 0xffffff96 ;  /* 0xffffff9605007836 */ /* 0x000fc60000000000 */
[----:B------:R-:W-:Y:S04]  /*10540*/  STL [R1+0x21f8], R77 ;  /* 0x0021f84d01007387 */ /* 0x000fe80000100800 */
[----:B------:R-:W-:Y:S04]  /*10550*/  STL.64 [R1+0x23b0], R76 ;  /* 0x0023b04c01007387 */ /* 0x000fe80000100a00 */
[----:B------:R-:W-:Y:S04]  /*10560*/  STL [R1+0x2408], R76 ;  /* 0x0024084c01007387 */ /* 0x000fe80000100800 */
[----:B------:R-:W-:Y:S04]  /*10570*/  STL.64 [R1+0x24a0], R76 ;  /* 0x0024a04c01007387 */ /* 0x000fe80000100a00 */
[----:B------:R-:W-:Y:S04]  /*10580*/  STL.64 [R1+0x24d0], R76 ;  /* 0x0024d04c01007387 */ /* 0x000fe80000100a00 */
[----:B------:R1:W-:Y:S04]  /*10590*/  STL.64 [R1+0x398], R56 ;  /* 0x0003983801007387 */ /* 0x0003e80000100a00 */
[----:B------:R0:W-:Y:S04]  /*105a0*/  STL.64 [R1+0x390], R54 ;  /* 0x0003903601007387 */ /* 0x0001e80000100a00 */
[----:B------:R-:W4:Y:S01]  /*105b0*/  @!P5 LDG.E.U16 R40, desc[UR6][R54.64] ;  /* 0x000000063628d981 */ /* 0x000f22000c1e1500 */
[----:B------:R-:W-:Y:S01]  /*105c0*/  ISETP.GE.U32.AND P5, PT, R0, 0x7fffff17, PT ;  /* 0x7fffff170000780c */ /* 0x000fe20003fa6070 */
[----:B------:R-:W-:-:S02]  /*105d0*/  IMAD R0, R2, 0x61, RZ ;  /* 0x0000006102007824 */ /* 0x000fc400078e02ff */
[----:B-1----:R-:W4:Y:S01]  /*105e0*/  LDL.LU.64 R56, [R1+0x25d8] ;  /* 0x0025d80001387983 */ /* 0x002f220000300a00 */
[----:B------:R-:W-:-:S03]  /*105f0*/  PRMT R81, RZ, 0x7610, R81 ;  /* 0x00007610ff517816 */ /* 0x000fc60000000051 */
[----:B------:R-:W-:Y:S04]  /*10600*/  STL.64 [R1+0x388], R38 ;  /* 0x0003882601007387 */ /* 0x000fe80000100a00 */
[----:B0-----:R-:W4:Y:S01]  /*10610*/  LDL.LU.64 R54, [R1+0x25d0] ;  /* 0x0025d00001367983 */ /* 0x001f220000300a00 */
[----:B------:R-:W-:-:S03]  /*10620*/  PRMT R59, RZ, 0x7610, R59 ;  /* 0x00007610ff3b7816 */ /* 0x000fc6000000003b */
[----:B------:R0:W-:Y:S01]  /*10630*/  STL.64 [R1+0x380], R36 ;  /* 0x0003802401007387 */ /* 0x0001e20000100a00 */
[----:B------:R-:W-:Y:S01]  /*10640*/  IMAD.MOV.U32 R42, RZ, RZ, R43 ;  /* 0x000000ffff2a7224 */ /* 0x000fe200078e002b */
[----:B------:R-:W-:Y:S01]  /*10650*/  PRMT R33, RZ, 0x7610, R33 ;  /* 0x00007610ff217816 */ /* 0x000fe20000000021 */
[----:B0-----:R-:W-:-:S05]  /*10660*/  IMAD.WIDE R36, R0, 0x2, R86 ;  /* 0x0000000200247825 */ /* 0x001fca00078e0256 */
[----:B------:R-:W4:Y:S01]  /*10670*/  @!P0 LDG.E.U16 R81, desc[UR6][R36.64] ;  /* 0x0000000624518981 */ /* 0x000f22000c1e1500 */
[----:B------:R-:W-:Y:S01]  /*10680*/  IMAD.MOV.U32 R43, RZ, RZ, R52 ;  /* 0x000000ffff2b7224 */ /* 0x000fe200078e0034 */
[----:B------:R-:W-:Y:S01]  /*10690*/  PRMT R29, RZ, 0x7610, R29 ;  /* 0x00007610ff1d7816 */ /* 0x000fe2000000001d */
[----:B------:R-:W-:-:S05]  /*106a0*/  IMAD.WIDE R38, R0, 0x2, R88 ;  /* 0x0000000200267825 */ /* 0x000fca00078e0258 */
[----:B------:R-:W4:Y:S01]  /*106b0*/  @!P0 LDG.E.U16 R29, desc[UR6][R38.64] ;  /* 0x00000006261d8981 */ /* 0x000f22000c1e1500 */
[----:B------:R-:W-:-:S03]  /*106c0*/  PRMT R58, RZ, 0x7610, R58 ;  /* 0x00007610ff3a7816 */ /* 0x000fc6000000003a */
[----:B--2---:R0:W-:Y:S04]  /*106d0*/  STL [R1+0x18], R41 ;  /* 0x0000182901007387 */ /* 0x0041e80000100800 */
[----:B---3--:R-:W-:Y:S04]  /*106e0*/  STL [R1+0xc], R34 ;  /* 0x00000c2201007387 */ /* 0x008fe80000100800 */
[----:B------:R1:W-:Y:S01]  /*106f0*/  STL [R1+0x10], R35 ;  /* 0x0000102301007387 */ /* 0x0003e20000100800 */
[----:B0-----:R-:W-:Y:S02]  /*10700*/  IMAD.MOV.U32 R41, RZ, RZ, R44 ;  /* 0x000000ffff297224 */ /* 0x001fe400078e002c */
[----:B-1----:R-:W-:-:S05]  /*10710*/  IMAD.WIDE R34, R0, 0x2, R84 ;  /* 0x0000000200227825 */ /* 0x002fca00078e0254 */
[----:B------:R-:W2:Y:S01]  /*10720*/  @!P0 LDG.E.U16 R59, desc[UR6][R34.64] ;  /* 0x00000006223b8981 */ /* 0x000ea2000c1e1500 */
[----:B------:R-:W-:Y:S02]  /*10730*/  IMAD.MOV.U32 R44, RZ, RZ, R53 ;  /* 0x000000ffff2c7224 */ /* 0x000fe400078e0035 */
[----:B------:R-:W-:-:S04]  /*10740*/  IMAD.WIDE R52, R0, 0x2, R90 ;  /* 0x0000000200347825 */ /* 0x000fc800078e025a */
[----:B------:R-:W-:Y:S01]  /*10750*/  VIADD R0, R5, 0xffffff8e ;  /* 0xffffff8e05007836 */ /* 0x000fe20000000000 */
[----:B------:R0:W3:Y:S04]  /*10760*/  @!P0 LDG.E.U16 R33, desc[UR6][R52.64] ;  /* 0x0000000634218981 */ /* 0x0000e8000c1e1500 */
[----:B------:R-:W-:Y:S01]  /*10770*/  ISETP.GE.U32.AND P0, PT, R0, 0x7fffff0f, PT ;  /* 0x7fffff0f0000780c */ /* 0x000fe20003f06070 */
[----:B------:R-:W-:Y:S01]  /*10780*/  IMAD R0, R2, 0x69, RZ ;  /* 0x0000006902007824 */ /* 0x000fe200078e02ff */
[----:B------:R0:W-:Y:S03]  /*10790*/  STL.64 [R1+0x298], R52 ;  /* 0x0002983401007387 */ /* 0x0001e60000100a00 */
[----:B0-----:R-:W-:-:S05]  /*107a0*/  IMAD.WIDE R52, R0, 0x2, R90 ;  /* 0x0000000200347825 */ /* 0x001fca00078e025a */
[----:B------:R-:W3:Y:S04]  /*107b0*/  @!P5 LDG.E.U16 R58, desc[UR6][R52.64] ;  /* 0x00000006343ad981 */ /* 0x000ee8000c1e1500 */
[----:B------:R0:W-:Y:S04]  /*107c0*/  STL.64 [R1+0x290], R38 ;  /* 0x0002902601007387 */ /* 0x0001e80000100a00 */
[----:B------:R1:W-:Y:S04]  /*107d0*/  STL.64 [R1+0x288], R36 ;  /* 0x0002882401007387 */ /* 0x0003e80000100a00 */
[----:B------:R1:W-:Y:S01]  /*107e0*/  STL.64 [R1+0x280], R34 ;  /* 0x0002802201007387 */ /* 0x0003e20000100a00 */
[----:B0-----:R-:W-:-:S04]  /*107f0*/  IMAD.WIDE R38, R0, 0x2, R88 ;  /* 0x0000000200267825 */ /* 0x001fc800078e0258 */
[----:B-1----:R-:W-:-:S04]  /*10800*/  IMAD.WIDE R36, R0, 0x2, R86 ;  /* 0x0000000200247825 */ /* 0x002fc800078e0256 */
[----:B------:R-:W-:-:S04]  /*10810*/  IMAD.WIDE R34, R0, 0x2, R84 ;  /* 0x0000000200227825 */ /* 0x000fc800078e0254 */
[----:B------:R-:W-:Y:S01]  /*10820*/  VIADD R0, R5, 0xffffff86 ;  /* 0xffffff8605007836 */ /* 0x000fe20000000000 */
[----:B----4-:R-:W-:Y:S02]  /*10830*/  PRMT R57, RZ, 0x7610, R57 ;  /* 0x00007610ff397816 */ /* 0x010fe40000000039 */
[----:B------:R-:W-:-:S04]  /*10840*/  PRMT R56, RZ, 0x7610, R56 ;  /* 0x00007610ff387816 */ /* 0x000fc80000000038 */
[----:B------:R0:W4:Y:S01]  /*10850*/  @!P5 LDG.E.U16 R57, desc[UR6][R38.64] ;  /* 0x000000062639d981 */ /* 0x000122000c1e1500 */
[----:B------:R-:W-:-:S03]  /*10860*/  PRMT R55, RZ, 0x7610, R55 ;  /* 0x00007610ff377816 */ /* 0x000fc60000000037 */
[----:B------:R1:W4:Y:S04]  /*10870*/  @!P5 LDG.E.U16 R56, desc[UR6][R36.64] ;  /* 0x000000062438d981 */ /* 0x000328000c1e1500 */
[----:B------:R0:W4:Y:S04]  /*10880*/  @!P5 LDG.E.U16 R55, desc[UR6][R34.64] ;  /* 0x000000062237d981 */ /* 0x000128000c1e1500 */
[----:B------:R-:W-:Y:S04]  /*10890*/  STL [R1+0x2538], R81 ;  /* 0x0025385101007387 */ /* 0x000fe80000100800 */
[----:B------:R-:W-:Y:S01]  /*108a0*/  STL [R1+0x14], R40 ;  /* 0x0000142801007387 */ /* 0x000fe20000100800 */
[----:B------:R-:W-:Y:S01]  /*108b0*/  ISETP.GE.U32.AND P5, PT, R0, 0x7fffff07, PT ;  /* 0x7fffff070000780c */ /* 0x000fe20003fa6070 */
[----:B------:R-:W-:Y:S01]  /*108c0*/  IMAD R0, R2, 0x71, RZ ;  /* 0x0000007102007824 */ /* 0x000fe200078e02ff */
[----:B------:R-:W-:Y:S01]  /*108d0*/  PRMT R54, RZ, 0x7610, R54 ;  /* 0x00007610ff367816 */ /* 0x000fe20000000036 */
[----:B--2---:R-:W-:Y:S04]  /*108e0*/  STL [R1+0x253c], R59 ;  /* 0x00253c3b01007387 */ /* 0x004fe80000100800 */
[----:B------:R2:W-:Y:S04]  /*108f0*/  STL.64 [R1+0x198], R52 ;  /* 0x0001983401007387 */ /* 0x0005e80000100a00 */
[----:B------:R-:W-:Y:S04]  /*10900*/  STL.64 [R1+0x190], R38 ;  /* 0x0001902601007387 */ /* 0x000fe80000100a00 */
[----:B--2---:R-:W2:Y:S04]  /*10910*/  LDL.LU.64 R52, [R1+0x25c8] ;  /* 0x0025c80001347983 */ /* 0x004ea80000300a00 */
[----:B------:R-:W-:Y:S04]  /*10920*/  STL.64 [R1+0x188], R36 ;  /* 0x0001882401007387 */ /* 0x000fe80000100a00 */
[----:B------:R-:W-:Y:S04]  /*10930*/  STL.64 [R1+0x180], R34 ;  /* 0x0001802201007387 */ /* 0x000fe80000100a00 */
[----:B---3--:R3:W-:Y:S02]  /*10940*/  STL [R1+0x2540], R58 ;  /* 0x0025403a01007387 */ /* 0x0087e40000100800 */
[----:B---3--:R-:W-:-:S05]  /*10950*/  IMAD.WIDE R58, R0, 0x2, R90 ;  /* 0x00000002003a7825 */ /* 0x008fca00078e025a */
[----:B------:R-:W3:Y:S01]  /*10960*/  @!P0 LDG.E.U16 R54, desc[UR6][R58.64] ;  /* 0x000000063a368981 */ /* 0x000ee2000c1e1500 */
[----:B0-----:R-:W-:Y:S01]  /*10970*/  IMAD.WIDE R38, R0, 0x2, R88 ;  /* 0x0000000200267825 */ /* 0x001fe200078e0258 */
[----:B------:R-:W-:-:S03]  /*10980*/  PRMT R51, RZ, 0x7610, R51 ;  /* 0x00007610ff337816 */ /* 0x000fc60000000033 */
[----:B-1----:R-:W-:-:S04]  /*10990*/  IMAD.WIDE R36, R0, 0x2, R86 ;  /* 0x0000000200247825 */ /* 0x002fc800078e0256 */
[----:B------:R-:W-:-:S05]  /*109a0*/  IMAD.WIDE R34, R0, 0x2, R84 ;  /* 0x0000000200227825 */ /* 0x000fca00078e0254 */
[----:B------:R-:W3:Y:S04]  /*109b0*/  @!P0 LDG.E.U16 R51, desc[UR6][R34.64] ;  /* 0x0000000622338981 */ /* 0x000ee8000c1e1500 */
[----:B------:R0:W-:Y:S01]  /*109c0*/  STL [R1+0x8], R33 ;  /* 0x0000082101007387 */ /* 0x0001e20000100800 */
[----:B------:R-:W-:Y:S01]  /*109d0*/  IMAD.MOV.U32 R40, RZ, RZ, R70 ;  /* 0x000000ffff287224 */ /* 0x000fe200078e0046 */
[----:B------:R-:W-:Y:S01]  /*109e0*/  PRMT R28, RZ, 0x7610, R28 ;  /* 0x00007610ff1c7816 */ /* 0x000fe2000000001c */
[----:B0-----:R-:W-:Y:S01]  /*109f0*/  IMAD.MOV.U32 R33, RZ, RZ, R69 ;  /* 0x000000ffff217224 */ /* 0x001fe200078e0045 */
[----:B----4-:R-:W-:Y:S04]  /*10a00*/  STL [R1+0x2544], R57 ;  /* 0x0025443901007387 */ /* 0x010fe80000100800 */
[----:B------:R-:W-:Y:S04]  /*10a10*/  STL [R1+0x4], R29 ;  /* 0x0000041d01007387 */ /* 0x000fe80000100800 */
[----:B------:R-:W-:Y:S04]  /*10a20*/  STL [R1+0x2548], R56 ;  /* 0x0025483801007387 */ /* 0x000fe80000100800 */
[----:B------:R-:W-:Y:S04]  /*10a30*/  STL [R1+0x254c], R55 ;  /* 0x00254c3701007387 */ /* 0x000fe80000100800 */
[----:B------:R-:W-:Y:S04]  /*10a40*/  STL.64 [R1+0x98], R58 ;  /* 0x0000983a01007387 */ /* 0x000fe80000100a00 */
[----:B------:R0:W-:Y:S04]  /*10a50*/  STL.64 [R1+0x90], R38 ;  /* 0x0000902601007387 */ /* 0x0001e80000100a00 */
[----:B------:R1:W-:Y:S01]  /*10a60*/  STL.64 [R1+0x88], R36 ;  /* 0x0000882401007387 */ /* 0x0003e20000100a00 */
[----:B--2---:R-:W-:-:S02]  /*10a70*/  PRMT R53, RZ, 0x7610, R53 ;  /* 0x00007610ff357816 */ /* 0x004fc40000000035 */
[----:B------:R-:W-:-:S04]  /*10a80*/  PRMT R52, RZ, 0x7610, R52 ;  /* 0x00007610ff347816 */ /* 0x000fc80000000034 */
[----:B------:R0:W2:Y:S04]  /*10a90*/  @!P0 LDG.E.U16 R53, desc[UR6][R38.64] ;  /* 0x0000000626358981 */ /* 0x0000a8000c1e1500 */
[----:B------:R1:W4:Y:S01]  /*10aa0*/  @!P0 LDG.E.U16 R52, desc[UR6][R36.64] ;  /* 0x0000000624348981 */ /* 0x000322000c1e1500 */
[----:B0-----:R-:W-:Y:S02]  /*10ab0*/  IMAD.MOV.U32 R38, RZ, RZ, R75 ;  /* 0x000000ffff267224 */ /* 0x001fe400078e004b */
[----:B------:R-:W-:Y:S02]  /*10ac0*/  IMAD.MOV.U32 R39, RZ, RZ, R74 ;  /* 0x000000ffff277224 */ /* 0x000fe400078e004a */
[----:B-1----:R-:W-:Y:S02]  /*10ad0*/  IMAD.MOV.U32 R36, RZ, RZ, R42 ;  /* 0x000000ffff247224 */ /* 0x002fe400078e002a */
[----:B------:R-:W-:-:S02]  /*10ae0*/  IMAD.MOV.U32 R37, RZ, RZ, R43 ;  /* 0x000000ffff257224 */ /* 0x000fc400078e002b */
[----:B------:R-:W-:Y:S01]  /*10af0*/  IMAD.MOV.U32 R42, RZ, RZ, R73 ;  /* 0x000000ffff2a7224 */ /* 0x000fe200078e0049 */
[----:B---3--:R-:W-:Y:S04]  /*10b00*/  STL [R1+0x2550], R54 ;  /* 0x0025503601007387 */ /* 0x008fe80000100800 */
[----:B------:R0:W-:Y:S01]  /*10b10*/  STL.64 [R1+0x80], R34 ;  /* 0x0000802201007387 */ /* 0x0001e20000100a00 */
[----:B------:R-:W-:Y:S02]  /*10b20*/  IMAD.MOV.U32 R43, RZ, RZ, R71 ;  /* 0x000000ffff2b7224 */ /* 0x000fe400078e0047 */
[----:B0-----:R-:W-:Y:S02]  /*10b30*/  IMAD.MOV.U32 R34, RZ, RZ, R68 ;  /* 0x000000ffff227224 */ /* 0x001fe400078e0044 */
[----:B------:R-:W-:-:S02]  /*10b40*/  IMAD R68, R2, 0x79, RZ ;  /* 0x0000007902447824 */ /* 0x000fc400078e02ff */
[----:B------:R-:W-:Y:S02]  /*10b50*/  IMAD.MOV.U32 R35, RZ, RZ, R41 ;  /* 0x000000ffff237224 */ /* 0x000fe400078e0029 */
[----:B------:R-:W-:Y:S02]  /*10b60*/  IMAD.MOV.U32 R41, RZ, RZ, R72 ;  /* 0x000000ffff297224 */ /* 0x000fe400078e0048 */
[----:B------:R-:W-:-:S04]  /*10b70*/  IMAD.WIDE R74, R68, 0x2, R90 ;  /* 0x00000002444a7825 */ /* 0x000fc800078e025a */
[----:B------:R-:W-:-:S04]  /*10b80*/  IMAD.WIDE R72, R68, 0x2, R88 ;  /* 0x0000000244487825 */ /* 0x000fc800078e0258 */
[----:B------:R-:W-:-:S04]  /*10b90*/  IMAD.WIDE R70, R68, 0x2, R86 ;  /* 0x0000000244467825 */ /* 0x000fc800078e0256 */
[----:B------:R-:W-:-:S05]  /*10ba0*/  IMAD.WIDE R68, R68, 0x2, R84 ;  /* 0x0000000244447825 */ /* 0x000fca00078e0254 */
[----:B------:R-:W3:Y:S01]  /*10bb0*/  @!P5 LDG.E.U16 R28, desc[UR6][R68.64] ;  /* 0x00000006441cd981 */ /* 0x000ee2000c1e1500 */
[C---:B------:R-:W-:Y:S01]  /*10bc0*/  VIADD R0, R5.reuse, 0xffffffa5 ;  /* 0xffffffa505007836 */ /* 0x040fe20000000000 */
[----:B------:R-:W-:Y:S02]  /*10bd0*/  PRMT R80, RZ, 0x7610, R80 ;  /* 0x00007610ff507816 */ /* 0x000fe40000000050 */
[----:B------:R-:W-:Y:S02]  /*10be0*/  PRMT R77, RZ, 0x7610, R77 ;  /* 0x00007610ff4d7816 */ /* 0x000fe4000000004d */
[----:B------:R-:W-:Y:S02]  /*10bf0*/  PRMT R76, RZ, 0x7610, R76 ;  /* 0x00007610ff4c7816 */ /* 0x000fe4000000004c */
[----:B------:R-:W-:Y:S01]  /*10c00*/  ISETP.GE.U32.AND P0, PT, R0, 0x7fffff26, PT ;  /* 0x7fffff260000780c */ /* 0x000fe20003f06070 */
[----:B------:R-:W-:Y:S01]  /*10c10*/  VIADD R0, R5, 0xffffff9d ;  /* 0xffffff9d05007836 */ /* 0x000fe20000000000 */
[----:B------:R0:W3:Y:S04]  /*10c20*/  @!P5 LDG.E.U16 R80, desc[UR6][R74.64] ;  /* 0x000000064a50d981 */ /* 0x0000e8000c1e1500 */
[----:B------:R-:W3:Y:S04]  /*10c30*/  @!P5 LDG.E.U16 R77, desc[UR6][R72.64] ;  /* 0x00000006484dd981 */ /* 0x000ee8000c1e1500 */
[----:B------:R-:W3:Y:S01]  /*10c40*/  @!P5 LDG.E.U16 R76, desc[UR6][R70.64] ;  /* 0x00000006464cd981 */ /* 0x000ee2000c1e1500 */
[----:B------:R-:W-:Y:S01]  /*10c50*/  ISETP.GE.U32.AND P5, PT, R0, 0x7fffff1e, PT ;  /* 0x7fffff1e0000780c */ /* 0x000fe20003fa6070 */
[----:B------:R-:W-:Y:S01]  /*10c60*/  IMAD R0, R2, 0x5a, RZ ;  /* 0x0000005a02007824 */ /* 0x000fe200078e02ff */
[----:B------:R-:W-:-:S02]  /*10c70*/  PRMT R24, RZ, 0x7610, R24 ;  /* 0x00007610ff187816 */ /* 0x000fc40000000018 */
[----:B------:R-:W-:Y:S01]  /*10c80*/  PRMT R25, RZ, 0x7610, R25 ;  /* 0x00007610ff197816 */ /* 0x000fe20000000019 */
[----:B------:R-:W-:-:S05]  /*10c90*/  IMAD.WIDE R54, R0, 0x2, R86 ;  /* 0x0000000200367825 */ /* 0x000fca00078e0256 */
[----:B------:R-:W3:Y:S04]  /*10ca0*/  @!P0 LDG.E.U16 R25, desc[UR6][R54.64] ;  /* 0x0000000636198981 */ /* 0x000ee8000c1e1500 */
[----:B--2---:R-:W-:Y:S04]  /*10cb0*/  STL [R1+0x2554], R53 ;  /* 0x0025543501007387 */ /* 0x004fe80000100800 */
[----:B----4-:R-:W-:Y:S04]  /*10cc0*/  STL [R1+0x2558], R52 ;  /* 0x0025583401007387 */ /* 0x010fe80000100800 */
[----:B------:R-:W-:Y:S04]  /*10cd0*/  STL [R1+0x255c], R51 ;  /* 0x00255c3301007387 */ /* 0x000fe80000100800 */
[----:B------:R-:W-:Y:S04]  /*10ce0*/  STL [R1+0x2130], R74 ;  /* 0x0021304a01007387 */ /* 0x000fe80000100800 */
[----:B------:R-:W-:Y:S04]  /*10cf0*/  STL [R1+0x227c], R74 ;  /* 0x00227c4a01007387 */ /* 0x000fe80000100800 */
[----:B------:R-:W-:Y:S04]  /*10d00*/  STL [R1+0x212c], R75 ;  /* 0x00212c4b01007387 */ /* 0x000fe80000100800 */
[----:B------:R-:W-:Y:S04]  /*10d10*/  STL [R1+0x2204], R75 ;  /* 0x0022044b01007387 */ /* 0x000fe80000100800 */
[----:B------:R-:W-:Y:S04]  /*10d20*/  STL.64 [R1+0x23b8], R74 ;  /* 0x0023b84a01007387 */ /* 0x000fe80000100a00 */
        /* <DEDUP_REMOVED lines=22> */
[----:B---3--:R1:W-:Y:S02]  /*10e90*/  STL [R1+0x104], R28 ;  /* 0x0001041c01007387 */ /* 0x0083e40000100800 */
[----:B-1----:R-:W-:-:S05]  /*10ea0*/  IMAD.WIDE R28, R0, 0x2, R84 ;  /* 0x00000002001c7825 */ /* 0x002fca00078e0254 */
[----:B------:R-:W2:Y:S01]  /*10eb0*/  @!P0 LDG.E.U16 R24, desc[UR6][R28.64] ;  /* 0x000000061c188981 */ /* 0x000ea2000c1e1500 */
[----:B------:R-:W-:Y:S01]  /*10ec0*/  PRMT R57, RZ, 0x7610, R57 ;  /* 0x00007610ff397816 */ /* 0x000fe20000000039 */
[----:B0-----:R-:W-:Y:S01]  /*10ed0*/  IMAD.WIDE R74, R0, 0x2, R90 ;  /* 0x00000002004a7825 */ /* 0x001fe200078e025a */
[----:B------:R-:W-:-:S03]  /*10ee0*/  PRMT R32, RZ, 0x7610, R32 ;  /* 0x00007610ff207816 */ /* 0x000fc60000000020 */
[----:B------:R-:W-:Y:S01]  /*10ef0*/  IMAD.WIDE R58, R0, 0x2, R88 ;  /* 0x00000002003a7825 */ /* 0x000fe200078e0258 */
[----:B------:R-:W3:Y:S03]  /*10f00*/  @!P0 LDG.E.U16 R57, desc[UR6][R74.64] ;  /* 0x000000064a398981 */ /* 0x000ee6000c1e1500 */
[----:B------:R-:W-:Y:S01]  /*10f10*/  VIADD R0, R5, 0xffffff95 ;  /* 0xffffff9505007836 */ /* 0x000fe20000000000 */
[----:B------:R0:W4:Y:S04]  /*10f20*/  @!P0 LDG.E.U16 R32, desc[UR6][R58.64] ;  /* 0x000000063a208981 */ /* 0x000128000c1e1500 */
[----:B------:R-:W-:Y:S01]  /*10f30*/  ISETP.GE.U32.AND P0, PT, R0, 0x7fffff16, PT ;  /* 0x7fffff160000780c */ /* 0x000fe20003f06070 */
[----:B------:R-:W-:Y:S01]  /*10f40*/  STL.64 [R1+0x378], R74 ;  /* 0x0003784a01007387 */ /* 0x000fe20000100a00 */
[----:B------:R-:W-:Y:S01]  /*10f50*/  IMAD R0, R2, 0x62, RZ ;  /* 0x0000006202007824 */ /* 0x000fe200078e02ff */
[----:B------:R-:W-:-:S02]  /*10f60*/  PRMT R30, RZ, 0x7610, R30 ;  /* 0x00007610ff1e7816 */ /* 0x000fc4000000001e */
[----:B------:R0:W-:Y:S01]  /*10f70*/  STL.64 [R1+0x370], R58 ;  /* 0x0003703a01007387 */ /* 0x0001e20000100a00 */
[----:B------:R-:W-:-:S03]  /*10f80*/  PRMT R31, RZ, 0x7610, R31 ;  /* 0x00007610ff1f7816 */ /* 0x000fc6000000001f */
[----:B------:R1:W-:Y:S01]  /*10f90*/  STL.64 [R1+0x368], R54 ;  /* 0x0003683601007387 */ /* 0x0003e20000100a00 */
[----:B------:R-:W-:-:S03]  /*10fa0*/  PRMT R22, RZ, 0x7610, R22 ;  /* 0x00007610ff167816 */ /* 0x000fc60000000016 */
[----:B------:R1:W-:Y:S01]  /*10fb0*/  STL.64 [R1+0x360], R28 ;  /* 0x0003601c01007387 */ /* 0x0003e20000100a00 */
[----:B------:R-:W-:Y:S01]  /*10fc0*/  PRMT R23, RZ, 0x7610, R23 ;  /* 0x00007610ff177816 */ /* 0x000fe20000000017 */
[----:B0-----:R-:W-:-:S04]  /*10fd0*/  IMAD.WIDE R58, R0, 0x2, R90 ;  /* 0x00000002003a7825 */ /* 0x001fc800078e025a */
[C---:B-1----:R-:W-:Y:S01]  /*10fe0*/  IMAD.WIDE R54, R0.reuse, 0x2, R88 ;  /* 0x0000000200367825 */ /* 0x042fe200078e0258 */
[----:B------:R-:W4:Y:S03]  /*10ff0*/  @!P5 LDG.E.U16 R31, desc[UR6][R58.64] ;  /* 0x000000063a1fd981 */ /* 0x000f26000c1e1500 */
[C---:B------:R-:W-:Y:S01]  /*11000*/  IMAD.WIDE R28, R0.reuse, 0x2, R86 ;  /* 0x00000002001c7825 */ /* 0x040fe200078e0256 */
[----:B------:R-:W4:Y:S04]  /*11010*/  @!P5 LDG.E.U16 R30, desc[UR6][R54.64] ;  /* 0x00000006361ed981 */ /* 0x000f28000c1e1500 */
[----:B------:R-:W4:Y:S04]  /*11020*/  @!P5 LDG.E.U16 R23, desc[UR6][R28.64] ;  /* 0x000000061c17d981 */ /* 0x000f28000c1e1500 */
[----:B--2---:R-:W-:Y:S04]  /*11030*/  STL [R1+0x148], R24 ;  /* 0x0001481801007387 */ /* 0x004fe80000100800 */
[----:B------:R0:W-:Y:S02]  /*11040*/  STL [R1+0x14c], R25 ;  /* 0x00014c1901007387 */ /* 0x0001e40000100800 */
[----:B0-----:R-:W-:-:S05]  /*11050*/  IMAD.WIDE R24, R0, 0x2, R84 ;  /* 0x0000000200187825 */ /* 0x001fca00078e0254 */
[----:B------:R0:W2:Y:S01]  /*11060*/  @!P5 LDG.E.U16 R22, desc[UR6][R24.64] ;  /* 0x000000061816d981 */ /* 0x0000a2000c1e1500 */
[----:B------:R-:W-:-:S03]  /*11070*/  VIADD R0, R5, 0xffffff8d ;  /* 0xffffff8d05007836 */ /* 0x000fc60000000000 */
[----:B------:R-:W-:Y:S04]  /*11080*/  STL.64 [R1+0x278], R58 ;  /* 0x0002783a01007387 */ /* 0x000fe80000100a00 */
[----:B---3--:R-:W-:Y:S01]  /*11090*/  STL [R1+0x154], R57 ;  /* 0x0001543901007387 */ /* 0x008fe20000100800 */
[----:B------:R-:W-:-:S03]  /*110a0*/  ISETP.GE.U32.AND P5, PT, R0, 0x7fffff0e, PT ;  /* 0x7fffff0e0000780c */ /* 0x000fc60003fa6070 */
[----:B------:R-:W-:Y:S01]  /*110b0*/  STL.64 [R1+0x270], R54 ;  /* 0x0002703601007387 */ /* 0x000fe20000100a00 */
[----:B------:R-:W-:-:S03]  /*110c0*/  IMAD R0, R2, 0x6a, RZ ;  /* 0x0000006a02007824 */ /* 0x000fc600078e02ff */
[----:B------:R-:W-:Y:S01]  /*110d0*/  STL.64 [R1+0x268], R28 ;  /* 0x0002681c01007387 */ /* 0x000fe20000100a00 */
[----:B------:R-:W-:Y:S02]  /*110e0*/  PRMT R69, RZ, 0x7610, R69 ;  /* 0x00007610ff457816 */ /* 0x000fe40000000045 */
[----:B------:R-:W-:Y:S01]  /*110f0*/  PRMT R71, RZ, 0x7610, R71 ;  /* 0x00007610ff477816 */ /* 0x000fe20000000047 */
[----:B------:R0:W-:Y:S01]  /*11100*/  STL.64 [R1+0x260], R24 ;  /* 0x0002601801007387 */ /* 0x0001e20000100a00 */
[----:B------:R-:W-:Y:S02]  /*11110*/  PRMT R26, RZ, 0x7610, R26 ;  /* 0x00007610ff1a7816 */ /* 0x000fe4000000001a */
[----:B------:R-:W-:Y:S01]  /*11120*/  PRMT R27, RZ, 0x7610, R27 ;  /* 0x00007610ff1b7816 */ /* 0x000fe2000000001b */
[----:B----4-:R-:W-:Y:S01]  /*11130*/  STL [R1+0x150], R32 ;  /* 0x0001502001007387 */ /* 0x010fe20000100800 */
[----:B------:R-:W-:Y:S02]  /*11140*/  PRMT R70, RZ, 0x7610, R70 ;  /* 0x00007610ff467816 */ /* 0x000fe40000000046 */
[----:B------:R-:W-:Y:S01]  /*11150*/  PRMT R72, RZ, 0x7610, R72 ;  /* 0x00007610ff487816 */ /* 0x000fe20000000048 */
[----:B------:R-:W-:Y:S01]  /*11160*/  STL [R1+0x140], R30 ;  /* 0x0001401e01007387 */ /* 0x000fe20000100800 */
[----:B------:R-:W-:-:S02]  /*11170*/  PRMT R78, RZ, 0x7610, R78 ;  /* 0x00007610ff4e7816 */ /* 0x000fc4000000004e */
[----:B------:R-:W-:Y:S01]  /*11180*/  PRMT R82, RZ, 0x7610, R82 ;  /* 0x00007610ff527816 */ /* 0x000fe20000000052 */
[----:B------:R1:W-:Y:S01]  /*11190*/  STL [R1+0x144], R31 ;  /* 0x0001441f01007387 */ /* 0x0003e20000100800 */
[C---:B0-----:R-:W-:Y:S01]  /*111a0*/  IMAD.WIDE R24, R0.reuse, 0x2, R86 ;  /* 0x0000000200187825 */ /* 0x041fe200078e0256 */
[----:B------:R-:W-:Y:S01]  /*111b0*/  PRMT R93, RZ, 0x7610, R93 ;  /* 0x00007610ff5d7816 */ /* 0x000fe2000000005d */
[----:B------:R-:W0:Y:S02]  /*111c0*/  LDC R57, c[0x0][0x3b0] ;  /* 0x0000ec00ff397b82 */ /* 0x000e240000000800 */
[C---:B------:R-:W-:Y:S01]  /*111d0*/  IMAD.WIDE R28, R0.reuse, 0x2, R88 ;  /* 0x00000002001c7825 */ /* 0x040fe200078e0258 */
[----:B------:R-:W3:Y:S03]  /*111e0*/  @!P0 LDG.E.U16 R69, desc[UR6][R24.64] ;  /* 0x0000000618458981 */ /* 0x000ee6000c1e1500 */
[C---:B-1----:R-:W-:Y:S01]  /*111f0*/  IMAD.WIDE R30, R0.reuse, 0x2, R90 ;  /* 0x00000002001e7825 */ /* 0x042fe200078e025a */
[----:B------:R1:W4:Y:S01]  /*11200*/  @!P0 LDG.E.U16 R26, desc[UR6][R28.64] ;  /* 0x000000061c1a8981 */ /* 0x000322000c1e1500 */
[----:B------:R-:W-:Y:S01]  /*11210*/  PRMT R3, RZ, 0x7610, R3 ;  /* 0x00007610ff037816 */ /* 0x000fe20000000003 */
[----:B------:R-:W0:Y:S02]  /*11220*/  LDC R54, c[0x0][0x3b0] ;  /* 0x0000ec00ff367b82 */ /* 0x000e240000000800 */
[----:B------:R-:W4:Y:S04]  /*11230*/  @!P0 LDG.E.U16 R27, desc[UR6][R30.64] ;  /* 0x000000061e1b8981 */ /* 0x000f28000c1e1500 */
[----:B--2---:R-:W-:Y:S04]  /*11240*/  STL [R1+0x138], R22 ;  /* 0x0001381601007387 */ /* 0x004fe80000100800 */
[----:B------:R2:W-:Y:S02]  /*11250*/  STL [R1+0x13c], R23 ;  /* 0x00013c1701007387 */ /* 0x0005e40000100800 */
[----:B--2---:R-:W-:-:S05]  /*11260*/  IMAD.WIDE R22, R0, 0x2, R84 ;  /* 0x0000000200167825 */ /* 0x004fca00078e0254 */
[----:B------:R2:W4:Y:S01]  /*11270*/  @!P0 LDG.E.U16 R71, desc[UR6][R22.64] ;  /* 0x0000000616478981 */ /* 0x000522000c1e1500 */
[----:B------:R-:W-:-:S03]  /*11280*/  VIADD R0, R5, 0xffffffb3 ;  /* 0xffffffb305007836 */ /* 0x000fc60000000000 */
[----:B------:R-:W-:Y:S02]  /*11290*/  STL.64 [R1+0x178], R30 ;  /* 0x0001781e01007387 */ /* 0x000fe40000100a00 */
[----:B------:R-:W-:Y:S02]  /*112a0*/  ISETP.GE.U32.AND P0, PT, R0, 0x7fffff34, PT ;  /* 0x7fffff340000780c */ /* 0x000fe40003f06070 */
[----:B------:R1:W-:Y:S01]  /*112b0*/  STL.64 [R1+0x170], R28 ;  /* 0x0001701c01007387 */ /* 0x0003e20000100a00 */
[----:B------:R-:W-:-:S03]  /*112c0*/  IMAD R0, R2, 0x72, RZ ;  /* 0x0000007202007824 */ /* 0x000fc600078e02ff */
[----:B------:R0:W-:Y:S04]  /*112d0*/  STL.64 [R1+0x168], R24 ;  /* 0x0001681801007387 */ /* 0x0001e80000100a00 */
[----:B------:R2:W-:Y:S04]  /*112e0*/  STL.64 [R1+0x160], R22 ;  /* 0x0001601601007387 */ /* 0x0005e80000100a00 */
[----:B---3--:R-:W-:Y:S01]  /*112f0*/  STL [R1+0x2504], R69 ;  /* 0x0025044501007387 */ /* 0x008fe20000100800 */
[----:B-1----:R-:W-:-:S04]  /*11300*/  IMAD.WIDE R28, R0, 0x2, R90 ;  /* 0x00000002001c7825 */ /* 0x002fc800078e025a */
[C---:B0-----:R-:W-:Y:S01]  /*11310*/  IMAD.WIDE R24, R0.reuse, 0x2, R86 ;  /* 0x0000000200187825 */ /* 0x041fe200078e0256 */
[----:B------:R0:W3:Y:S03]  /*11320*/  @!P5 LDG.E.U16 R70, desc[UR6][R28.64] ;  /* 0x000000061c46d981 */ /* 0x0000e6000c1e1500 */
[----:B--2---:R-:W-:Y:S01]  /*11330*/  IMAD.WIDE R22, R0, 0x2, R84 ;  /* 0x0000000200167825 */ /* 0x004fe200078e0254 */
[----:B------:R-:W2:Y:S04]  /*11340*/  @!P5 LDG.E.U16 R78, desc[UR6][R24.64] ;  /* 0x00000006184ed981 */ /* 0x000ea8000c1e1500 */
[----:B------:R-:W2:Y:S01]  /*11350*/  @!P5 LDG.E.U16 R82, desc[UR6][R22.64] ;  /* 0x000000061652d981 */ /* 0x000ea2000c1e1500 */
[----:B------:R-:W-:-:S02]  /*11360*/  IMAD.MOV.U32 R30, RZ, RZ, R65 ;  /* 0x000000ffff1e7224 */ /* 0x000fc400078e0041 */
[----:B------:R-:W-:Y:S01]  /*11370*/  IMAD.MOV.U32 R31, RZ, RZ, R64 ;  /* 0x000000ffff1f7224 */ /* 0x000fe200078e0040 */
[----:B------:R-:W-:Y:S01]  /*11380*/  PRMT R6, RZ, 0x7610, R6 ;  /* 0x00007610ff067816 */ /* 0x000fe20000000006 */
[----:B------:R-:W-:Y:S01]  /*11390*/  IMAD.MOV.U32 R32, RZ, RZ, R63 ;  /* 0x000000ffff207224 */ /* 0x000fe200078e003f */
[----:B----4-:R-:W-:Y:S04]  /*113a0*/  STL [R1+0x2508], R71 ;  /* 0x0025084701007387 */ /* 0x010fe80000100800 */
[----:B------:R-:W-:Y:S04]  /*113b0*/  STL [R1+0x130], R26 ;  /* 0x0001301a01007387 */ /* 0x000fe80000100800 */
[----:B------:R1:W-:Y:S02]  /*113c0*/  STL [R1+0x134], R27 ;  /* 0x0001341b01007387 */ /* 0x0003e40000100800 */
[----:B-1----:R-:W-:-:S04]  /*113d0*/  IMAD.WIDE R26, R0, 0x2, R88 ;  /* 0x00000002001a7825 */ /* 0x002fc800078e0258 */
[----:B------:R-:W-:Y:S01]  /*113e0*/  VIADD R0, R5, 0xffffff85 ;  /* 0xffffff8505007836 */ /* 0x000fe20000000000 */
[----:B------:R1:W4:Y:S04]  /*113f0*/  @!P5 LDG.E.U16 R72, desc[UR6][R26.64] ;  /* 0x000000061a48d981 */ /* 0x000328000c1e1500 */
[----:B------:R-:W-:Y:S01]  /*11400*/  ISETP.GE.U32.AND P5, PT, R0, 0x7fffff06, PT ;  /* 0x7fffff060000780c */ /* 0x000fe20003fa6070 */
[----:B------:R0:W-:Y:S04]  /*11410*/  STL.64 [R1+0x78], R28 ;  /* 0x0000781c01007387 */ /* 0x0001e80000100a00 */
[----:B------:R1:W-:Y:S01]  /*11420*/  STL.64 [R1+0x70], R26 ;  /* 0x0000701a01007387 */ /* 0x0003e20000100a00 */
[----:B0-----:R-:W-:-:S02]  /*11430*/  IMAD.MOV.U32 R28, RZ, RZ, R67 ;  /* 0x000000ffff1c7224 */ /* 0x001fc400078e0043 */
[----:B-1----:R-:W-:Y:S02]  /*11440*/  IMAD.MOV.U32 R27, RZ, RZ, R60 ;  /* 0x000000ffff1b7224 */ /* 0x002fe400078e003c */
[----:B------:R-:W-:Y:S02]  /*11450*/  IMAD R60, R2, 0x7a, RZ ;  /* 0x0000007a023c7824 */ /* 0x000fe400078e02ff */
[----:B------:R-:W-:Y:S02]  /*11460*/  IMAD.MOV.U32 R29, RZ, RZ, R66 ;  /* 0x000000ffff1d7224 */ /* 0x000fe400078e0042 */
[----:B------:R-:W-:-:S05]  /*11470*/  IMAD.WIDE R66, R60, 0x2, R90 ;  /* 0x000000023c427825 */ /* 0x000fca00078e025a */
[----:B------:R-:W2:Y:S01]  /*11480*/  @!P5 LDG.E.U16 R93, desc[UR6][R66.64] ;  /* 0x00000006425dd981 */ /* 0x000ea2000c1e1500 */
[----:B------:R-:W-:-:S03]  /*11490*/  IMAD.WIDE R64, R60, 0x2, R88 ;  /* 0x000000023c407825 */ /* 0x000fc600078e0258 */
[----:B------:R0:W-:Y:S04]  /*114a0*/  STL.64 [R1+0x68], R24 ;  /* 0x0000681801007387 */ /* 0x0001e80000100a00 */
[----:B------:R-:W2:Y:S01]  /*114b0*/  @!P5 LDG.E.U16 R3, desc[UR6][R64.64] ;  /* 0x000000064003d981 */ /* 0x000ea2000c1e1500 */
[----:B0-----:R-:W-:Y:S02]  /*114c0*/  IMAD.MOV.U32 R25, RZ, RZ, R43 ;  /* 0x000000ffff197224 */ /* 0x001fe400078e002b */
[----:B------:R-:W-:Y:S02]  /*114d0*/  IMAD.MOV.U32 R43, RZ, RZ, R62 ;  /* 0x000000ffff2b7224 */ /* 0x000fe400078e003e */
[----:B------:R-:W-:-:S05]  /*114e0*/  IMAD.WIDE R62, R60, 0x2, R86 ;  /* 0x000000023c3e7825 */ /* 0x000fca00078e0256 */
[----:B------:R-:W2:Y:S01]  /*114f0*/  @!P5 LDG.E.U16 R6, desc[UR6][R62.64] ;  /* 0x000000063e06d981 */ /* 0x000ea2000c1e1500 */
[----:B------:R-:W-:-:S03]  /*11500*/  PRMT R0, RZ, 0x7610, R0 ;  /* 0x00007610ff007816 */ /* 0x000fc60000000000 */
[----:B---3--:R-:W-:Y:S04]  /*11510*/  STL [R1+0x250c], R70 ;  /* 0x00250c4601007387 */ /* 0x008fe80000100800 */
[----:B------:R-:W-:Y:S01]  /*11520*/  STL.64 [R1+0x60], R22 ;  /* 0x0000601601007387 */ /* 0x000fe20000100a00 */
[----:B------:R-:W-:Y:S02]  /*11530*/  IMAD.MOV.U32 R26, RZ, RZ, R42 ;  /* 0x000000ffff1a7224 */ /* 0x000fe400078e002a */
[----:B------:R-:W-:Y:S02]  /*11540*/  IMAD.MOV.U32 R42, RZ, RZ, R61 ;  /* 0x000000ffff2a7224 */ /* 0x000fe400078e003d */
[----:B------:R-:W-:-:S04]  /*11550*/  IMAD.WIDE R60, R60, 0x2, R84 ;  /* 0x000000023c3c7825 */ /* 0x000fc800078e0254 */
[----:B------:R-:W-:Y:S01]  /*11560*/  VIADD R58, R5, 0xffffffb2 ;  /* 0xffffffb2053a7836 */ /* 0x000fe20000000000 */
[----:B----4-:R-:W-:Y:S04]  /*11570*/  STL [R1+0x2510], R72 ;  /* 0x0025104801007387 */ /* 0x010fe80000100800 */
[----:B--2---:R-:W-:Y:S04]  /*11580*/  STL [R1+0x2514], R78 ;  /* 0x0025144e01007387 */ /* 0x004fe80000100800 */
[----:B------:R-:W-:Y:S04]  /*11590*/  STL [R1+0x2518], R82 ;  /* 0x0025185201007387 */ /* 0x000fe80000100800 */
[----:B------:R-:W2:Y:S04]  /*115a0*/  LDL R83, [R1+0xed4] ;  /* 0x000ed40001537983 */ /* 0x000ea80000100800 */
[----:B------:R0:W-:Y:S04]  /*115b0*/  STL.S16 [R1+0x1048], R0 ;  /* 0x0010480001007387 */ /* 0x0001e80000100600 */
[----:B------:R-:W2:Y:S04]  /*115c0*/  LDL.LU R24, [R1+0x30] ;  /* 0x0000300001187983 */ /* 0x000ea80000300800 */
[----:B------:R1:W-:Y:S04]  /*115d0*/  STL [R1+0x251c], R93 ;  /* 0x00251c5d01007387 */ /* 0x0003e80000100800 */
[----:B------:R-:W-:Y:S04]  /*115e0*/  STL [R1+0x2150], R66 ;  /* 0x0021504201007387 */ /* 0x000fe80000100800 */
[----:B------:R-:W-:Y:S04]  /*115f0*/  STL [R1+0x220c], R66 ;  /* 0x00220c4201007387 */ /* 0x000fe80000100800 */
[----:B------:R-:W-:Y:S04]  /*11600*/  STL [R1+0x214c], R67 ;  /* 0x00214c4301007387 */ /* 0x000fe80000100800 */
[----:B------:R-:W-:Y:S04]  /*11610*/  STL [R1+0x22e4], R67 ;  /* 0x0022e44301007387 */ /* 0x000fe80000100800 */
[----:B------:R-:W-:Y:S04]  /*11620*/  STL.64 [R1+0x23c8], R66 ;  /* 0x0023c84201007387 */ /* 0x000fe80000100a00 */
        /* <DEDUP_REMOVED lines=26> */
[----:B------:R-:W3:Y:S01]  /*117d0*/  LDL R5, [R1+0x1048] ;  /* 0x0010480001057983 */ /* 0x000ee20000100800 */
[----:B0-----:R-:W-:-:S02]  /*117e0*/  IMAD R0, R2, 0x4c, RZ ;  /* 0x0000004c02007824 */ /* 0x001fc400078e02ff */
[----:B------:R-:W-:Y:S02]  /*117f0*/  IMAD.MOV.U32 R59, RZ, RZ, R26 ;  /* 0x000000ffff3b7224 */ /* 0x000fe400078e001a */
[----:B------:R-:W-:Y:S02]  /*11800*/  IMAD.MOV.U32 R26, RZ, RZ, R40 ;  /* 0x000000ffff1a7224 */ /* 0x000fe400078e0028 */
[----:B------:R-:W-:Y:S02]  /*11810*/  IMAD.MOV.U32 R40, RZ, RZ, R44 ;  /* 0x000000ffff287224 */ /* 0x000fe400078e002c */
[----:B------:R-:W-:Y:S02]  /*11820*/  IMAD.MOV.U32 R81, RZ, RZ, R25 ;  /* 0x000000ffff517224 */ /* 0x000fe400078e0019 */
[----:B------:R-:W-:Y:S02]  /*11830*/  IMAD.MOV.U32 R44, RZ, RZ, R92 ;  /* 0x000000ffff2c7224 */ /* 0x000fe400078e005c */
[----:B------:R-:W-:-:S04]  /*11840*/  IMAD.WIDE R22, R0, 0x2, R90 ;  /* 0x0000000200167825 */ /* 0x000fc800078e025a */
[----:B-1----:R-:W-:-:S04]  /*11850*/  IMAD.WIDE R92, R0, 0x2, R86 ;  /* 0x00000002005c7825 */ /* 0x002fc800078e0256 */
[----:B------:R-:W-:Y:S01]  /*11860*/  IMAD.WIDE R74, R0, 0x2, R84 ;  /* 0x00000002004a7825 */ /* 0x000fe200078e0254 */
[----:B------:R-:W-:Y:S02]  /*11870*/  PRMT R82, RZ, 0x7610, R82 ;  /* 0x00007610ff527816 */ /* 0x000fe40000000052 */
[----:B------:R-:W-:Y:S02]  /*11880*/  PRMT R71, RZ, 0x7610, R71 ;  /* 0x00007610ff477816 */ /* 0x000fe40000000047 */
[----:B------:R-:W-:-:S04]  /*11890*/  PRMT R70, RZ, 0x7610, R70 ;  /* 0x00007610ff467816 */ /* 0x000fc80000000046 */
[----:B------:R0:W4:Y:S04]  /*118a0*/  @!P0 LDG.E.U16 R71, desc[UR6][R92.64] ;  /* 0x000000065c478981 */ /* 0x000128000c1e1500 */
[----:B------:R-:W4:Y:S01]  /*118b0*/  @!P0 LDG.E.U16 R70, desc[UR6][R74.64] ;  /* 0x000000064a468981 */ /* 0x000f22000c1e1500 */
[----:B--2---:R-:W-:Y:S01]  /*118c0*/  SEL R55, R83, R24, !P1 ;  /* 0x0000001853377207 */ /* 0x004fe20004800000 */
[----:B------:R-:W-:Y:S02]  /*118d0*/  IMAD.WIDE R24, R0, 0x2, R88 ;  /* 0x0000000200187825 */ /* 0x000fe400078e0258 */
[----:B------:R-:W2:Y:S04]  /*118e0*/  LDL.LU R0, [R1+0x2c] ;  /* 0x00002c0001007983 */ /* 0x000ea80000300800 */
[----:B------:R-:W4:Y:S04]  /*118f0*/  @!P0 LDG.E.U16 R82, desc[UR6][R24.64] ;  /* 0x0000000618528981 */ /* 0x000f28000c1e1500 */
[----:B---3--:R-:W3:Y:S04]  /*11900*/  @!P0 LDG.E.U16 R5, desc[UR6][R22.64] ;  /* 0x0000000616058981 */ /* 0x008ee8000c1e1500 */
[----:B------:R1:W-:Y:S01]  /*11910*/  STL.64 [R1+0x538], R22 ;  /* 0x0005381601007387 */ /* 0x0003e20000100a00 */
[----:B------:R-:W-:-:S03]  /*11920*/  IMAD R55, R55, R57, RZ ;  /* 0x0000003937377224 */ /* 0x000fc600078e02ff */
[----:B------:R0:W-:Y:S04]  /*11930*/  STL.64 [R1+0x530], R24 ;  /* 0x0005301801007387 */ /* 0x0001e80000100a00 */
[----:B-1----:R-:W4:Y:S01]  /*11940*/  LDL.LU.64 R22, [R1+0x25c0] ;  /* 0x0025c00001167983 */ /* 0x002f220000300a00 */
[----:B------:R-:W-:Y:S02]  /*11950*/  PRMT R53, RZ, 0x7610, R53 ;  /* 0x00007610ff357816 */ /* 0x000fe40000000035 */
[----:B------:R-:W-:Y:S02]  /*11960*/  PRMT R56, RZ, 0x7610, R56 ;  /* 0x00007610ff387816 */ /* 0x000fe40000000038 */
[----:B--2---:R-:W-:Y:S01]  /*11970*/  SEL R0, R83, R0, !P1 ;  /* 0x0000000053007207 */ /* 0x004fe20004800000 */
[----:B---3--:R1:W-:Y:S01]  /*11980*/  @!P0 STL [R1+0x1048], R5 ;  /* 0x0010480501008387 */ /* 0x0083e20000100800 */
[----:B------:R-:W-:-:S03]  /*11990*/  ISETP.GE.U32.AND P0, PT, R58, 0x7fffff33, PT ;  /* 0x7fffff333a00780c */ /* 0x000fc60003f06070 */
[----:B------:R2:W-:Y:S04]  /*119a0*/  STL.64 [R1+0x528], R92 ;  /* 0x0005285c01007387 */ /* 0x0005e80000100a00 */
[----:B0-----:R-:W3:Y:S01]  /*119b0*/  LDL.LU.64 R24, [R1+0x25b8] ;  /* 0x0025b80001187983 */ /* 0x001ee20000300a00 */
[----:B-1----:R-:W0:Y:S03]  /*119c0*/  LDC R5, c[0x0][0x3a0] ;  /* 0x0000e800ff057b82 */ /* 0x002e260000000800 */
[----:B------:R-:W-:Y:S01]  /*119d0*/  STL.64 [R1+0x520], R74 ;  /* 0x0005204a01007387 */ /* 0x000fe20000100a00 */
[----:B--2---:R-:W-:-:S03]  /*119e0*/  IMAD R92, R0, R54, RZ ;  /* 0x00000036005c7224 */ /* 0x004fc600078e02ff */
[----:B------:R1:W-:Y:S01]  /*119f0*/  STL [R1+0x149c], R55 ;  /* 0x00149c3701007387 */ /* 0x0003e20000100800 */
[----:B------:R-:W-:-:S03]  /*11a00*/  IMAD R0, R2, 0x4d, RZ ;  /* 0x0000004d02007824 */ /* 0x000fc600078e02ff */
[----:B------:R-:W-:Y:S04]  /*11a10*/  STL [R1+0x2398], R92 ;  /* 0x0023985c01007387 */ /* 0x000fe80000100800 */
[----:B----4-:R-:W-:Y:S01]  /*11a20*/  STL [R1+0x1044], R82 ;  /* 0x0010445201007387 */ /* 0x010fe20000100800 */
[----:B-1----:R-:W-:-:S03]  /*11a30*/  IMAD.WIDE R54, R0, 0x2, R84 ;  /* 0x0000000200367825 */ /* 0x002fc600078e0254 */
[----:B------:R-:W-:Y:S04]  /*11a40*/  STL [R1+0x1040], R71 ;  /* 0x0010404701007387 */ /* 0x000fe80000100800 */
[----:B------:R1:W-:Y:S04]  /*11a50*/  STL [R1+0x103c], R70 ;  /* 0x00103c4601007387 */ /* 0x0003e80000100800 */
[----:B------:R-:W2:Y:S01]  /*11a60*/  @!P0 LDG.E.U16 R53, desc[UR6][R54.64] ;  /* 0x0000000636358981 */ /* 0x000ea2000c1e1500 */
[----:B-1----:R-:W-:-:S05]  /*11a70*/  IMAD.WIDE R70, R0, 0x2, R86 ;  /* 0x0000000200467825 */ /* 0x002fca00078e0256 */
[----:B------:R-:W4:Y:S01]  /*11a80*/  @!P0 LDG.E.U16 R56, desc[UR6][R70.64] ;  /* 0x0000000646388981 */ /* 0x000f22000c1e1500 */
[----:B------:R-:W-:Y:S01]  /*11a90*/  IMAD.MOV.U32 R57, RZ, RZ, R59 ;  /* 0x000000ffff397224 */ /* 0x000fe200078e003b */
[----:B------:R-:W-:Y:S01]  /*11aa0*/  PRMT R66, RZ, 0x7610, R66 ;  /* 0x00007610ff427816 */ /* 0x000fe20000000042 */
[----:B------:R-:W-:Y:S01]  /*11ab0*/  IMAD.MOV.U32 R58, RZ, RZ, R26 ;  /* 0x000000ffff3a7224 */ /* 0x000fe200078e001a */
[----:B------:R-:W-:Y:S01]  /*11ac0*/  PRMT R62, RZ, 0x7610, R62 ;  /* 0x00007610ff3e7816 */ /* 0x000fe2000000003e */
[----:B------:R-:W-:Y:S02]  /*11ad0*/  IMAD.MOV.U32 R59, RZ, RZ, R27 ;  /* 0x000000ffff3b7224 */ /* 0x000fe400078e001b */
[----:B------:R-:W-:-:S04]  /*11ae0*/  IMAD.WIDE R26, R0, 0x2, R90 ;  /* 0x00000002001a7825 */ /* 0x000fc800078e025a */
[----:B------:R-:W-:Y:S01]  /*11af0*/  IMAD.WIDE R74, R0, 0x2, R88 ;  /* 0x00000002004a7825 */ /* 0x000fe200078e0258 */
[----:B------:R-:W3:Y:S03]  /*11b00*/  @!P0 LDG.E.U16 R66, desc[UR6][R26.64] ;  /* 0x000000061a428981 */ /* 0x000ee6000c1e1500 */
[----:B0-----:R-:W-:Y:S01]  /*11b10*/  VIADD R0, R5, 0xffffffb1 ;  /* 0xffffffb105007836 */ /* 0x001fe20000000000 */
[----:B------:R0:W-:Y:S04]  /*11b20*/  STL.64 [R1+0x518], R26 ;  /* 0x0005181a01007387 */ /* 0x0001e80000100a00 */
[----:B------:R1:W3:Y:S01]  /*11b30*/  @!P0 LDG.E.U16 R62, desc[UR6][R74.64] ;  /* 0x000000064a3e8981 */ /* 0x0002e2000c1e1500 */
[----:B------:R-:W-:-:S03]  /*11b40*/  ISETP.GE.U32.AND P0, PT, R0, 0x7fffff32, PT ;  /* 0x7fffff320000780c */ /* 0x000fc60003f06070 */
[----:B------:R1:W-:Y:S01]  /*11b50*/  STL.64 [R1+0x510], R74 ;  /* 0x0005104a01007387 */ /* 0x0003e20000100a00 */
[----:B------:R-:W-:-:S03]  /*11b60*/  IMAD R0, R2, 0x4e, RZ ;  /* 0x0000004e02007824 */ /* 0x000fc600078e02ff */
[----:B0-----:R-:W3:Y:S04]  /*11b70*/  LDL.LU.64 R26, [R1+0x25b0] ;  /* 0x0025b000011a7983 */ /* 0x001ee80000300a00 */
[----:B------:R0:W-:Y:S04]  /*11b80*/  STL.64 [R1+0x508], R70 ;  /* 0x0005084601007387 */ /* 0x0001e80000100a00 */
[----:B------:R0:W-:Y:S01]  /*11b90*/  STL.64 [R1+0x500], R54 ;  /* 0x0005003601007387 */ /* 0x0001e20000100a00 */
[----:B------:R-:W-:Y:S02]  /*11ba0*/  PRMT R67, RZ, 0x7610, R67 ;  /* 0x00007610ff437816 */ /* 0x000fe40000000043 */
[----:B------:R-:W-:Y:S01]  /*11bb0*/  PRMT R63, RZ, 0x7610, R63 ;  /* 0x00007610ff3f7816 */ /* 0x000fe2000000003f */
[----:B-1----:R-:W-:Y:S01]  /*11bc0*/  IMAD.WIDE R74, R0, 0x2, R86 ;  /* 0x00000002004a7825 */ /* 0x002fe200078e0256 */
[----:B------:R-:W-:-:S02]  /*11bd0*/  PRMT R52, RZ, 0x7610, R52 ;  /* 0x00007610ff347816 */ /* 0x000fc40000000034 */
[----:B------:R-:W-:Y:S01]  /*11be0*/  PRMT R51, RZ, 0x7610, R51 ;  /* 0x00007610ff337816 */ /* 0x000fe20000000033 */
[----:B0-----:R-:W-:-:S03]  /*11bf0*/  IMAD.WIDE R70, R0, 0x2, R84 ;  /* 0x0000000200467825 */ /* 0x001fc600078e0254 */
[----:B------:R0:W3:Y:S01]  /*11c00*/  @!P0 LDG.E.U16 R52, desc[UR6][R74.64] ;  /* 0x000000064a348981 */ /* 0x0000e2000c1e1500 */
[----:B------:R-:W-:Y:S02]  /*11c10*/  IMAD.MOV.U32 R55, RZ, RZ, R59 ;  /* 0x000000ffff377224 */ /* 0x000fe400078e003b */
[----:B------:R-:W-:Y:S01]  /*11c20*/  IMAD.MOV.U32 R54, RZ, RZ, R58 ;  /* 0x000000ffff367224 */ /* 0x000fe200078e003a */
[----:B------:R1:W3:Y:S01]  /*11c30*/  @!P0 LDG.E.U16 R51, desc[UR6][R70.64] ;  /* 0x0000000646338981 */ /* 0x0002e2000c1e1500 */
[----:B------:R-:W-:Y:S02]  /*11c40*/  IMAD.MOV.U32 R59, RZ, RZ, R29 ;  /* 0x000000ffff3b7224 */ /* 0x000fe400078e001d */
[----:B------:R-:W-:Y:S01]  /*11c50*/  IMAD.MOV.U32 R58, RZ, RZ, R30 ;  /* 0x000000ffff3a7224 */ /* 0x000fe200078e001e */
[----:B--2---:R2:W-:Y:S04]  /*11c60*/  STL [R1+0xfec], R53 ;  /* 0x000fec3501007387 */ /* 0x0045e80000100800 */
[----:B----4-:R4:W-:Y:S01]  /*11c70*/  STL [R1+0xff0], R56 ;  /* 0x000ff03801007387 */ /* 0x0109e20000100800 */
[----:B--2---:R-:W-:-:S02]  /*11c80*/  IMAD.MOV.U32 R53, RZ, RZ, R57 ;  /* 0x000000ffff357224 */ /* 0x004fc400078e0039 */
[----:B------:R-:W-:Y:S02]  /*11c90*/  IMAD.MOV.U32 R57, RZ, RZ, R31 ;  /* 0x000000ffff397224 */ /* 0x000fe400078e001f */
[----:B------:R-:W-:-:S04]  /*11ca0*/  IMAD.WIDE R30, R0, 0x2, R88 ;  /* 0x00000002001e7825 */ /* 0x000fc800078e0258 */
[----:B----4-:R-:W-:Y:S01]  /*11cb0*/  IMAD.MOV.U32 R56, RZ, RZ, R81 ;  /* 0x000000ffff387224 */ /* 0x010fe200078e0051 */
[----:B------:R-:W2:Y:S01]  /*11cc0*/  @!P0 LDG.E.U16 R63, desc[UR6][R30.64] ;  /* 0x000000061e3f8981 */ /* 0x000ea2000c1e1500 */
[----:B------:R-:W-:Y:S02]  /*11cd0*/  IMAD.MOV.U32 R81, RZ, RZ, R28 ;  /* 0x000000ffff517224 */ /* 0x000fe400078e001c */
[----:B------:R-:W-:-:S05]  /*11ce0*/  IMAD.WIDE R28, R0, 0x2, R90 ;  /* 0x00000002001c7825 */ /* 0x000fca00078e025a */
[----:B------:R-:W4:Y:S01]  /*11cf0*/  @!P0 LDG.E.U16 R67, desc[UR6][R28.64] ;  /* 0x000000061c438981 */ /* 0x000f22000c1e1500 */
[----:B------:R-:W-:-:S03]  /*11d00*/  VIADD R0, R5, 0xffffffb0 ;  /* 0xffffffb005007836 */ /* 0x000fc60000000000 */
[----:B---3--:R3:W-:Y:S02]  /*11d10*/  STL [R1+0xff8], R66 ;  /* 0x000ff84201007387 */ /* 0x0087e40000100800 */
[----:B------:R-:W-:Y:S02]  /*11d20*/  ISETP.GE.U32.AND P0, PT, R0, 0x7fffff31, PT ;  /* 0x7fffff310000780c */ /* 0x000fe40003f06070 */
[----:B------:R-:W-:Y:S01]  /*11d30*/  STL [R1+0xff4], R62 ;  /* 0x000ff43e01007387 */ /* 0x000fe20000100800 */
[----:B------:R-:W-:-:S03]  /*11d40*/  IMAD R0, R2, 0x4f, RZ ;  /* 0x0000004f02007824 */ /* 0x000fc600078e02ff */
[----:B------:R0:W-:Y:S01]  /*11d50*/  STL.64 [R1+0x4f8], R28 ;  /* 0x0004f81c01007387 */ /* 0x0001e20000100a00 */
[----:B------:R-:W-:Y:S02]  /*11d60*/  PRMT R68, RZ, 0x7610, R68 ;  /* 0x00007610ff447816 */ /* 0x000fe40000000044 */
[----:B------:R-:W-:Y:S01]  /*11d70*/  PRMT R79, RZ, 0x7610, R79 ;  /* 0x00007610ff4f7816 */ /* 0x000fe2000000004f */
[----:B------:R1:W-:Y:S01]  /*11d80*/  STL.64 [R1+0x4f0], R30 ;  /* 0x0004f01e01007387 */ /* 0x0003e20000100a00 */
[----:B------:R-:W-:Y:S01]  /*11d90*/  IMAD.MOV.U32 R82, RZ, RZ, R53 ;  /* 0x000000ffff527224 */ /* 0x000fe200078e0035 */
[----:B------:R-:W-:Y:S01]  /*11da0*/  PRMT R73, RZ, 0x7610, R73 ;  /* 0x00007610ff497816 */ /* 0x000fe20000000049 */
[----:B---3--:R-:W3:Y:S01]  /*11db0*/  LDC R66, c[0x0][0x3b0] ;  /* 0x0000ec00ff427b82 */ /* 0x008ee20000000800 */
[----:B0-----:R-:W3:Y:S01]  /*11dc0*/  LDL.LU.64 R28, [R1+0x25a8] ;  /* 0x0025a800011c7983 */ /* 0x001ee20000300a00 */
[----:B------:R-:W-:-:S06]  /*11dd0*/  PRMT R69, RZ, 0x7610, R69 ;  /* 0x00007610ff457816 */ /* 0x000fcc0000000045 */
[----:B------:R-:W0:Y:S01]  /*11de0*/  LDC R62, c[0x0][0x3b0] ;  /* 0x0000ec00ff3e7b82 */ /* 0x000e220000000800 */
[----:B------:R1:W-:Y:S04]  /*11df0*/  STL.64 [R1+0x4e8], R74 ;  /* 0x0004e84a01007387 */ /* 0x0003e80000100a00 */
[----:B-1----:R-:W3:Y:S04]  /*11e00*/  LDL.LU.64 R30, [R1+0x25a0] ;  /* 0x0025a000011e7983 */ /* 0x002ee80000300a00 */
[----:B------:R1:W-:Y:S01]  /*11e10*/  STL.64 [R1+0x4e0], R70 ;  /* 0x0004e04601007387 */ /* 0x0003e20000100a00 */
[----:B------:R-:W-:-:S02]  /*11e20*/  IMAD.MOV.U32 R74, RZ, RZ, R55 ;  /* 0x000000ffff4a7224 */ /* 0x000fc400078e0037 */
[----:B------:R-:W-:Y:S02]  /*11e30*/  IMAD.MOV.U32 R75, RZ, RZ, R56 ;  /* 0x000000ffff4b7224 */ /* 0x000fe400078e0038 */
[----:B-1----:R-:W-:-:S04]  /*11e40*/  IMAD.WIDE R70, R0, 0x2, R84 ;  /* 0x0000000200467825 */ /* 0x002fc800078e0254 */
[----:B------:R-:W-:Y:S01]  /*11e50*/  IMAD.MOV.U32 R56, RZ, RZ, R32 ;  /* 0x000000ffff387224 */ /* 0x000fe200078e0020 */
[----:B------:R-:W3:Y:S01]  /*11e60*/  @!P0 LDG.E.U16 R68, desc[UR6][R70.64] ;  /* 0x0000000646448981 */ /* 0x000ee2000c1e1500 */
[----:B------:R-:W-:Y:S02]  /*11e70*/  IMAD.MOV.U32 R55, RZ, RZ, R33 ;  /* 0x000000ffff377224 */ /* 0x000fe400078e0021 */
[----:B------:R-:W-:-:S04]  /*11e80*/  IMAD.WIDE R32, R0, 0x2, R90 ;  /* 0x0000000200207825 */ /* 0x000fc800078e025a */
[----:B------:R-:W-:Y:S01]  /*11e90*/  IMAD.MOV.U32 R53, RZ, RZ, R35 ;  /* 0x000000ffff357224 */ /* 0x000fe200078e0023 */
[----:B------:R-:W3:Y:S04]  /*11ea0*/  @!P0 LDG.E.U16 R79, desc[UR6][R32.64] ;  /* 0x00000006204f8981 */ /* 0x000ee8000c1e1500 */
[----:B----4-:R-:W-:Y:S04]  /*11eb0*/  STL [R1+0x1304], R67 ;  /* 0x0013044301007387 */ /* 0x010fe80000100800 */
[----:B--2---:R1:W-:Y:S04]  /*11ec0*/  STL [R1+0x1300], R63 ;  /* 0x0013003f01007387 */ /* 0x0043e80000100800 */
[----:B------:R2:W-:Y:S04]  /*11ed0*/  STL [R1+0x12fc], R52 ;  /* 0x0012fc3401007387 */ /* 0x0005e80000100800 */
[----:B------:R4:W-:Y:S01]  /*11ee0*/  STL [R1+0x12f8], R51 ;  /* 0x0012f83301007387 */ /* 0x0009e20000100800 */
[----:B-1----:R-:W-:Y:S01]  /*11ef0*/  SEL R63, R83, R54, !P1 ;  /* 0x00000036533f7207 */ /* 0x002fe20004800000 */
[----:B------:R-:W-:-:S02]  /*11f00*/  IMAD.MOV.U32 R54, RZ, RZ, R34 ;  /* 0x000000ffff367224 */ /* 0x000fc400078e0022 */
[----:B------:R-:W-:-:S04]  /*11f10*/  IMAD.WIDE R34, R0, 0x2, R88 ;  /* 0x0000000200227825 */ /* 0x000fc800078e0258 */
[----:B--2---:R-:W-:Y:S01]  /*11f20*/  IMAD.MOV.U32 R52, RZ, RZ, R36 ;  /* 0x000000ffff347224 */ /* 0x004fe200078e0024 */
[----:B------:R-:W2:Y:S01]  /*11f30*/  @!P0 LDG.E.U16 R73, desc[UR6][R34.64] ;  /* 0x0000000622498981 */ /* 0x000ea2000c1e1500 */
[----:B----4-:R-:W-:Y:S02]  /*11f40*/  IMAD.MOV.U32 R51, RZ, RZ, R37 ;  /* 0x000000ffff337224 */ /* 0x010fe400078e0025 */
[----:B------:R-:W-:-:S05]  /*11f50*/  IMAD.WIDE R36, R0, 0x2, R86 ;  /* 0x0000000200247825 */ /* 0x000fca00078e0256 */
[----:B------:R-:W4:Y:S04]  /*11f60*/  @!P0 LDG.E.U16 R69, desc[UR6][R36.64] ;  /* 0x0000000624458981 */ /* 0x000f28000c1e1500 */
[----:B------:R1:W-:Y:S04]  /*11f70*/  STL.64 [R1+0x4d8], R32 ;  /* 0x0004d82001007387 */ /* 0x0003e80000100a00 */
[----:B------:R0:W-:Y:S01]  /*11f80*/  STL.64 [R1+0x4d0], R34 ;  /* 0x0004d02201007387 */ /* 0x0001e20000100a00 */
[----:B------:R-:W-:-:S03]  /*11f90*/  VIADD R67, R5, 0xffffffac ;  /* 0xffffffac05437836 */ /* 0x000fc60000000000 */
[----:B-1----:R-:W4:Y:S04]  /*11fa0*/  LDL.LU.64 R32, [R1+0x2598] ;  /* 0x0025980001207983 */ /* 0x002f280000300a00 */
[----:B------:R1:W-:Y:S04]  /*11fb0*/  STL.64 [R1+0x4c8], R36 ;  /* 0x0004c82401007387 */ /* 0x0003e80000100a00 */
[----:B0-----:R-:W4:Y:S04]  /*11fc0*/  LDL.LU.64 R34, [R1+0x2590] ;  /* 0x0025900001227983 */ /* 0x001f280000300a00 */
[----:B------:R-:W-:Y:S04]  /*11fd0*/  STL.64 [R1+0x4c0], R70 ;  /* 0x0004c04601007387 */ /* 0x000fe80000100a00 */
[----:B-1----:R-:W4:Y:S01]  /*11fe0*/  LDL.LU.64 R36, [R1+0x2588] ;  /* 0x0025880001247983 */ /* 0x002f220000300a00 */
[----:B------:R-:W-:-:S03]  /*11ff0*/  SEL R0, R83, R82, !P1 ;  /* 0x0000005253007207 */ /* 0x000fc60004800000 */
[----:B---3--:R0:W-:Y:S01]  /*12000*/  STL [R1+0x1308], R68 ;  /* 0x0013084401007387 */ /* 0x0081e20000100800 */
[----:B------:R-:W-:Y:S01]  /*12010*/  ISETP.GE.U32.AND P0, PT, R67, 0x7fffff2d, PT ;  /* 0x7fffff2d4300780c */ /* 0x000fe20003f06070 */
[----:B0-----:R-:W-:-:S05]  /*12020*/  IMAD R68, R63, R66, RZ ;  /* 0x000000423f447224 */ /* 0x001fca00078e02ff */
[----:B------:R-:W-:Y:S04]  /*12030*/  STL [R1+0x241c], R68 ;  /* 0x00241c4401007387 */ /* 0x000fe80000100800 */
[----:B------:R0:W-:Y:S01]  /*12040*/  STL [R1+0x1314], R79 ;  /* 0x0013144f01007387 */ /* 0x0001e20000100800 */
[----:B------:R-:W-:Y:S01]  /*12050*/  IMAD.MOV.U32 R71, RZ, RZ, R40 ;  /* 0x000000ffff477224 */ /* 0x000fe200078e0028 */
[----:B------:R-:W-:Y:S01]  /*12060*/  PRMT R72, RZ, 0x7610, R72 ;  /* 0x00007610ff487816 */ /* 0x000fe20000000048 */
[----:B0-----:R-:W-:Y:S02]  /*12070*/  IMAD R79, R0, R62, RZ ;  /* 0x0000003e004f7224 */ /* 0x001fe400078e02ff */
[----:B------:R-:W-:Y:S01]  /*12080*/  IMAD R0, R2, 0x53, RZ ;  /* 0x0000005302007824 */ /* 0x000fe200078e02ff */
[----:B------:R-:W-:Y:S01]  /*12090*/  PRMT R78, RZ, 0x7610, R78 ;  /* 0x00007610ff4e7816 */ /* 0x000fe2000000004e */
[----:B------:R-:W-:Y:S01]  /*120a0*/  IMAD.MOV.U32 R70, RZ, RZ, R39 ;  /* 0x000000ffff467224 */ /* 0x000fe200078e0027 */
[----:B--2---:R-:W-:Y:S04]  /*120b0*/  STL [R1+0x1310], R73 ;  /* 0x0013104901007387 */ /* 0x004fe80000100800 */
[----:B----4-:R0:W-:Y:S02]  /*120c0*/  STL [R1+0x130c], R69 ;  /* 0x00130c4501007387 */ /* 0x0101e40000100800 */
[----:B0-----:R-:W-:-:S02]  /*120d0*/  IMAD.MOV.U32 R69, RZ, RZ, R41 ;  /* 0x000000ffff457224 */ /* 0x001fc400078e0029 */
[----:B------:R-:W-:-:S05]  /*120e0*/  IMAD.WIDE R40, R0, 0x2, R88 ;  /* 0x0000000200287825 */ /* 0x000fca00078e0258 */
[----:B------:R-:W2:Y:S01]  /*120f0*/  @!P0 LDG.E.U16 R72, desc[UR6][R40.64] ;  /* 0x0000000628488981 */ /* 0x000ea2000c1e1500 */
[----:B------:R-:W-:Y:S02]  /*12100*/  IMAD.MOV.U32 R73, RZ, RZ, R75 ;  /* 0x000000ffff497224 */ /* 0x000fe400078e004b */
[----:B------:R-:W-:Y:S02]  /*12110*/  IMAD.MOV.U32 R75, RZ, RZ, R38 ;  /* 0x000000ffff4b7224 */ /* 0x000fe400078e0026 */
[----:B------:R-:W-:-:S05]  /*12120*/  IMAD.WIDE R38, R0, 0x2, R90 ;  /* 0x0000000200267825 */ /* 0x000fca00078e025a */
[----:B------:R-:W3:Y:S01]  /*12130*/  @!P0 LDG.E.U16 R78, desc[UR6][R38.64] ;  /* 0x00000006264e8981 */ /* 0x000ee2000c1e1500 */
[----:B------:R-:W-:-:S03]  /*12140*/  IMAD.WIDE R66, R0, 0x2, R86 ;  /* 0x0000000200427825 */ /* 0x000fc600078e0256 */
[----:B------:R-:W-:Y:S01]  /*12150*/  STL [R1+0x2420], R79 ;  /* 0x0024204f01007387 */ /* 0x000fe20000100800 */
[----:B------:R-:W-:-:S03]  /*12160*/  IMAD.WIDE R62, R0, 0x2, R84 ;  /* 0x00000002003e7825 */ /* 0x000fc600078e0254 */
[----:B------:R0:W-:Y:S04]  /*12170*/  STL.64 [R1+0x458], R38 ;  /* 0x0004582601007387 */ /* 0x0001e80000100a00 */
[----:B------:R1:W-:Y:S04]  /*12180*/  STL.64 [R1+0x450], R40 ;  /* 0x0004502801007387 */ /* 0x0003e80000100a00 */
[----:B0-----:R-:W4:Y:S04]  /*12190*/  LDL.LU.64 R38, [R1+0x2580] ;  /* 0x0025800001267983 */ /* 0x001f280000300a00 */
[----:B------:R-:W-:Y:S04]  /*121a0*/  STL.64 [R1+0x448], R66 ;  /* 0x0004484201007387 */ /* 0x000fe80000100a00 */
[----:B-1----:R-:W4:Y:S04]  /*121b0*/  LDL.LU.64 R40, [R1+0x2578] ;  /* 0x0025780001287983 */ /* 0x002f280000300a00 */
[----:B------:R0:W-:Y:S01]  /*121c0*/  STL.64 [R1+0x440], R62 ;  /* 0x0004403e01007387 */ /* 0x0001e20000100a00 */
[----:B------:R-:W-:-:S02]  /*121d0*/  PRMT R6, RZ, 0x7610, R6 ;  /* 0x00007610ff067816 */ /* 0x000fc40000000006 */
[----:B------:R-:W-:Y:S01]  /*121e0*/  PRMT R3, RZ, 0x7610, R3 ;  /* 0x00007610ff037816 */ /* 0x000fe20000000003 */
[----:B------:R-:W-:-:S03]  /*121f0*/  VIADD R0, R5, 0xffffffab ;  /* 0xffffffab05007836 */ /* 0x000fc60000000000 */
[----:B------:R-:W4:Y:S04]  /*12200*/  @!P0 LDG.E.U16 R6, desc[UR6][R66.64] ;  /* 0x0000000642068981 */ /* 0x000f28000c1e1500 */
[----:B------:R0:W4:Y:S01]  /*12210*/  @!P0 LDG.E.U16 R3, desc[UR6][R62.64] ;  /* 0x000000063e038981 */ /* 0x000122000c1e1500 */
[----:B------:R-:W-:Y:S01]  /*12220*/  ISETP.GE.U32.AND P0, PT, R0, 0x7fffff2c, PT ;  /* 0x7fffff2c0000780c */ /* 0x000fe20003f06070 */
[----:B------:R-:W-:Y:S01]  /*12230*/  IMAD.MOV.U32 R82, RZ, RZ, R71 ;  /* 0x000000ffff527224 */ /* 0x000fe200078e0047 */
[----:B------:R-:W-:Y:S01]  /*12240*/  PRMT R46, RZ, 0x7610, R46 ;  /* 0x00007610ff2e7816 */ /* 0x000fe2000000002e */
[----:B------:R-:W-:Y:S02]  /*12250*/  IMAD.MOV.U32 R71, RZ, RZ, R42 ;  /* 0x000000ffff477224 */ /* 0x000fe400078e002a */
[----:B0-----:R-:W-:Y:S01]  /*12260*/  IMAD R62, R2, 0x54, RZ ;  /* 0x00000054023e7824 */ /* 0x001fe200078e02ff */
[----:B------:R-:W-:Y:S01]  /*12270*/  PRMT R4, RZ, 0x7610, R4 ;  /* 0x00007610ff047816 */ /* 0x000fe20000000004 */
[----:B------:R-:W-:Y:S01]  /*12280*/  IMAD.MOV.U32 R93, RZ, RZ, R70 ;  /* 0x000000ffff5d7224 */ /* 0x000fe200078e0046 */
[----:B------:R-:W-:Y:S01]  /*12290*/  PRMT R65, RZ, 0x7610, R65 ;  /* 0x00007610ff417816 */ /* 0x000fe20000000041 */
[----:B------:R-:W-:-:S02]  /*122a0*/  IMAD.MOV.U32 R70, RZ, RZ, R74 ;  /* 0x000000ffff467224 */ /* 0x000fc400078e004a */
[----:B------:R-:W-:Y:S01]  /*122b0*/  IMAD.MOV.U32 R74, RZ, RZ, R45 ;  /* 0x000000ffff4a7224 */ /* 0x000fe200078e002d */
[----:B------:R-:W-:Y:S01]  /*122c0*/  PRMT R64, RZ, 0x7610, R64 ;  /* 0x00007610ff407816 */ /* 0x000fe20000000040 */
[----:B------:R0:W4:Y:S01]  /*122d0*/  @!P5 LDG.E.U16 R4, desc[UR6][R60.64] ;  /* 0x000000063c04d981 */ /* 0x000122000c1e1500 */
[----:B------:R-:W-:-:S05]  /*122e0*/  IMAD.WIDE R66, R62, 0x2, R86 ;  /* 0x000000023e427825 */ /* 0x000fca00078e0256 */
[----:B------:R-:W4:Y:S01]  /*122f0*/  @!P0 LDG.E.U16 R64, desc[UR6][R66.64] ;  /* 0x0000000642408981 */ /* 0x000f22000c1e1500 */
[----:B0-----:R-:W-:-:S03]  /*12300*/  PRMT R60, RZ, 0x7610, R60 ;  /* 0x00007610ff3c7816 */ /* 0x001fc6000000003c */
[----:B--2---:R0:W-:Y:S02]  /*12310*/  STL [R1+0xfd4], R72 ;  /* 0x000fd44801007387 */ /* 0x0041e40000100800 */
[----:B0-----:R-:W0:Y:S02]  /*12320*/  S2R R72, SR_TID.X ;  /* 0x0000000000487919 */ /* 0x001e240000002100 */
[----:B---3--:R1:W-:Y:S02]  /*12330*/  STL [R1+0xfd8], R78 ;  /* 0x000fd84e01007387 */ /* 0x0083e40000100800 */
[----:B-1----:R-:W-:Y:S02]  /*12340*/  IMAD.MOV.U32 R78, RZ, RZ, R69 ;  /* 0x000000ffff4e7224 */ /* 0x002fe400078e0045 */
[----:B------:R-:W-:Y:S02]  /*12350*/  IMAD.MOV.U32 R69, RZ, RZ, R43 ;  /* 0x000000ffff457224 */ /* 0x000fe400078e002b */
[----:B------:R-:W-:-:S05]  /*12360*/  IMAD.WIDE R42, R62, 0x2, R90 ;  /* 0x000000023e2a7825 */ /* 0x000fca00078e025a */
[----:B------:R-:W2:Y:S01]  /*12370*/  @!P0 LDG.E.U16 R46, desc[UR6][R42.64] ;  /* 0x000000062a2e8981 */ /* 0x000ea2000c1e1500 */
[----:B0-----:R-:W-:Y:S02]  /*12380*/  IMAD R0, R72, 0x80, R72 ;  /* 0x0000008048007824 */ /* 0x001fe400078e0248 */
[----:B------:R-:W-:Y:S02]  /*12390*/  IMAD.MOV.U32 R72, RZ, RZ, R73 ;  /* 0x000000ffff487224 */ /* 0x000fe400078e0049 */
[----:B------:R-:W-:Y:S02]  /*123a0*/  IMAD.MOV.U32 R73, RZ, RZ, R44 ;  /* 0x000000ffff497224 */ /* 0x000fe400078e002c */
[----:B------:R-:W-:-:S04]  /*123b0*/  IMAD.WIDE R44, R62, 0x2, R88 ;  /* 0x000000023e2c7825 */ /* 0x000fc800078e0258 */
[----:B------:R-:W-:Y:S01]  /*123c0*/  IMAD.WIDE R62, R62, 0x2, R84 ;  /* 0x000000023e3e7825 */ /* 0x000fe200078e0254 */
[----:B------:R-:W3:Y:S04]  /*123d0*/  @!P0 LDG.E.U16 R65, desc[UR6][R44.64] ;  /* 0x000000062c418981 */ /* 0x000ee8000c1e1500 */
[----:B------:R-:W3:Y:S01]  /*123e0*/  @!P0 LDG.E.U16 R60, desc[UR6][R62.64] ;  /* 0x000000063e3c8981 */ /* 0x000ee2000c1e1500 */
[----:B------:R-:W-:-:S04]  /*123f0*/  @!UP0 UIADD3 UR8, UPT, UPT, -UR8, 0x100000, URZ ;  /* 0x0010000008088890 */ /* 0x000fc8000fffe1ff */
[----:B------:R-:W-:Y:S02]  /*12400*/  @!UP0 USHF.L.U32 UR9, UR8, 0xb, URZ ;  /* 0x0000000b08098899 */ /* 0x000fe400080006ff */
[----:B------:R-:W-:Y:S01]  /*12410*/  @!UP0 USHF.L.U32 UR8, UR8, 0x1, URZ ;  /* 0x0000000108088899 */ /* 0x000fe200080006ff */
[----:B------:R-:W-:Y:S01]  /*12420*/  IMAD.SHL.U32 R0, R0, 0x2, RZ ;  /* 0x0000000200007824 */ /* 0x000fe200078e00ff */
[----:B----4-:R-:W-:Y:S01]  /*12430*/  STL [R1+0xfd0], R6 ;  /* 0x000fd00601007387 */ /* 0x010fe20000100800 */
[----:B------:R-:W-:-:S03]  /*12440*/  VOTEU.ALL UP0, P2 ;  /* 0x0000000000ff7886 */ /* 0x000fc60001000000 */
[----:B------:R-:W-:Y:S01]  /*12450*/  STL [R1+0xfcc], R3 ;  /* 0x000fcc0301007387 */ /* 0x000fe20000100800 */
[----:B------:R-:W-:-:S03]  /*12460*/  LOP3.LUT R0, R0, 0x407e, RZ, 0xc0, !PT ;  /* 0x0000407e00007812 */ /* 0x000fc600078ec0ff */
[----:B------:R0:W-:Y:S02]  /*12470*/  STL.64 [R1+0x438], R42 ;  /* 0x0004382a01007387 */ /* 0x0001e40000100a00 */
[----:B------:R1:W4:Y:S02]  /*12480*/  @!UP0 SYNCS.EXCH.64 URZ, [UR76+0x50008], UR8 ;  /* 0x050008084cff85b2 */ /* 0x0003240008000100 */
[----:B------:R-:W-:Y:S04]  /*12490*/  STL.64 [R1+0x430], R44 ;  /* 0x0004302c01007387 */ /* 0x000fe80000100a00 */
[----:B0-----:R-:W4:Y:S04]  /*124a0*/  LDL.LU.64 R42, [R1+0x2570] ;  /* 0x00257000012a7983 */ /* 0x001f280000300a00 */
[----:B------:R-:W-:Y:S04]  /*124b0*/  STS.U16 [R0+UR76+0x8000], R82 ;  /* 0x0080005200007988 */ /* 0x000fe8000800044c */
        /* <DEDUP_REMOVED lines=18> */
[----:B--2---:R0:W-:Y:S04]  /*125e0*/  STL [R1+0xfe8], R46 ;  /* 0x000fe82e01007387 */ /* 0x0041e80000100800 */
[----:B0-----:R-:W2:Y:S04]  /*125f0*/  LDL.LU R46, [R1+0x2568] ;  /* 0x00256800012e7983 */ /* 0x001ea80000300800 */
[----:B------:R-:W-:Y:S04]  /*12600*/  STL.64 [R1+0x428], R66 ;  /* 0x0004284201007387 */ /* 0x000fe80000100a00 */
[----:B------:R-:W2:Y:S04]  /*12610*/  LDL.LU.64 R44, [R1+0x2560] ;  /* 0x00256000012c7983 */ /* 0x000ea80000300a00 */
[----:B------:R-:W-:Y:S04]  /*12620*/  STL.64 [R1+0x420], R62 ;  /* 0x0004203e01007387 */ /* 0x000fe80000100a00 */
[----:B------:R-:W2:Y:S04]  /*12630*/  LDL.LU R82, [R1+0x100] ;  /* 0x0001000001527983 */ /* 0x000ea80000300800 */
[----:B------:R-:W2:Y:S04]  /*12640*/  LDL.LU R78, [R1+0xfc] ;  /* 0x0000fc00014e7983 */ /* 0x000ea80000300800 */
[----:B------:R-:W2:Y:S04]  /*12650*/  LDL.LU R72, [R1+0xf8] ;  /* 0x0000f80001487983 */ /* 0x000ea80000300800 */
[----:B------:R-:W2:Y:S04]  /*12660*/  LDL.LU R70, [R1+0xf4] ;  /* 0x0000f40001467983 */ /* 0x000ea80000300800 */
[----:B------:R-:W2:Y:S04]  /*12670*/  LDL.LU R71, [R1+0x344] ;  /* 0x0003440001477983 */ /* 0x000ea80000300800 */
[----:B---3--:R-:W-:Y:S04]  /*12680*/  STL [R1+0xfe4], R65 ;  /* 0x000fe44101007387 */ /* 0x008fe80000100800 */
[----:B------:R-:W3:Y:S04]  /*12690*/  LDL.LU R69, [R1+0x340] ;  /* 0x0003400001457983 */ /* 0x000ee80000300800 */
[----:B------:R-:W3:Y:S04]  /*126a0*/  LDL.LU R73, [R1+0x33c] ;  /* 0x00033c0001497983 */ /* 0x000ee80000300800 */
[----:B------:R-:W-:Y:S04]  /*126b0*/  STL [R1+0xfe0], R64 ;  /* 0x000fe04001007387 */ /* 0x000fe80000100800 */
[----:B------:R-:W3:Y:S04]  /*126c0*/  LDL.LU R74, [R1+0x338] ;  /* 0x00033800014a7983 */ /* 0x000ee80000300800 */
[----:B------:R-:W-:Y:S04]  /*126d0*/  STL [R1+0xfdc], R60 ;  /* 0x000fdc3c01007387 */ /* 0x000fe80000100800 */
[----:B------:R-:W3:Y:S04]  /*126e0*/  LDL.LU R75, [R1+0x308] ;  /* 0x00030800014b7983 */ /* 0x000ee80000300800 */
        /* <DEDUP_REMOVED lines=10> */
[----:B------:R0:W-:Y:S04]  /*12790*/  STS.U16 [R0+UR76+0x1b800], R7 ;  /* 0x01b8000700007988 */ /* 0x0001e8000800044c */
[----:B------:R-:W-:Y:S01]  /*127a0*/  STS.U16 [R0+UR76], R93 ;  /* 0x0000005d00007988 */ /* 0x000fe2000800044c */
[----:B0-----:R-:W-:-:S03]  /*127b0*/  LOP3.LUT R7, R0, 0x10, RZ, 0x3c, !PT ;  /* 0x0000001000077812 */ /* 0x001fc600078e3cff */
[----:B----4-:R-:W-:Y:S04]  /*127c0*/  STS.U16 [R0+UR76+0x19400], R43 ;  /* 0x0194002b00007988 */ /* 0x010fe8000800044c */
        /* <DEDUP_REMOVED lines=38> */
[----:B------:R-:W-:Y:S01]  /*12a30*/  STS.U16 [R0+UR76+0x1bc00], R47 ;  /* 0x01bc002f00007988 */ /* 0x000fe2000800044c */
[----:B------:R-:W-:-:S03]  /*12a40*/  VIADD R6, R5, 0xffffffa9 ;  /* 0xffffffa905067836 */ /* 0x000fc60000000000 */
[----:B--2---:R-:W-:Y:S04]  /*12a50*/  STS.U16 [R0+UR76+0x1400], R46 ;  /* 0x0014002e00007988 */ /* 0x004fe8000800044c */
[----:B------:R-:W-:Y:S04]  /*12a60*/  STS.U16 [R0+UR76+0x9400], R45 ;  /* 0x0094002d00007988 */ /* 0x000fe8000800044c */
[----:B------:R-:W-:Y:S04]  /*12a70*/  STS.U16 [R0+UR76+0x11400], R44 ;  /* 0x0114002c00007988 */ /* 0x000fe8000800044c */
[----:B------:R-:W-:Y:S04]  /*12a80*/  STS.U16 [R7+UR76+0x80], R82 ;  /* 0x0000805207007988 */ /* 0x000fe8000800044c */
[----:B------:R-:W-:Y:S04]  /*12a90*/  STS.U16 [R7+UR76+0x8080], R78 ;  /* 0x0080804e07007988 */ /* 0x000fe8000800044c */
[----:B------:R-:W-:Y:S04]  /*12aa0*/  STS.U16 [R7+UR76+0x10080], R72 ;  /* 0x0100804807007988 */ /* 0x000fe8000800044c */
[----:B------:R-:W-:Y:S04]  /*12ab0*/  STS.U16 [R7+UR76+0x18080], R70 ;  /* 0x0180804607007988 */ /* 0x000fe8000800044c */
[----:B------:R-:W-:Y:S04]  /*12ac0*/  STS.U16 [R7+UR76+0x480], R71 ;  /* 0x0004804707007988 */ /* 0x000fe8000800044c */
[----:B---3--:R-:W-:Y:S04]  /*12ad0*/  STS.U16 [R7+UR76+0x8480], R69 ;  /* 0x0084804507007988 */ /* 0x008fe8000800044c */
[----:B------:R-:W-:Y:S04]  /*12ae0*/  STS.U16 [R7+UR76+0x10480], R73 ;  /* 0x0104804907007988 */ /* 0x000fe8000800044c */
[----:B------:R-:W-:Y:S04]  /*12af0*/  STS.U16 [R7+UR76+0x18480], R74 ;  /* 0x0184804a07007988 */ /* 0x000fe8000800044c */
[----:B------:R-:W-:Y:S04]  /*12b00*/  STS.U16 [R7+UR76+0x880], R75 ;  /* 0x0008804b07007988 */ /* 0x000fe8000800044c */
[----:B------:R0:W-:Y:S04]  /*12b10*/  STS.U16 [R7+UR76+0x8880], R51 ;  /* 0x0088803307007988 */ /* 0x0001e8000800044c */
[----:B------:R2:W-:Y:S04]  /*12b20*/  STS.U16 [R7+UR76+0x10880], R52 ;  /* 0x0108803407007988 */ /* 0x0005e8000800044c */
[----:B------:R3:W-:Y:S04]  /*12b30*/  STS.U16 [R7+UR76+0x18880], R53 ;  /* 0x0188803507007988 */ /* 0x0007e8000800044c */
[----:B0-----:R-:W4:Y:S04]  /*12b40*/  LDL.LU R51, [R1+0x23c] ;  /* 0x00023c0001337983 */ /* 0x001f280000300800 */
[----:B--2---:R-:W2:Y:S04]  /*12b50*/  LDL.LU R52, [R1+0xf0] ;  /* 0x0000f00001347983 */ /* 0x004ea80000300800 */
[----:B------:R0:W-:Y:S04]  /*12b60*/  STS.U16 [R7+UR76+0xc80], R54 ;  /* 0x000c803607007988 */ /* 0x0001e8000800044c */
[----:B---3--:R-:W3:Y:S04]  /*12b70*/  LDL.LU R53, [R1+0xec] ;  /* 0x0000ec0001357983 */ /* 0x008ee80000300800 */
[----:B------:R1:W-:Y:S04]  /*12b80*/  STS.U16 [R7+UR76+0x8c80], R55 ;  /* 0x008c803707007988 */ /* 0x0003e8000800044c */
[----:B0-----:R-:W3:Y:S04]  /*12b90*/  LDL.LU R54, [R1+0xe8] ;  /* 0x0000e80001367983 */ /* 0x001ee80000300800 */
[----:B------:R0:W-:Y:S04]  /*12ba0*/  STS.U16 [R7+UR76+0x10c80], R56 ;  /* 0x010c803807007988 */ /* 0x0001e8000800044c */
[----:B-1----:R-:W3:Y:S04]  /*12bb0*/  LDL.LU R55, [R1+0xe4] ;  /* 0x0000e40001377983 */ /* 0x002ee80000300800 */
        /* <DEDUP_REMOVED lines=8> */
[----:B0-----:R-:W3:Y:S01]  /*12c40*/  LDL.LU R81, [R1+0xd0] ;  /* 0x0000d00001517983 */ /* 0x001ee20000300800 */
[----:B------:R-:W-:-:S03]  /*12c50*/  VIADD R3, R5, 0xffffffaa ;  /* 0xffffffaa05037836 */ /* 0x000fc60000000000 */
[----:B------:R-:W3:Y:S01]  /*12c60*/  LDL.LU R8, [R1+0xcc] ;  /* 0x0000cc0001087983 */ /* 0x000ee20000300800 */
[----:B------:R-:W-:-:S03]  /*12c70*/  ISETP.GE.U32.AND P5, PT, R6, 0x7fffff2a, PT ;  /* 0x7fffff2a0600780c */ /* 0x000fc60003fa6070 */
[----:B------:R-:W3:Y:S04]  /*12c80*/  LDL.LU R5, [R1+0xc8] ;  /* 0x0000c80001057983 */ /* 0x000ee80000300800 */
[----:B------:R-:W3:Y:S04]  /*12c90*/  LDL.LU R60, [R1+0xc4] ;  /* 0x0000c400013c7983 */ /* 0x000ee80000300800 */
[----:B------:R-:W3:Y:S01]  /*12ca0*/  LDL.LU R63, [R1+0xc0] ;  /* 0x0000c000013f7983 */ /* 0x000ee20000300800 */
[----:B------:R-:W-:-:S03]  /*12cb0*/  ISETP.GE.U32.AND P0, PT, R3, 0x7fffff2b, PT ;  /* 0x7fffff2b0300780c */ /* 0x000fc60003f06070 */
        /* <DEDUP_REMOVED lines=17> */
[----:B----4-:R0:W-:Y:S04]  /*12dd0*/  STS.U16 [R7+UR76+0x19080], R51 ;  /* 0x0190803307007988 */ /* 0x0101e8000800044c */
[----:B--2---:R1:W-:Y:S04]  /*12de0*/  STS.U16 [R7+UR76+0x1480], R52 ;  /* 0x0014803407007988 */ /* 0x0043e8000800044c */
[----:B0-----:R-:W2:Y:S04]  /*12df0*/  LDL.LU R51, [R1+0x255c] ;  /* 0x00255c0001337983 */ /* 0x001ea80000300800 */
[----:B-1----:R-:W4:Y:S04]  /*12e00*/  LDL.LU R52, [R1+0x2558] ;  /* 0x0025580001347983 */ /* 0x002f280000300800 */
[----:B---3--:R0:W-:Y:S04]  /*12e10*/  STS.U16 [R7+UR76+0x9480], R53 ;  /* 0x0094803507007988 */ /* 0x0081e8000800044c */
[----:B------:R1:W-:Y:S04]  /*12e20*/  STS.U16 [R7+UR76+0x11480], R54 ;  /* 0x0114803607007988 */ /* 0x0003e8000800044c */
[----:B0-----:R-:W3:Y:S04]  /*12e30*/  LDL.LU R53, [R1+0x2554] ;  /* 0x0025540001357983 */ /* 0x001ee80000300800 */
[----:B-1----:R-:W2:Y:S04]  /*12e40*/  LDL.LU R54, [R1+0x2550] ;  /* 0x0025500001367983 */ /* 0x002ea80000300800 */
[----:B------:R0:W-:Y:S04]  /*12e50*/  STS.U16 [R7+UR76+0x19480], R55 ;  /* 0x0194803707007988 */ /* 0x0001e8000800044c */
[----:B------:R1:W-:Y:S04]  /*12e60*/  STS.U16 [R7+UR76+0x1880], R56 ;  /* 0x0018803807007988 */ /* 0x0003e8000800044c */
[----:B------:R1:W-:Y:S04]  /*12e70*/  STS.U16 [R7+UR76+0x9880], R57 ;  /* 0x0098803907007988 */ /* 0x0003e8000800044c */
[----:B0-----:R-:W2:Y:S04]  /*12e80*/  LDL.LU R55, [R1+0x254c] ;  /* 0x00254c0001377983 */ /* 0x001ea80000300800 */
[----:B-1----:R-:W2:Y:S04]  /*12e90*/  LDL.LU R56, [R1+0x2548] ;  /* 0x0025480001387983 */ /* 0x002ea80000300800 */
[----:B------:R-:W2:Y:S04]  /*12ea0*/  LDL.LU R57, [R1+0x2544] ;  /* 0x0025440001397983 */ /* 0x000ea80000300800 */
        /* <DEDUP_REMOVED lines=9> */
[----:B------:R0:W-:Y:S04]  /*12f40*/  STS.U16 [R7+UR76+0x2080], R63 ;  /* 0x0020803f07007988 */ /* 0x0001e8000800044c */
[----:B------:R1:W-:Y:S04]  /*12f50*/  STS.U16 [R7+UR76+0xa080], R62 ;  /* 0x00a0803e07007988 */ /* 0x0003e8000800044c */
[----:B------:R1:W-:Y:S04]  /*12f60*/  STS.U16 [R7+UR76+0x12080], R6 ;  /* 0x0120800607007988 */ /* 0x0003e8000800044c */
[----:B0-----:R-:W3:Y:S04]  /*12f70*/  LDL.LU R8, [R1+0x104] ;  /* 0x0001040001087983 */ /* 0x001ee80000300800 */
[----:B------:R0:W-:Y:S04]  /*12f80*/  STS.U16 [R7+UR76+0x1a080], R64 ;  /* 0x01a0804007007988 */ /* 0x0001e8000800044c */
[----:B-1----:R-:W4:Y:S04]  /*12f90*/  LDL.LU R5, [R1+0x3d4] ;  /* 0x0003d40001057983 */ /* 0x002f280000300800 */
[----:B------:R1:W-:Y:S04]  /*12fa0*/  STS.U16 [R7+UR76+0x2480], R65 ;  /* 0x0024804107007988 */ /* 0x0003e8000800044c */
[----:B------:R-:W4:Y:S04]  /*12fb0*/  LDL.LU R60, [R1+0x3d0] ;  /* 0x0003d000013c7983 */ /* 0x000f280000300800 */
[----:B------:R0:W-:Y:S04]  /*12fc0*/  STS.U16 [R7+UR76+0xa480], R3 ;  /* 0x00a4800307007988 */ /* 0x0001e8000800044c */
[----:B------:R-:W4:Y:S04]  /*12fd0*/  LDL.LU R63, [R1+0x3cc] ;  /* 0x0003cc00013f7983 */ /* 0x000f280000300800 */
[----:B------:R0:W-:Y:S04]  /*12fe0*/  STS.U16 [R7+UR76+0x12480], R67 ;  /* 0x0124804307007988 */ /* 0x0001e8000800044c */
[----:B------:R-:W4:Y:S04]  /*12ff0*/  LDL.LU R62, [R1+0x3c8] ;  /* 0x0003c800013e7983 */ /* 0x000f280000300800 */
[----:B------:R-:W-:Y:S04]  /*13000*/  STS.U16 [R7+UR76+0x1a480], R66 ;  /* 0x01a4804207007988 */ /* 0x000fe8000800044c */
[----:B------:R-:W4:Y:S04]  /*13010*/  LDL.LU R6, [R1+0x334] ;  /* 0x0003340001067983 */ /* 0x000f280000300800 */
[----:B------:R-:W-:Y:S04]  /*13020*/  STS.U16 [R7+UR76+0x2880], R93 ;  /* 0x0028805d07007988 */ /* 0x000fe8000800044c */
[----:B0-----:R-:W4:Y:S04]  /*13030*/  LDL.LU R64, [R1+0x330] ;  /* 0x0003300001407983 */ /* 0x001f280000300800 */
[----:B------:R-:W-:Y:S04]  /*13040*/  STS.U16 [R7+UR76+0xa880], R82 ;  /* 0x00a8805207007988 */ /* 0x000fe8000800044c */
[----:B-1----:R-:W4:Y:S04]  /*13050*/  LDL.LU R65, [R1+0x32c] ;  /* 0x00032c0001417983 */ /* 0x002f280000300800 */
[----:B------:R-:W-:Y:S04]  /*13060*/  STS.U16 [R7+UR76+0x12880], R78 ;  /* 0x0128804e07007988 */ /* 0x000fe8000800044c */
[----:B------:R-:W4:Y:S04]  /*13070*/  LDL.LU R3, [R1+0x328] ;  /* 0x0003280001037983 */ /* 0x000f280000300800 */
[----:B------:R0:W-:Y:S04]  /*13080*/  STS.U16 [R7+UR76+0x1a880], R72 ;  /* 0x01a8804807007988 */ /* 0x0001e8000800044c */
[----:B------:R-:W4:Y:S04]  /*13090*/  LDL.LU R67, [R1+0x2f8] ;  /* 0x0002f80001437983 */ /* 0x000f280000300800 */
[----:B------:R1:W-:Y:S04]  /*130a0*/  STS.U16 [R7+UR76+0x2c80], R70 ;  /* 0x002c804607007988 */ /* 0x0003e8000800044c */
[----:B0-----:R-:W4:Y:S04]  /*130b0*/  LDL.LU R72, [R1+0x2f4] ;  /* 0x0002f40001487983 */ /* 0x001f280000300800 */
[----:B------:R0:W-:Y:S04]  /*130c0*/  STS.U16 [R7+UR76+0xac80], R71 ;  /* 0x00ac804707007988 */ /* 0x0001e8000800044c */
[----:B-1----:R-:W4:Y:S04]  /*130d0*/  LDL.LU R70, [R1+0x2f0] ;  /* 0x0002f00001467983 */ /* 0x002f280000300800 */
[----:B------:R1:W-:Y:S04]  /*130e0*/  STS.U16 [R7+UR76+0x12c80], R69 ;  /* 0x012c804507007988 */ /* 0x0003e8000800044c */
[----:B0-----:R-:W4:Y:S04]  /*130f0*/  LDL.LU R71, [R1+0x2ec] ;  /* 0x0002ec0001477983 */ /* 0x001f280000300800 */
[----:B-1----:R-:W4:Y:S04]  /*13100*/  LDL.LU R69, [R1+0x2c8] ;  /* 0x0002c80001457983 */ /* 0x002f280000300800 */
[----:B------:R0:W-:Y:S04]  /*13110*/  STS.U16 [R7+UR76+0x1ac80], R73 ;  /* 0x01ac804907007988 */ /* 0x0001e8000800044c */
[----:B------:R1:W-:Y:S04]  /*13120*/  STS.U16 [R7+UR76+0x3080], R74 ;  /* 0x0030804a07007988 */ /* 0x0003e8000800044c */
[----:B------:R1:W-:Y:S01]  /*13130*/  STS.U16 [R7+UR76+0xb080], R75 ;  /* 0x00b0804b07007988 */ /* 0x0003e2000800044c */
[----:B0-----:R-:W-:-:S03]  /*13140*/  LOP3.LUT R73, R0, 0x20, RZ, 0x3c, !PT ;  /* 0x0000002000497812 */ /* 0x001fc600078e3cff */
[----:B------:R-:W4:Y:S04]  /*13150*/  LDL.LU R66, [R1+0x2c4] ;  /* 0x0002c40001427983 */ /* 0x000f280000300800 */
[----:B------:R-:W4:Y:S04]  /*13160*/  LDL.LU R93, [R1+0x2c0] ;  /* 0x0002c000015d7983 */ /* 0x000f280000300800 */
[----:B------:R-:W4:Y:S04]  /*13170*/  LDL.LU R82, [R1+0x25c] ;  /* 0x00025c0001527983 */ /* 0x000f280000300800 */
[----:B------:R-:W4:Y:S04]  /*13180*/  LDL.LU R78, [R1+0x238] ;  /* 0x00023800014e7983 */ /* 0x000f280000300800 */
[----:B-1----:R-:W4:Y:S04]  /*13190*/  LDL.LU R74, [R1+0x234] ;  /* 0x00023400014a7983 */ /* 0x002f280000300800 */
[----:B------:R-:W4:Y:S04]  /*131a0*/  LDL.LU R75, [R1+0x230] ;  /* 0x00023000014b7983 */ /* 0x000f280000300800 */
[----:B--2---:R-:W-:Y:S04]  /*131b0*/  STS.U16 [R7+UR76+0x13080], R81 ;  /* 0x0130805107007988 */ /* 0x004fe8000800044c */
[----:B------:R-:W-:Y:S04]  /*131c0*/  STS.U16 [R7+UR76+0x1b080], R59 ;  /* 0x01b0803b07007988 */ /* 0x000fe8000800044c */
[----:B------:R-:W-:Y:S04]  /*131d0*/  STS.U16 [R7+UR76+0x3480], R58 ;  /* 0x0034803a07007988 */ /* 0x000fe8000800044c */
[----:B------:R-:W-:Y:S04]  /*131e0*/  STS.U16 [R7+UR76+0xb480], R57 ;  /* 0x00b4803907007988 */ /* 0x000fe8000800044c */
[----:B------:R-:W-:Y:S04]  /*131f0*/  STS.U16 [R7+UR76+0x13480], R56 ;  /* 0x0134803807007988 */ /* 0x000fe8000800044c */
[----:B------:R-:W-:Y:S04]  /*13200*/  STS.U16 [R7+UR76+0x1b480], R55 ;  /* 0x01b4803707007988 */ /* 0x000fe8000800044c */
[----:B------:R-:W-:Y:S04]  /*13210*/  STS.U16 [R7+UR76+0x3880], R54 ;  /* 0x0038803607007988 */ /* 0x000fe8000800044c */
[----:B---3--:R-:W-:Y:S04]  /*13220*/  STS.U16 [R7+UR76+0xb880], R53 ;  /* 0x00b8803507007988 */ /* 0x008fe8000800044c */
[----:B----4-:R-:W-:Y:S04]  /*13230*/  STS.U16 [R7+UR76+0x13880], R52 ;  /* 0x0138803407007988 */ /* 0x010fe8000800044c */
[----:B------:R-:W-:Y:S04]  /*13240*/  STS.U16 [R7+UR76+0x1b880], R51 ;  /* 0x01b8803307007988 */ /* 0x000fe8000800044c */
[----:B------:R-:W-:Y:S04]  /*13250*/  STS.U16 [R7+UR76+0x3c80], R80 ;  /* 0x003c805007007988 */ /* 0x000fe8000800044c */
[----:B------:R-:W-:Y:S04]  /*13260*/  STS.U16 [R7+UR76+0xbc80], R77 ;  /* 0x00bc804d07007988 */ /* 0x000fe8000800044c */
[----:B------:R0:W-:Y:S04]  /*13270*/  STS.U16 [R7+UR76+0x13c80], R76 ;  /* 0x013c804c07007988 */ /* 0x0001e8000800044c */
[----:B------:R-:W-:Y:S04]  /*13280*/  STS.U16 [R7+UR76+0x1bc80], R8 ;  /* 0x01bc800807007988 */ /* 0x000fe8000800044c */
[----:B------:R-:W-:Y:S04]  /*13290*/  STS.U16 [R73+UR76+0x100], R5 ;  /* 0x0001000549007988 */ /* 0x000fe8000800044c */
[----:B------:R-:W-:Y:S04]  /*132a0*/  STS.U16 [R73+UR76+0x8100], R60 ;  /* 0x0081003c49007988 */ /* 0x000fe8000800044c */
[----:B------:R-:W-:Y:S04]  /*132b0*/  STS.U16 [R73+UR76+0x10100], R63 ;  /* 0x0101003f49007988 */ /* 0x000fe8000800044c */
[----:B------:R-:W-:Y:S04]  /*132c0*/  STS.U16 [R73+UR76+0x18100], R62 ;  /* 0x0181003e49007988 */ /* 0x000fe8000800044c */
[----:B0-----:R-:W2:Y:S04]  /*132d0*/  LDL.LU R76, [R1+0x22c] ;  /* 0x00022c00014c7983 */ /* 0x001ea80000300800 */
[----:B------:R-:W-:Y:S04]  /*132e0*/  STS.U16 [R73+UR76+0x500], R6 ;  /* 0x0005000649007988 */ /* 0x000fe8000800044c */
[----:B------:R-:W3:Y:S04]  /*132f0*/  LDL.LU R77, [R1+0x218] ;  /* 0x00021800014d7983 */ /* 0x000ee80000300800 */
[----:B------:R0:W-:Y:S04]  /*13300*/  STS.U16 [R73+UR76+0x8500], R64 ;  /* 0x0085004049007988 */ /* 0x0001e8000800044c */
[----:B------:R-:W4:Y:S04]  /*13310*/  LDL.LU R80, [R1+0x214] ;  /* 0x0002140001507983 */ /* 0x000f280000300800 */
[----:B------:R1:W-:Y:S04]  /*13320*/  STS.U16 [R73+UR76+0x10500], R65 ;  /* 0x0105004149007988 */ /* 0x0003e8000800044c */
[----:B------:R-:W4:Y:S04]  /*13330*/  LDL.LU R81, [R1+0x210] ;  /* 0x0002100001517983 */ /* 0x000f280000300800 */
[----:B------:R-:W-:Y:S04]  /*13340*/  STS.U16 [R73+UR76+0x18500], R3 ;  /* 0x0185000349007988 */ /* 0x000fe8000800044c */
[----:B------:R-:W-:Y:S04]  /*13350*/  STS.U16 [R73+UR76+0x900], R67 ;  /* 0x0009004349007988 */ /* 0x000fe8000800044c */
[----:B0-----:R-:W4:Y:S04]  /*13360*/  LDL.LU R64, [R1+0x20c] ;  /* 0x00020c0001407983 */ /* 0x001f280000300800 */
[----:B------:R0:W-:Y:S04]  /*13370*/  STS.U16 [R73+UR76+0x8900], R72 ;  /* 0x0089004849007988 */ /* 0x0001e8000800044c */
[----:B-1----:R-:W4:Y:S04]  /*13380*/  LDL.LU R65, [R1+0x208] ;  /* 0x0002080001417983 */ /* 0x002f280000300800 */
[----:B------:R1:W-:Y:S04]  /*13390*/  STS.U16 [R73+UR76+0x10900], R70 ;  /* 0x0109004649007988 */ /* 0x0003e8000800044c */
[----:B0-----:R-:W4:Y:S04]  /*133a0*/  LDL.LU R72, [R1+0x204] ;  /* 0x0002040001487983 */ /* 0x001f280000300800 */
[----:B------:R0:W-:Y:S04]  /*133b0*/  STS.U16 [R73+UR76+0x18900], R71 ;  /* 0x0189004749007988 */ /* 0x0001e8000800044c */
[----:B-1----:R-:W4:Y:S04]  /*133c0*/  LDL.LU R70, [R1+0x200] ;  /* 0x0002000001467983 */ /* 0x002f280000300800 */
[----:B------:R1:W-:Y:S04]  /*133d0*/  STS.U16 [R73+UR76+0xd00], R69 ;  /* 0x000d004549007988 */ /* 0x0003e8000800044c */
[----:B0-----:R-:W4:Y:S04]  /*133e0*/  LDL.LU R71, [R1+0x1fc] ;  /* 0x0001fc0001477983 */ /* 0x001f280000300800 */
[----:B-1----:R-:W4:Y:S04]  /*133f0*/  LDL.LU R69, [R1+0x1f8] ;  /* 0x0001f80001457983 */ /* 0x002f280000300800 */
[----:B------:R-:W4:Y:S04]  /*13400*/  LDL.LU R62, [R1+0x1f4] ;  /* 0x0001f400013e7983 */ /* 0x000f280000300800 */
[----:B------:R-:W4:Y:S04]  /*13410*/  LDL.LU R63, [R1+0x1f0] ;  /* 0x0001f000013f7983 */ /* 0x000f280000300800 */
[----:B------:R0:W-:Y:S04]  /*13420*/  STS.U16 [R73+UR76+0x8d00], R66 ;  /* 0x008d004249007988 */ /* 0x0001e8000800044c */
[----:B------:R-:W4:Y:S04]  /*13430*/  LDL.LU R6, [R1+0x1ec] ;  /* 0x0001ec0001067983 */ /* 0x000f280000300800 */
[----:B------:R1:W-:Y:S04]  /*13440*/  STS.U16 [R73+UR76+0x10d00], R93 ;  /* 0x010d005d49007988 */ /* 0x0003e8000800044c */
[----:B------:R-:W4:Y:S04]  /*13450*/  LDL.LU R3, [R1+0x1e8] ;  /* 0x0001e80001037983 */ /* 0x000f280000300800 */
[----:B------:R1:W-:Y:S04]  /*13460*/  STS.U16 [R73+UR76+0x18d00], R82 ;  /* 0x018d005249007988 */ /* 0x0003e8000800044c */
[----:B0-----:R-:W4:Y:S04]  /*13470*/  LDL.LU R66, [R1+0x1e4] ;  /* 0x0001e40001427983 */ /* 0x001f280000300800 */
[----:B------:R0:W-:Y:S04]  /*13480*/  STS.U16 [R73+UR76+0x1100], R78 ;  /* 0x0011004e49007988 */ /* 0x0001e8000800044c */
[----:B------:R-:W4:Y:S04]  /*13490*/  LDL.LU R67, [R1+0x1e0] ;  /* 0x0001e00001437983 */ /* 0x000f280000300800 */
[----:B------:R0:W-:Y:S04]  /*134a0*/  STS.U16 [R73+UR76+0x9100], R74 ;  /* 0x0091004a49007988 */ /* 0x0001e8000800044c */
[----:B-1----:R-:W4:Y:S04]  /*134b0*/  LDL.LU R93, [R1+0x1dc] ;  /* 0x0001dc00015d7983 */ /* 0x002f280000300800 */
[----:B------:R1:W-:Y:S04]  /*134c0*/  STS.U16 [R73+UR76+0x11100], R75 ;  /* 0x0111004b49007988 */ /* 0x0003e8000800044c */
[----:B------:R-:W4:Y:S04]  /*134d0*/  LDL.LU R82, [R1+0x1d8] ;  /* 0x0001d80001527983 */ /* 0x000f280000300800 */
[----:B0-----:R-:W4:Y:S04]  /*134e0*/  LDL.LU R78, [R1+0x1d4] ;  /* 0x0001d400014e7983 */ /* 0x001f280000300800 */
[----:B------:R-:W4:Y:S04]  /*134f0*/  LDL.LU R74, [R1+0x1d0] ;  /* 0x0001d000014a7983 */ /* 0x000f280000300800 */
[----:B-1----:R-:W4:Y:S04]  /*13500*/  LDL.LU R75, [R1+0x1cc] ;  /* 0x0001cc00014b7983 */ /* 0x002f280000300800 */
[----:B--2---:R0:W-:Y:S04]  /*13510*/  STS.U16 [R73+UR76+0x19100], R76 ;  /* 0x0191004c49007988 */ /* 0x0041e8000800044c */
[----:B---3--:R1:W-:Y:S04]  /*13520*/  STS.U16 [R73+UR76+0x1500], R77 ;  /* 0x0015004d49007988 */ /* 0x0083e8000800044c */
[----:B0-----:R-:W2:Y:S04]  /*13530*/  LDL.LU R76, [R1+0x1c8] ;  /* 0x0001c800014c7983 */ /* 0x001ea80000300800 */
[----:B----4-:R0:W-:Y:S04]  /*13540*/  STS.U16 [R73+UR76+0x9500], R80 ;  /* 0x0095005049007988 */ /* 0x0101e8000800044c */
[----:B-1----:R-:W3:Y:S04]  /*13550*/  LDL.LU R77, [R1+0x1c4] ;  /* 0x0001c400014d7983 */ /* 0x002ee80000300800 */
[----:B------:R1:W-:Y:S04]  /*13560*/  STS.U16 [R73+UR76+0x11500], R81 ;  /* 0x0115005149007988 */ /* 0x0003e8000800044c */
[----:B0-----:R-:W4:Y:S04]  /*13570*/  LDL.LU R80, [R1+0x15c] ;  /* 0x00015c0001507983 */ /* 0x001f280000300800 */
[----:B-1----:R-:W4:Y:S04]  /*13580*/  LDL.LU R81, [R1+0x158] ;  /* 0x0001580001517983 */ /* 0x002f280000300800 */
[----:B------:R-:W-:Y:S04]  /*13590*/  STS.U16 [R73+UR76+0x19500], R64 ;  /* 0x0195004049007988 */ /* 0x000fe8000800044c */
[----:B------:R-:W-:Y:S04]  /*135a0*/  STS.U16 [R73+UR76+0x1900], R65 ;  /* 0x0019004149007988 */ /* 0x000fe8000800044c */
[----:B------:R0:W-:Y:S04]  /*135b0*/  STS.U16 [R73+UR76+0x9900], R72 ;  /* 0x0099004849007988 */ /* 0x0001e8000800044c */
        /* <DEDUP_REMOVED lines=9> */
[----:B------:R-:W4:Y:S04]  /*13650*/  LDL.LU R8, [R1+0x13c] ;  /* 0x00013c0001087983 */ /* 0x000f280000300800 */
[----:B------:R-:W4:Y:S04]  /*13660*/  LDL.LU R60, [R1+0x138] ;  /* 0x00013800013c7983 */ /* 0x000f280000300800 */
[----:B------:R-:W4:Y:S04]  /*13670*/  LDL.LU R64, [R1+0x134] ;  /* 0x0001340001407983 */ /* 0x000f280000300800 */
[----:B------:R-:W4:Y:S04]  /*13680*/  LDL.LU R65, [R1+0x130] ;  /* 0x0001300001417983 */ /* 0x000f280000300800 */
[----:B------:R0:W-:Y:S04]  /*13690*/  STS.U16 [R73+UR76+0x9d00], R62 ;  /* 0x009d003e49007988 */ /* 0x0001e8000800044c */
[----:B------:R1:W-:Y:S04]  /*136a0*/  STS.U16 [R73+UR76+0x11d00], R63 ;  /* 0x011d003f49007988 */ /* 0x0003e8000800044c */
[----:B------:R1:W-:Y:S04]  /*136b0*/  STS.U16 [R73+UR76+0x19d00], R6 ;  /* 0x019d000649007988 */ /* 0x0003e8000800044c */
[----:B0-----:R-:W4:Y:S04]  /*136c0*/  LDL.LU R62, [R1+0x2534] ;  /* 0x00253400013e7983 */ /* 0x001f280000300800 */
[----:B-1----:R-:W4:Y:S04]  /*136d0*/  LDL.LU R63, [R1+0x2530] ;  /* 0x00253000013f7983 */ /* 0x002f280000300800 */
        /* <DEDUP_REMOVED lines=15> */
[----:B0-----:R-:W4:Y:S04]  /*137d0*/  LDL.LU R74, [R1+0x3e4] ;  /* 0x0003e400014a7983 */ /* 0x001f280000300800 */
        /* <DEDUP_REMOVED lines=8> */
[----:B-1----:R-:W2:Y:S04]  /*13860*/  LDL.LU R81, [R1+0x320] ;  /* 0x0003200001517983 */ /* 0x002ea80000300800 */
[----:B------:R0:W-:Y:S04]  /*13870*/  STS.U16 [R73+UR76+0x2d00], R72 ;  /* 0x002d004849007988 */ /* 0x0001e8000800044c */
[----:B------:R1:W-:Y:S04]  /*13880*/  STS.U16 [R73+UR76+0xad00], R70 ;  /* 0x00ad004649007988 */ /* 0x0003e8000800044c */
[----:B0-----:R-:W2:Y:S04]  /*13890*/  LDL.LU R72, [R1+0x2510] ;  /* 0x0025100001487983 */ /* 0x001ea80000300800 */
[----:B------:R0:W-:Y:S04]  /*138a0*/  STS.U16 [R73+UR76+0x12d00], R71 ;  /* 0x012d004749007988 */ /* 0x0001e8000800044c */
[----:B-1----:R-:W2:Y:S04]  /*138b0*/  LDL.LU R70, [R1+0x250c] ;  /* 0x00250c0001467983 */ /* 0x002ea80000300800 */
[----:B------:R1:W-:Y:S04]  /*138c0*/  STS.U16 [R73+UR76+0x1ad00], R69 ;  /* 0x01ad004549007988 */ /* 0x0003e8000800044c */
[----:B0-----:R-:W2:Y:S04]  /*138d0*/  LDL.LU R71, [R1+0x2508] ;  /* 0x0025080001477983 */ /* 0x001ea80000300800 */
[----:B-1----:R-:W2:Y:S04]  /*138e0*/  LDL.LU R69, [R1+0x2504] ;  /* 0x0025040001457983 */ /* 0x002ea80000300800 */
[----:B------:R0:W-:Y:S04]  /*138f0*/  STS.U16 [R73+UR76+0x3100], R5 ;  /* 0x0031000549007988 */ /* 0x0001e8000800044c */
[----:B------:R-:W-:Y:S04]  /*13900*/  STS.U16 [R73+UR76+0xb100], R7 ;  /* 0x00b1000749007988 */ /* 0x000fe8000800044c */
[----:B------:R-:W-:Y:S01]  /*13910*/  STS.U16 [R73+UR76+0x13100], R8 ;  /* 0x0131000849007988 */ /* 0x000fe2000800044c */
[----:B------:R-:W-:Y:S01]  /*13920*/  PRMT R79, RZ, 0x7610, R79 ;  /* 0x00007610ff4f7816 */ /* 0x000fe2000000004f */
[----:B0-----:R-:W0:Y:S02]  /*13930*/  LDC R5, c[0x0][0x3a0] ;  /* 0x0000e800ff057b82 */ /* 0x001e240000000800 */
[----:B------:R-:W-:Y:S04]  /*13940*/  STS.U16 [R73+UR76+0x1b100], R60 ;  /* 0x01b1003c49007988 */ /* 0x000fe8000800044c */
[----:B------:R-:W-:Y:S04]  /*13950*/  STS.U16 [R73+UR76+0x3500], R64 ;  /* 0x0035004049007988 */ /* 0x000fe8000800044c */
[----:B------:R-:W-:Y:S04]  /*13960*/  STS.U16 [R73+UR76+0xb500], R65 ;  /* 0x00b5004149007988 */ /* 0x000fe8000800044c */
[----:B--2---:R1:W-:Y:S04]  /*13970*/  STS.U16 [R73+UR76+0x13500], R69 ;  /* 0x0135004549007988 */ /* 0x0043e8000800044c */
[----:B------:R2:W-:Y:S04]  /*13980*/  STS.U16 [R73+UR76+0x1b500], R71 ;  /* 0x01b5004749007988 */ /* 0x0005e8000800044c */
[----:B------:R0:W-:Y:S04]  /*13990*/  STS.U16 [R73+UR76+0x3900], R70 ;  /* 0x0039004649007988 */ /* 0x0001e8000800044c */
[----:B-1----:R-:W4:Y:S04]  /*139a0*/  LDL.LU R69, [R1+0x2500] ;  /* 0x0025000001457983 */ /* 0x002f280000300800 */
[----:B--2---:R-:W2:Y:S04]  /*139b0*/  LDL.LU R71, [R1+0x24fc] ;  /* 0x0024fc0001477983 */ /* 0x004ea80000300800 */
[----:B0-----:R-:W2:Y:S04]  /*139c0*/  LDL.LU R70, [R1+0x24f8] ;  /* 0x0024f80001467983 */ /* 0x001ea80000300800 */
[----:B------:R0:W-:Y:S04]  /*139d0*/  STS.U16 [R73+UR76+0xb900], R72 ;  /* 0x00b9004849007988 */ /* 0x0001e8000800044c */
[----:B------:R1:W-:Y:S04]  /*139e0*/  STS.U16 [R73+UR76+0x13900], R78 ;  /* 0x0139004e49007988 */ /* 0x0003e8000800044c */
[----:B------:R3:W-:Y:S04]  /*139f0*/  STS.U16 [R73+UR76+0x1b900], R82 ;  /* 0x01b9005249007988 */ /* 0x0007e8000800044c */
[----:B0-----:R-:W2:Y:S04]  /*13a00*/  LDL.LU R72, [R1+0x24f4] ;  /* 0x0024f40001487983 */ /* 0x001ea80000300800 */
[----:B-1----:R-:W2:Y:S04]  /*13a10*/  LDL.LU R78, [R1+0x24f0] ;  /* 0x0024f000014e7983 */ /* 0x002ea80000300800 */
[----:B---3--:R-:W3:Y:S04]  /*13a20*/  LDL.LU R82, [R1+0x24ec] ;  /* 0x0024ec0001527983 */ /* 0x008ee80000300800 */
[----:B------:R-:W-:Y:S04]  /*13a30*/  STL [R1+0x2494], R0 ;  /* 0x0024940001007387 */ /* 0x000fe80000100800 */
[----:B------:R0:W-:Y:S04]  /*13a40*/  STS.U16 [R73+UR76+0x3d00], R93 ;  /* 0x003d005d49007988 */ /* 0x0001e8000800044c */
[----:B------:R1:W-:Y:S04]  /*13a50*/  STS.U16 [R73+UR76+0xbd00], R3 ;  /* 0x00bd000349007988 */ /* 0x0003e8000800044c */
[----:B------:R1:W-:Y:S04]  /*13a60*/  STS.U16 [R73+UR76+0x13d00], R6 ;  /* 0x013d000649007988 */ /* 0x0003e8000800044c */
[----:B0-----:R-:W3:Y:S04]  /*13a70*/  LDL.LU R93, [R1+0x24e8] ;  /* 0x0024e800015d7983 */ /* 0x001ee80000300800 */
[----:B-1----:R-:W3:Y:S04]  /*13a80*/  LDL.LU R3, [R1+0x24e4] ;  /* 0x0024e40001037983 */ /* 0x002ee80000300800 */
[----:B------:R-:W3:Y:S04]  /*13a90*/  LDL.LU R6, [R1+0x24e0] ;  /* 0x0024e00001067983 */ /* 0x000ee80000300800 */
[----:B------:R0:W-:Y:S04]  /*13aa0*/  STS.U16 [R73+UR76+0x1bd00], R4 ;  /* 0x01bd000449007988 */ /* 0x0001e8000800044c */
[----:B0-----:R-:W3:Y:S01]  /*13ab0*/  LDL.LU R4, [R1+0x24dc] ;  /* 0x0024dc0001047983 */ /* 0x001ee20000300800 */
[----:B------:R-:W-:Y:S01]  /*13ac0*/  LOP3.LUT R60, R0, 0x30, RZ, 0x3c, !PT ;  /* 0x00000030003c7812 */ /* 0x000fe200078e3cff */
[----:B------:R-:W-:-:S04]  /*13ad0*/  IMAD R7, R2, 0x55, RZ ;  /* 0x0000005502077824 */ /* 0x000fc800078e02ff */
[----:B------:R-:W-:Y:S04]  /*13ae0*/  STS.U16 [R60+UR76+0x180], R74 ;  /* 0x0001804a3c007988 */ /* 0x000fe8000800044c */
[----:B------:R-:W-:Y:S04]  /*13af0*/  STS.U16 [R60+UR76+0x8180], R75 ;  /* 0x0081804b3c007988 */ /* 0x000fe8000800044c */
[----:B------:R-:W-:Y:S04]  /*13b00*/  STS.U16 [R60+UR76+0x10180], R76 ;  /* 0x0101804c3c007988 */ /* 0x000fe8000800044c */
[----:B------:R0:W-:Y:S04]  /*13b10*/  STS.U16 [R60+UR76+0x18180], R77 ;  /* 0x0181804d3c007988 */ /* 0x0001e8000800044c */
[----:B----4-:R-:W-:Y:S01]  /*13b20*/  STS.U16 [R60+UR76+0x580], R80 ;  /* 0x000580503c007988 */ /* 0x010fe2000800044c */
[----:B------:R-:W-:-:S03]  /*13b30*/  IMAD.WIDE R64, R7, 0x2, R84 ;  /* 0x0000000207407825 */ /* 0x000fc600078e0254 */
[----:B------:R1:W-:Y:S01]  /*13b40*/  STS.U16 [R60+UR76+0x8580], R81 ;  /* 0x008580513c007988 */ /* 0x0003e2000800044c */
[----:B0-----:R-:W-:-:S03]  /*13b50*/  IMAD.WIDE R76, R7, 0x2, R90 ;  /* 0x00000002074c7825 */ /* 0x001fc600078e025a */
[----:B------:R-:W-:Y:S01]  /*13b60*/  STL [R1+0x22e8], R73 ;  /* 0x0022e84901007387 */ /* 0x000fe20000100800 */
[----:B------:R-:W-:-:S03]  /*13b70*/  IMAD.WIDE R74, R7, 0x2, R86 ;  /* 0x00000002074a7825 */ /* 0x000fc600078e0256 */
[----:B------:R-:W4:Y:S01]  /*13b80*/  @!P0 LDG.E.U16 R79, desc[UR6][R64.64] ;  /* 0x00000006404f8981 */ /* 0x000f22000c1e1500 */
[----:B-1----:R-:W-:Y:S01]  /*13b90*/  IMAD.WIDE R80, R7, 0x2, R88 ;  /* 0x0000000207507825 */ /* 0x002fe200078e0258 */
[----:B--2---:R-:W-:Y:S02]  /*13ba0*/  PRMT R71, RZ, 0x7610, R71 ;  /* 0x00007610ff477816 */ /* 0x004fe40000000047 */
[----:B------:R-:W-:-:S04]  /*13bb0*/  PRMT R70, RZ, 0x7610, R70 ;  /* 0x00007610ff467816 */ /* 0x000fc80000000046 */
[----:B------:R0:W2:Y:S04]  /*13bc0*/  @!P0 LDG.E.U16 R71, desc[UR6][R80.64] ;  /* 0x0000000650478981 */ /* 0x0000a8000c1e1500 */
[----:B------:R1:W2:Y:S04]  /*13bd0*/  @!P0 LDG.E.U16 R70, desc[UR6][R74.64] ;  /* 0x000000064a468981 */ /* 0x0002a8000c1e1500 */
[----:B------:R-:W-:Y:S04]  /*13be0*/  STL.64 [R1+0x23e0], R72 ;  /* 0x0023e04801007387 */ /* 0x000fe80000100a00 */
[----:B---3--:R3:W-:Y:S04]  /*13bf0*/  STS.U16 [R60+UR76+0x10580], R6 ;  /* 0x010580063c007988 */ /* 0x0087e8000800044c */
[----:B---3--:R-:W3:Y:S01]  /*13c00*/  LDL.LU R6, [R1+0x24d8] ;  /* 0x0024d80001067983 */ /* 0x008ee20000300800 */
[----:B------:R-:W-:-:S03]  /*13c10*/  PRMT R4, RZ, 0x7610, R4 ;  /* 0x00007610ff047816 */ /* 0x000fc60000000004 */
[----:B------:R0:W-:Y:S04]  /*13c20*/  STL.64 [R1+0x418], R76 ;  /* 0x0004184c01007387 */ /* 0x0001e80000100a00 */
[----:B------:R-:W2:Y:S04]  /*13c30*/  @!P0 LDG.E.U16 R4, desc[UR6][R76.64] ;  /* 0x000000064c048981 */ /* 0x000ea8000c1e1500 */
[----:B------:R1:W-:Y:S04]  /*13c40*/  STL.64 [R1+0x410], R80 ;  /* 0x0004105001007387 */ /* 0x0003e80000100a00 */
[----:B0-----:R-:W3:Y:S01]  /*13c50*/  LDL.LU.64 R76, [R1+0x24d0] ;  /* 0x0024d000014c7983 */ /* 0x001ee20000300a00 */
[----:B------:R-:W-:-:S03]  /*13c60*/  IMAD R7, R2, 0x56, RZ ;  /* 0x0000005602077824 */ /* 0x000fc600078e02ff */
[----:B------:R-:W-:Y:S01]  /*13c70*/  STS.U16 [R60+UR76+0x18580], R3 ;  /* 0x018580033c007988 */ /* 0x000fe2000800044c */
[----:B-1----:R-:W-:Y:S01]  /*13c80*/  IMAD.WIDE R80, R7, 0x2, R88 ;  /* 0x0000000207507825 */ /* 0x002fe200078e0258 */
[----:B------:R-:W-:Y:S02]  /*13c90*/  PRMT R66, RZ, 0x7610, R66 ;  /* 0x00007610ff427816 */ /* 0x000fe40000000042 */
[----:B------:R-:W-:Y:S01]  /*13ca0*/  PRMT R67, RZ, 0x7610, R67 ;  /* 0x00007610ff437816 */ /* 0x000fe20000000043 */
[----:B--2---:R0:W-:Y:S04]  /*13cb0*/  STL [R1+0xfc8], R4 ;  /* 0x000fc80401007387 */ /* 0x0041e80000100800 */
[----:B0-----:R-:W2:Y:S01]  /*13cc0*/  LDL.LU R4, [R1+0x24cc] ;  /* 0x0024cc0001047983 */ /* 0x001ea20000300800 */
[----:B---3--:R-:W-:-:S03]  /*13cd0*/  PRMT R77, RZ, 0x7610, R77 ;  /* 0x00007610ff4d7816 */ /* 0x008fc6000000004d */
[----:B------:R0:W-:Y:S01]  /*13ce0*/  STL.64 [R1+0x408], R74 ;  /* 0x0004084a01007387 */ /* 0x0001e20000100a00 */
[----:B------:R-:W-:-:S03]  /*13cf0*/  PRMT R76, RZ, 0x7610, R76 ;  /* 0x00007610ff4c7816 */ /* 0x000fc6000000004c */
[----:B------:R1:W-:Y:S04]  /*13d00*/  STL.64 [R1+0x400], R64 ;  /* 0x0004004001007387 */ /* 0x0003e80000100a00 */
[----:B------:R-:W3:Y:S04]  /*13d10*/  LDL.LU R3, [R1+0x24c8] ;  /* 0x0024c80001037983 */ /* 0x000ee80000300800 */
[----:B----4-:R-:W-:Y:S01]  /*13d20*/  STL [R1+0x2424], R79 ;  /* 0x0024244f01007387 */ /* 0x010fe20000100800 */
[----:B0-----:R-:W-:-:S03]  /*13d30*/  IMAD.WIDE R74, R7, 0x2, R86 ;  /* 0x00000002074a7825 */ /* 0x001fc600078e0256 */
[----:B------:R-:W4:Y:S01]  /*13d40*/  @!P5 LDG.E.U16 R76, desc[UR6][R80.64] ;  /* 0x00000006504cd981 */ /* 0x000f22000c1e1500 */
[----:B-1----:R-:W-:-:S03]  /*13d50*/  IMAD.WIDE R64, R7, 0x2, R90 ;  /* 0x0000000207407825 */ /* 0x002fc600078e025a */
[----:B------:R-:W-:Y:S04]  /*13d60*/  STL [R1+0xfc0], R70 ;  /* 0x000fc04601007387 */ /* 0x000fe80000100800 */
[----:B------:R0:W-:Y:S04]  /*13d70*/  STL [R1+0xfc4], R71 ;  /* 0x000fc44701007387 */ /* 0x0001e80000100800 */
[----:B------:R1:W-:Y:S04]  /*13d80*/  STL.64 [R1+0x3f8], R64 ;  /* 0x0003f84001007387 */ /* 0x0003e80000100a00 */
[----:B------:R1:W-:Y:S01]  /*13d90*/  STL.64 [R1+0x3f0], R80 ;  /* 0x0003f05001007387 */ /* 0x0003e20000100a00 */
[----:B0-----:R-:W-:-:S03]  /*13da0*/  IMAD.WIDE R70, R7, 0x2, R84 ;  /* 0x0000000207467825 */ /* 0x001fc600078e0254 */
[----:B------:R-:W2:Y:S04]  /*13db0*/  @!P5 LDG.E.U16 R77, desc[UR6][R64.64] ;  /* 0x00000006404dd981 */ /* 0x000ea8000c1e1500 */
[----:B------:R-:W2:Y:S04]  /*13dc0*/  @!P5 LDG.E.U16 R66, desc[UR6][R70.64] ;  /* 0x000000064642d981 */ /* 0x000ea8000c1e1500 */
[----:B------:R0:W3:Y:S04]  /*13dd0*/  @!P5 LDG.E.U16 R67, desc[UR6][R74.64] ;  /* 0x000000064a43d981 */ /* 0x0000e8000c1e1500 */
[----:B-1----:R-:W4:Y:S04]  /*13de0*/  LDL.LU.64 R64, [R1+0x24c0] ;  /* 0x0024c00001407983 */ /* 0x002f280000300a00 */
[----:B------:R0:W-:Y:S04]  /*13df0*/  STL.64 [R1+0x3e8], R74 ;  /* 0x0003e84a01007387 */ /* 0x0001e80000100a00 */
[----:B------:R-:W4:Y:S01]  /*13e00*/  LDL.LU.64 R80, [R1+0x24b8] ;  /* 0x0024b80001507983 */ /* 0x000f220000300a00 */
[----:B------:R-:W-:-:S02]  /*13e10*/  VIADD R8, R5, 0xffffffa8 ;  /* 0xffffffa805087836 */ /* 0x000fc40000000000 */
[----:B------:R-:W-:-:S03]  /*13e20*/  VIADD R7, R5, 0xffffffa4 ;  /* 0xffffffa405077836 */ /* 0x000fc60000000000 */
[----:B------:R-:W-:Y:S02]  /*13e30*/  ISETP.GE.U32.AND P0, PT, R8, 0x7fffff29, PT ;  /* 0x7fffff290800780c */ /* 0x000fe40003f06070 */
[----:B------:R-:W-:Y:S01]  /*13e40*/  ISETP.GE.U32.AND P5, PT, R7, 0x7fffff25, PT ;  /* 0x7fffff250700780c */ /* 0x000fe20003fa6070 */
[----:B------:R-:W-:Y:S01]  /*13e50*/  IMAD R7, R2, 0x57, RZ ;  /* 0x0000005702077824 */ /* 0x000fe200078e02ff */
[----:B------:R1:W-:Y:S01]  /*13e60*/  STL.64 [R1+0x3e0], R70 ;  /* 0x0003e04601007387 */ /* 0x0003e20000100a00 */
[----:B------:R-:W-:Y:S02]  /*13e70*/  PRMT R58, RZ, 0x7610, R58 ;  /* 0x00007610ff3a7816 */ /* 0x000fe4000000003a */
[----:B0-----:R-:W-:Y:S01]  /*13e80*/  IMAD.WIDE R74, R7, 0x2, R88 ;  /* 0x00000002074a7825 */ /* 0x001fe200078e0258 */
[----:B------:R-:W-:-:S03]  /*13e90*/  PRMT R59, RZ, 0x7610, R59 ;  /* 0x00007610ff3b7816 */ /* 0x000fc6000000003b */
[----:B-1----:R-:W-:-:S05]  /*13ea0*/  IMAD.WIDE R70, R7, 0x2, R84 ;  /* 0x0000000207467825 */ /* 0x002fca00078e0254 */
[----:B------:R0:W4:Y:S04]  /*13eb0*/  @!P0 LDG.E.U16 R58, desc[UR6][R70.64] ;  /* 0x00000006463a8981 */ /* 0x000128000c1e1500 */
[----:B--2---:R-:W-:Y:S04]  /*13ec0*/  STL [R1+0x1290], R66 ;  /* 0x0012904201007387 */ /* 0x004fe80000100800 */
[----:B---3--:R1:W-:Y:S04]  /*13ed0*/  STL [R1+0x1294], R67 ;  /* 0x0012944301007387 */ /* 0x0083e80000100800 */
[----:B----4-:R-:W-:Y:S04]  /*13ee0*/  STL [R1+0x1298], R76 ;  /* 0x0012984c01007387 */ /* 0x010fe80000100800 */
[----:B------:R2:W-:Y:S01]  /*13ef0*/  STL [R1+0x129c], R77 ;  /* 0x00129c4d01007387 */ /* 0x0005e20000100800 */
[----:B-1----:R-:W-:Y:S01]  /*13f00*/  IMAD.WIDE R66, R7, 0x2, R90 ;  /* 0x0000000207427825 */ /* 0x002fe200078e025a */
[----:B------:R-:W-:-:S02]  /*13f10*/  PRMT R80, RZ, 0x7610, R80 ;  /* 0x00007610ff507816 */ /* 0x000fc40000000050 */
[----:B------:R-:W-:Y:S01]  /*13f20*/  PRMT R81, RZ, 0x7610, R81 ;  /* 0x00007610ff517816 */ /* 0x000fe20000000051 */
[----:B--2---:R-:W-:-:S03]  /*13f30*/  IMAD.WIDE R76, R7, 0x2, R86 ;  /* 0x00000002074c7825 */ /* 0x004fc600078e0256 */
[----:B------:R-:W2:Y:S04]  /*13f40*/  @!P0 LDG.E.U16 R80, desc[UR6][R74.64] ;  /* 0x000000064a508981 */ /* 0x000ea8000c1e1500 */
[----:B------:R-:W3:Y:S04]  /*13f50*/  @!P0 LDG.E.U16 R81, desc[UR6][R66.64] ;  /* 0x0000000642518981 */ /* 0x000ee8000c1e1500 */
[----:B------:R1:W4:Y:S01]  /*13f60*/  @!P0 LDG.E.U16 R59, desc[UR6][R76.64] ;  /* 0x000000064c3b8981 */ /* 0x000322000c1e1500 */
[----:B------:R-:W-:-:S03]  /*13f70*/  VIADD R7, R5, 0xffffffa3 ;  /* 0xffffffa305077836 */ /* 0x000fc60000000000 */
[----:B------:R0:W-:Y:S04]  /*13f80*/  STL.64 [R1+0x3d8], R66 ;  /* 0x0003d84201007387 */ /* 0x0001e80000100a00 */
[----:B------:R1:W-:Y:S01]  /*13f90*/  STL.64 [R1+0x3d0], R74 ;  /* 0x0003d04a01007387 */ /* 0x0003e20000100a00 */
[----:B------:R-:W-:Y:S01]  /*13fa0*/  ISETP.GE.U32.AND P0, PT, R7, 0x7fffff24, PT ;  /* 0x7fffff240700780c */ /* 0x000fe20003f06070 */
[----:B------:R-:W-:Y:S02]  /*13fb0*/  IMAD R7, R2, 0x5b, RZ ;  /* 0x0000005b02077824 */ /* 0x000fe400078e02ff */
[----:B0-----:R-:W4:Y:S04]  /*13fc0*/  LDL.LU.64 R66, [R1+0x24b0] ;  /* 0x0024b00001427983 */ /* 0x001f280000300a00 */
[----:B------:R-:W-:Y:S04]  /*13fd0*/  STL.64 [R1+0x3c8], R76 ;  /* 0x0003c84c01007387 */ /* 0x000fe80000100a00 */
[----:B-1----:R-:W4:Y:S04]  /*13fe0*/  LDL.LU.64 R74, [R1+0x24a8] ;  /* 0x0024a800014a7983 */ /* 0x002f280000300a00 */
[----:B------:R0:W-:Y:S01]  /*13ff0*/  STL.64 [R1+0x3c0], R70 ;  /* 0x0003c04601007387 */ /* 0x0001e20000100a00 */
[----:B------:R-:W-:-:S02]  /*14000*/  PRMT R50, RZ, 0x7610, R50 ;  /* 0x00007610ff327816 */ /* 0x000fc40000000032 */
[----:B------:R-:W-:Y:S01]  /*14010*/  PRMT R51, RZ, 0x7610, R51 ;  /* 0x00007610ff337816 */ /* 0x000fe20000000033 */
[----:B0-----:R-:W-:-:S05]  /*14020*/  IMAD.WIDE R70, R7, 0x2, R86 ;  /* 0x0000000207467825 */ /* 0x001fca00078e0256 */
[----:B------:R0:W4:Y:S01]  /*14030*/  @!P5 LDG.E.U16 R51, desc[UR6][R70.64] ;  /* 0x000000064633d981 */ /* 0x000122000c1e1500 */
[----:B------:R-:W-:Y:S01]  /*14040*/  PRMT R92, RZ, 0x7610, R92 ;  /* 0x00007610ff5c7816 */ /* 0x000fe2000000005c */
[----:B------:R-:W-:-:S05]  /*14050*/  IMAD.WIDE R76, R7, 0x2, R90 ;  /* 0x00000002074c7825 */ /* 0x000fca00078e025a */
[----:B------:R-:W4:Y:S04]  /*14060*/  @!P5 LDG.E.U16 R92, desc[UR6][R76.64] ;  /* 0x000000064c5cd981 */ /* 0x000f28000c1e1500 */
[----:B--2---:R-:W-:Y:S04]  /*14070*/  STL [R1+0x12b8], R80 ;  /* 0x0012b85001007387 */ /* 0x004fe80000100800 */
[----:B---3--:R-:W-:Y:S04]  /*14080*/  STL [R1+0x12bc], R81 ;  /* 0x0012bc5101007387 */ /* 0x008fe80000100800 */
[----:B------:R-:W-:Y:S04]  /*14090*/  STL [R1+0x12b0], R58 ;  /* 0x0012b03a01007387 */ /* 0x000fe80000100800 */
[----:B----4-:R1:W-:Y:S02]  /*140a0*/  STL [R1+0x12b4], R59 ;  /* 0x0012b43b01007387 */ /* 0x0103e40000100800 */
[----:B-1----:R-:W-:-:S05]  /*140b0*/  IMAD.WIDE R58, R7, 0x2, R84 ;  /* 0x00000002073a7825 */ /* 0x002fca00078e0254 */
[----:B------:R-:W2:Y:S01]  /*140c0*/  @!P5 LDG.E.U16 R50, desc[UR6][R58.64] ;  /* 0x000000063a32d981 */ /* 0x000ea2000c1e1500 */
[----:B------:R-:W-:-:S03]  /*140d0*/  IMAD.WIDE R80, R7, 0x2, R88 ;  /* 0x0000000207507825 */ /* 0x000fc600078e0258 */
[----:B------:R1:W-:Y:S04]  /*140e0*/  STL.64 [R1+0x358], R76 ;  /* 0x0003584c01007387 */ /* 0x0003e80000100a00 */
[----:B------:R-:W-:Y:S04]  /*140f0*/  STL.64 [R1+0x350], R80 ;  /* 0x0003505001007387 */ /* 0x000fe80000100a00 */
[----:B-1----:R-:W3:Y:S01]  /*14100*/  LDL.LU.64 R76, [R1+0x24a0] ;  /* 0x0024a000014c7983 */ /* 0x002ee20000300a00 */
[----:B------:R-:W-:Y:S01]  /*14110*/  PRMT R78, RZ, 0x7610, R78 ;  /* 0x00007610ff4e7816 */ /* 0x000fe2000000004e */
[----:B------:R-:W-:-:S02]  /*14120*/  VIADD R7, R5, 0xffffffa2 ;  /* 0xffffffa205077836 */ /* 0x000fc40000000000 */
[----:B------:R0:W-:Y:S04]  /*14130*/  STL.64 [R1+0x348], R70 ;  /* 0x0003484601007387 */ /* 0x0001e80000100a00 */
[----:B------:R1:W4:Y:S01]  /*14140*/  @!P5 LDG.E.U16 R78, desc[UR6][R80.64] ;  /* 0x00000006504ed981 */ /* 0x000322000c1e1500 */
[----:B------:R-:W-:Y:S01]  /*14150*/  ISETP.GE.U32.AND P5, PT, R7, 0x7fffff23, PT ;  /* 0x7fffff230700780c */ /* 0x000fe20003fa6070 */
[----:B------:R-:W-:Y:S02]  /*14160*/  IMAD R7, R2, 0x5c, RZ ;  /* 0x0000005c02077824 */ /* 0x000fe400078e02ff */
[----:B------:R1:W-:Y:S01]  /*14170*/  STL.64 [R1+0x340], R58 ;  /* 0x0003403a01007387 */ /* 0x0003e20000100a00 */
[----:B------:R-:W-:Y:S02]  /*14180*/  PRMT R79, RZ, 0x7610, R79 ;  /* 0x00007610ff4f7816 */ /* 0x000fe4000000004f */
[----:B------:R-:W-:Y:S01]  /*14190*/  PRMT R54, RZ, 0x7610, R54 ;  /* 0x00007610ff367816 */ /* 0x000fe20000000036 */
[----:B0-----:R-:W-:Y:S01]  /*141a0*/  IMAD.WIDE R70, R7, 0x2, R88 ;  /* 0x0000000207467825 */ /* 0x001fe200078e0258 */
[----:B------:R-:W-:-:S02]  /*141b0*/  PRMT R55, RZ, 0x7610, R55 ;  /* 0x00007610ff377816 */ /* 0x000fc40000000037 */
[----:B------:R-:W-:Y:S01]  /*141c0*/  PRMT R69, RZ, 0x7610, R69 ;  /* 0x00007610ff457816 */ /* 0x000fe20000000045 */
[----:B-1----:R-:W-:-:S03]  /*141d0*/  IMAD.WIDE R80, R7, 0x2, R90 ;  /* 0x0000000207507825 */ /* 0x002fc600078e025a */
[----:B------:R0:W4:Y:S01]  /*141e0*/  @!P0 LDG.E.U16 R55, desc[UR6][R70.64] ;  /* 0x0000000646378981 */ /* 0x000122000c1e1500 */
[----:B------:R-:W-:-:S03]  /*141f0*/  IMAD.WIDE R58, R7, 0x2, R86 ;  /* 0x00000002073a7825 */ /* 0x000fc600078e0256 */
[----:B------:R-:W4:Y:S04]  /*14200*/  @!P0 LDG.E.U16 R69, desc[UR6][R80.64] ;  /* 0x0000000650458981 */ /* 0x000f28000c1e1500 */
[----:B------:R1:W4:Y:S04]  /*14210*/  @!P0 LDG.E.U16 R54, desc[UR6][R58.64] ;  /* 0x000000063a368981 */ /* 0x000328000c1e1500 */
[----:B--2---:R-:W-:Y:S04]  /*14220*/  STL [R1+0xf6c], R50 ;  /* 0x000f6c3201007387 */ /* 0x004fe80000100800 */
[----:B------:R2:W-:Y:S02]  /*14230*/  STL [R1+0xf70], R51 ;  /* 0x000f703301007387 */ /* 0x0005e40000100800 */
[----:B--2---:R-:W-:-:S04]  /*14240*/  IMAD.WIDE R50, R7, 0x2, R84 ;  /* 0x0000000207327825 */ /* 0x004fc800078e0254 */
[----:B------:R-:W-:Y:S01]  /*14250*/  VIADD R7, R5, 0xffffffa1 ;  /* 0xffffffa105077836 */ /* 0x000fe20000000000 */
[----:B------:R2:W4:Y:S04]  /*14260*/  @!P0 LDG.E.U16 R79, desc[UR6][R50.64] ;  /* 0x00000006324f8981 */ /* 0x000528000c1e1500 */
[----:B------:R-:W-:Y:S01]  /*14270*/  ISETP.GE.U32.AND P0, PT, R7, 0x7fffff22, PT ;  /* 0x7fffff220700780c */ /* 0x000fe20003f06070 */
[----:B------:R-:W-:Y:S01]  /*14280*/  IMAD R7, R2, 0x5d, RZ ;  /* 0x0000005d02077824 */ /* 0x000fe200078e02ff */
[----:B------:R-:W-:Y:S01]  /*14290*/  STL.64 [R1+0x338], R80 ;  /* 0x0003385001007387 */ /* 0x000fe20000100a00 */
[----:B---3--:R-:W-:-:S03]  /*142a0*/  PRMT R77, RZ, 0x7610, R77 ;  /* 0x00007610ff4d7816 */ /* 0x008fc6000000004d */
[----:B------:R0:W-:Y:S02]  /*142b0*/  STL.64 [R1+0x330], R70 ;  /* 0x0003304601007387 */ /* 0x0001e40000100a00 */
[----:B0-----:R-:W-:-:S05]  /*142c0*/  IMAD.WIDE R70, R7, 0x2, R90 ;  /* 0x0000000207467825 */ /* 0x001fca00078e025a */
[----:B------:R-:W3:Y:S04]  /*142d0*/  @!P5 LDG.E.U16 R77, desc[UR6][R70.64] ;  /* 0x00000006464dd981 */ /* 0x000ee8000c1e1500 */
[----:B------:R1:W-:Y:S04]  /*142e0*/  STL.64 [R1+0x328], R58 ;  /* 0x0003283a01007387 */ /* 0x0003e80000100a00 */
[----:B------:R2:W-:Y:S01]  /*142f0*/  STL.64 [R1+0x320], R50 ;  /* 0x0003203201007387 */ /* 0x0005e20000100a00 */
[----:B------:R-:W-:Y:S02]  /*14300*/  PRMT R74, RZ, 0x7610, R74 ;  /* 0x00007610ff4a7816 */ /* 0x000fe4000000004a */
[----:B------:R-:W-:-:S02]  /*14310*/  PRMT R73, RZ, 0x7610, R73 ;  /* 0x00007610ff497816 */ /* 0x000fc40000000049 */
[----:B------:R-:W-:Y:S01]  /*14320*/  PRMT R72, RZ, 0x7610, R72 ;  /* 0x00007610ff487816 */ /* 0x000fe20000000048 */
[----:B-1----:R-:W-:-:S04]  /*14330*/  IMAD.WIDE R58, R7, 0x2, R88 ;  /* 0x00000002073a7825 */ /* 0x002fc800078e0258 */
[----:B--2---:R-:W-:Y:S01]  /*14340*/  IMAD.WIDE R50, R7, 0x2, R84 ;  /* 0x0000000207327825 */ /* 0x004fe200078e0254 */
[----:B------:R0:W2:Y:S04]  /*14350*/  @!P5 LDG.E.U16 R74, desc[UR6][R58.64] ;  /* 0x000000063a4ad981 */ /* 0x0000a8000c1e1500 */
[----:B------:R-:W2:Y:S01]  /*14360*/  @!P5 LDG.E.U16 R72, desc[UR6][R50.64] ;  /* 0x000000063248d981 */ /* 0x000ea2000c1e1500 */
[----:B------:R-:W-:Y:S02]  /*14370*/  PRMT R56, RZ, 0x7610, R56 ;  /* 0x00007610ff387816 */ /* 0x000fe40000000038 */
[----:B------:R-:W-:Y:S02]  /*14380*/  PRMT R57, RZ, 0x7610, R57 ;  /* 0x00007610ff397816 */ /* 0x000fe40000000039 */
[----:B------:R-:W-:-:S02]  /*14390*/  PRMT R46, RZ, 0x7610, R46 ;  /* 0x00007610ff2e7816 */ /* 0x000fc4000000002e */
[----:B------:R-:W-:Y:S01]  /*143a0*/  PRMT R47, RZ, 0x7610, R47 ;  /* 0x00007610ff2f7816 */ /* 0x000fe2000000002f */
[----:B----4-:R-:W-:Y:S04]  /*143b0*/  STL [R1+0x2490], R79 ;  /* 0x0024904f01007387 */ /* 0x010fe80000100800 */
[----:B------:R-:W-:Y:S04]  /*143c0*/  STL [R1+0xf78], R92 ;  /* 0x000f785c01007387 */ /* 0x000fe80000100800 */
[----:B------:R-:W-:Y:S04]  /*143d0*/  STL [R1+0xf74], R78 ;  /* 0x000f744e01007387 */ /* 0x000fe80000100800 */
[----:B------:R-:W-:Y:S04]  /*143e0*/  STL [R1+0xfa0], R54 ;  /* 0x000fa03601007387 */ /* 0x000fe80000100800 */
[----:B------:R1:W-:Y:S02]  /*143f0*/  STL [R1+0xfa4], R55 ;  /* 0x000fa43701007387 */ /* 0x0003e40000100800 */
[----:B-1----:R-:W-:-:S04]  /*14400*/  IMAD.WIDE R54, R7, 0x2, R86 ;  /* 0x0000000207367825 */ /* 0x002fc800078e0256 */
[----:B------:R-:W-:Y:S01]  /*14410*/  VIADD R7, R5, 0xffffffa0 ;  /* 0xffffffa005077836 */ /* 0x000fe20000000000 */
[----:B------:R1:W4:Y:S04]  /*14420*/  @!P5 LDG.E.U16 R73, desc[UR6][R54.64] ;  /* 0x000000063649d981 */ /* 0x000328000c1e1500 */
[----:B------:R-:W-:Y:S01]  /*14430*/  ISETP.GE.U32.AND P5, PT, R7, 0x7fffff21, PT ;  /* 0x7fffff210700780c */ /* 0x000fe20003fa6070 */
[----:B------:R-:W-:Y:S01]  /*14440*/  IMAD R7, R2, 0x5e, RZ ;  /* 0x0000005e02077824 */ /* 0x000fe200078e02ff */
[----:B------:R0:W-:Y:S04]  /*14450*/  STL.64 [R1+0x318], R70 ;  /* 0x0003184601007387 */ /* 0x0001e80000100a00 */
[----:B------:R1:W-:Y:S04]  /*14460*/  STL.64 [R1+0x310], R58 ;  /* 0x0003103a01007387 */ /* 0x0003e80000100a00 */
[----:B------:R2:W-:Y:S04]  /*14470*/  STL.64 [R1+0x308], R54 ;  /* 0x0003083601007387 */ /* 0x0005e80000100a00 */
[----:B---3--:R-:W-:Y:S01]  /*14480*/  STL [R1+0x2428], R77 ;  /* 0x0024284d01007387 */ /* 0x008fe20000100800 */
[----:B0-----:R-:W-:-:S03]  /*14490*/  IMAD.WIDE R70, R7, 0x2, R90 ;  /* 0x0000000207467825 */ /* 0x001fc600078e025a */
[----:B------:R0:W-:Y:S01]  /*144a0*/  STL.64 [R1+0x300], R50 ;  /* 0x0003003201007387 */ /* 0x0001e20000100a00 */
[----:B-1----:R-:W-:-:S03]  /*144b0*/  IMAD.WIDE R58, R7, 0x2, R88 ;  /* 0x00000002073a7825 */ /* 0x002fc600078e0258 */
[----:B------:R-:W3:Y:S01]  /*144c0*/  @!P0 LDG.E.U16 R57, desc[UR6][R70.64] ;  /* 0x0000000646398981 */ /* 0x000ee2000c1e1500 */
[----:B--2---:R-:W-:-:S03]  /*144d0*/  IMAD.WIDE R54, R7, 0x2, R86 ;  /* 0x0000000207367825 */ /* 0x004fc600078e0256 */
[----:B------:R-:W2:Y:S01]  /*144e0*/  @!P0 LDG.E.U16 R56, desc[UR6][R58.64] ;  /* 0x000000063a388981 */ /* 0x000ea2000c1e1500 */
[----:B0-----:R-:W-:-:S03]  /*144f0*/  IMAD.WIDE R50, R7, 0x2, R84 ;  /* 0x0000000207327825 */ /* 0x001fc600078e0254 */
[----:B------:R0:W3:Y:S04]  /*14500*/  @!P0 LDG.E.U16 R47, desc[UR6][R54.64] ;  /* 0x00000006362f8981 */ /* 0x0000e8000c1e1500 */
[----:B------:R1:W3:Y:S01]  /*14510*/  @!P0 LDG.E.U16 R46, desc[UR6][R50.64] ;  /* 0x00000006322e8981 */ /* 0x0002e2000c1e1500 */
[----:B------:R-:W-:-:S03]  /*14520*/  VIADD R7, R5, 0xffffff9c ;  /* 0xffffff9c05077836 */ /* 0x000fc60000000000 */
[----:B------:R-:W-:Y:S02]  /*14530*/  STL [R1+0x242c], R74 ;  /* 0x00242c4a01007387 */ /* 0x000fe40000100800 */
[----:B------:R-:W-:Y:S01]  /*14540*/  ISETP.GE.U32.AND P0, PT, R7, 0x7fffff1d, PT ;  /* 0x7fffff1d0700780c */ /* 0x000fe20003f06070 */
[----:B------:R-:W-:Y:S01]  /*14550*/  IMAD R7, R2, 0x5f, RZ ;  /* 0x0000005f02077824 */ /* 0x000fe200078e02ff */
[----:B------:R-:W-:Y:S02]  /*14560*/  PRMT R52, RZ, 0x7610, R52 ;  /* 0x00007610ff347816 */ /* 0x000fe40000000034 */
[----:B------:R-:W-:Y:S02]  /*14570*/  PRMT R53, RZ, 0x7610, R53 ;  /* 0x00007610ff357816 */ /* 0x000fe40000000035 */
[----:B------:R-:W-:Y:S02]  /*14580*/  PRMT R44, RZ, 0x7610, R44 ;  /* 0x00007610ff2c7816 */ /* 0x000fe4000000002c */
[----:B------:R-:W-:Y:S01]  /*14590*/  PRMT R45, RZ, 0x7610, R45 ;  /* 0x00007610ff2d7816 */ /* 0x000fe2000000002d */
[----:B----4-:R-:W-:Y:S04]  /*145a0*/  STL [R1+0x2430], R73 ;  /* 0x0024304901007387 */ /* 0x010fe80000100800 */
[----:B------:R-:W-:Y:S04]  /*145b0*/  STL [R1+0x2434], R72 ;  /* 0x0024344801007387 */ /* 0x000fe80000100800 */
[----:B------:R-:W-:Y:S04]  /*145c0*/  STL [R1+0xfa8], R69 ;  /* 0x000fa84501007387 */ /* 0x000fe80000100800 */
[----:B------:R-:W-:Y:S04]  /*145d0*/  STL.64 [R1+0x2f8], R70 ;  /* 0x0002f84601007387 */ /* 0x000fe80000100a00 */
[----:B------:R-:W-:Y:S04]  /*145e0*/  STL.64 [R1+0x2f0], R58 ;  /* 0x0002f03a01007387 */ /* 0x000fe80000100a00 */
[----:B------:R0:W-:Y:S04]  /*145f0*/  STL.64 [R1+0x2e8], R54 ;  /* 0x0002e83601007387 */ /* 0x0001e80000100a00 */
[----:B------:R1:W-:Y:S04]  /*14600*/  STL.64 [R1+0x2e0], R50 ;  /* 0x0002e03201007387 */ /* 0x0003e80000100a00 */
[----:B--2---:R-:W-:Y:S01]  /*14610*/  STL [R1+0x1288], R56 ;  /* 0x0012883801007387 */ /* 0x004fe20000100800 */
[----:B0-----:R-:W-:-:S03]  /*14620*/  IMAD.WIDE R54, R7, 0x2, R88 ;  /* 0x0000000207367825 */ /* 0x001fc600078e0258 */
[----:B---3--:R0:W-:Y:S01]  /*14630*/  STL [R1+0x128c], R57 ;  /* 0x00128c3901007387 */ /* 0x0081e20000100800 */
[----:B-1----:R-:W-:-:S03]  /*14640*/  IMAD.WIDE R50, R7, 0x2, R86 ;  /* 0x0000000207327825 */ /* 0x002fc600078e0256 */
[----:B------:R-:W2:Y:S04]  /*14650*/  @!P5 LDG.E.U16 R52, desc[UR6][R54.64] ;  /* 0x000000063634d981 */ /* 0x000ea8000c1e1500 */
[----:B------:R-:W-:Y:S01]  /*14660*/  STL [R1+0x1280], R46 ;  /* 0x0012802e01007387 */ /* 0x000fe20000100800 */
[----:B0-----:R-:W-:-:S03]  /*14670*/  IMAD.WIDE R56, R7, 0x2, R90 ;  /* 0x0000000207387825 */ /* 0x001fc600078e025a */
[----:B------:R0:W-:Y:S04]  /*14680*/  STL [R1+0x1284], R47 ;  /* 0x0012842f01007387 */ /* 0x0001e80000100800 */
[----:B------:R-:W3:Y:S04]  /*14690*/  @!P5 LDG.E.U16 R53, desc[UR6][R56.64] ;  /* 0x000000063835d981 */ /* 0x000ee8000c1e1500 */
[----:B------:R1:W4:Y:S01]  /*146a0*/  @!P5 LDG.E.U16 R45, desc[UR6][R50.64] ;  /* 0x00000006322dd981 */ /* 0x000322000c1e1500 */
[----:B0-----:R-:W-:-:S05]  /*146b0*/  IMAD.WIDE R46, R7, 0x2, R84 ;  /* 0x00000002072e7825 */ /* 0x001fca00078e0254 */
[----:B------:R0:W4:Y:S01]  /*146c0*/  @!P5 LDG.E.U16 R44, desc[UR6][R46.64] ;  /* 0x000000062e2cd981 */ /* 0x000122000c1e1500 */
[----:B------:R-:W-:-:S03]  /*146d0*/  VIADD R7, R5, 0xffffff94 ;  /* 0xffffff9405077836 */ /* 0x000fc60000000000 */
[----:B------:R-:W-:Y:S02]  /*146e0*/  STL.64 [R1+0x2d8], R56 ;  /* 0x0002d83801007387 */ /* 0x000fe40000100a00 */
[----:B------:R-:W-:Y:S02]  /*146f0*/  ISETP.GE.U32.AND P5, PT, R7, 0x7fffff15, PT ;  /* 0x7fffff150700780c */ /* 0x000fe40003fa6070 */
[----:B------:R-:W-:Y:S01]  /*14700*/  STL.64 [R1+0x2d0], R54 ;  /* 0x0002d03601007387 */ /* 0x000fe20000100a00 */
[----:B------:R-:W-:-:S03]  /*14710*/  IMAD R7, R2, 0x63, RZ ;  /* 0x0000006302077824 */ /* 0x000fc600078e02ff */
[----:B------:R1:W-:Y:S04]  /*14720*/  STL.64 [R1+0x2c8], R50 ;  /* 0x0002c83201007387 */ /* 0x0003e80000100a00 */
[----:B------:R0:W-:Y:S01]  /*14730*/  STL.64 [R1+0x2c0], R46 ;  /* 0x0002c02e01007387 */ /* 0x0001e20000100a00 */
[----:B------:R-:W-:Y:S02]  /*14740*/  PRMT R0, RZ, 0x7610, R0 ;  /* 0x00007610ff007816 */ /* 0x000fe40000000000 */
[----:B------:R-:W-:Y:S02]  /*14750*/  PRMT R74, RZ, 0x7610, R74 ;  /* 0x00007610ff4a7816 */ /* 0x000fe4000000004a */
[----:B------:R-:W-:Y:S02]  /*14760*/  PRMT R73, RZ, 0x7610, R73 ;  /* 0x00007610ff497816 */ /* 0x000fe40000000049 */
[----:B------:R-:W-:Y:S01]  /*14770*/  PRMT R72, RZ, 0x7610, R72 ;  /* 0x00007610ff487816 */ /* 0x000fe20000000048 */
[----:B-1----:R-:W-:-:S04]  /*14780*/  IMAD.WIDE R50, R7, 0x2, R88 ;  /* 0x0000000207327825 */ /* 0x002fc800078e0258 */
[----:B0-----:R-:W-:Y:S01]  /*14790*/  IMAD.WIDE R46, R7, 0x2, R86 ;  /* 0x00000002072e7825 */ /* 0x001fe200078e0256 */
[----:B------:R-:W4:Y:S04]  /*147a0*/  @!P0 LDG.E.U16 R74, desc[UR6][R50.64] ;  /* 0x00000006324a8981 */ /* 0x000f28000c1e1500 */
[----:B------:R-:W4:Y:S01]  /*147b0*/  @!P0 LDG.E.U16 R73, desc[UR6][R46.64] ;  /* 0x000000062e498981 */ /* 0x000f22000c1e1500 */
[----:B------:R-:W-:Y:S02]  /*147c0*/  PRMT R48, RZ, 0x7610, R48 ;  /* 0x00007610ff307816 */ /* 0x000fe40000000030 */
[----:B------:R-:W-:Y:S02]  /*147d0*/  PRMT R49, RZ, 0x7610, R49 ;  /* 0x00007610ff317816 */ /* 0x000fe40000000031 */
[----:B------:R-:W-:-:S02]  /*147e0*/  PRMT R40, RZ, 0x7610, R40 ;  /* 0x00007610ff287816 */ /* 0x000fc40000000028 */
[----:B------:R-:W-:Y:S01]  /*147f0*/  PRMT R41, RZ, 0x7610, R41 ;  /* 0x00007610ff297816 */ /* 0x000fe20000000029 */
[----:B--2---:R-:W-:Y:S04]  /*14800*/  STL [R1+0x12a8], R52 ;  /* 0x0012a83401007387 */ /* 0x004fe80000100800 */
[----:B---3--:R0:W-:Y:S04]  /*14810*/  STL [R1+0x12ac], R53 ;  /* 0x0012ac3501007387 */ /* 0x0081e80000100800 */
[----:B----4-:R-:W-:Y:S01]  /*14820*/  STL [R1+0x12a0], R44 ;  /* 0x0012a02c01007387 */ /* 0x010fe20000100800 */
[----:B0-----:R-:W-:-:S03]  /*14830*/  IMAD.WIDE R52, R7, 0x2, R90 ;  /* 0x0000000207347825 */ /* 0x001fc600078e025a */
[----:B------:R0:W-:Y:S04]  /*14840*/  STL [R1+0x12a4], R45 ;  /* 0x0012a42d01007387 */ /* 0x0001e80000100800 */
[----:B------:R1:W2:Y:S01]  /*14850*/  @!P0 LDG.E.U16 R0, desc[UR6][R52.64] ;  /* 0x0000000634008981 */ /* 0x0002a2000c1e1500 */
[----:B0-----:R-:W-:-:S04]  /*14860*/  IMAD.WIDE R44, R7, 0x2, R84 ;  /* 0x00000002072c7825 */ /* 0x001fc800078e0254 */
[----:B------:R-:W-:Y:S01]  /*14870*/  VIADD R7, R5, 0xffffff8c ;  /* 0xffffff8c05077836 */ /* 0x000fe20000000000 */
[----:B------:R0:W3:Y:S04]  /*14880*/  @!P0 LDG.E.U16 R72, desc[UR6][R44.64] ;  /* 0x000000062c488981 */ /* 0x0000e8000c1e1500 */
[----:B------:R-:W-:Y:S01]  /*14890*/  ISETP.GE.U32.AND P0, PT, R7, 0x7fffff0d, PT ;  /* 0x7fffff0d0700780c */ /* 0x000fe20003f06070 */
[----:B------:R-:W-:Y:S01]  /*148a0*/  IMAD R7, R2, 0x6b, RZ ;  /* 0x0000006b02077824 */ /* 0x000fe200078e02ff */
[----:B------:R1:W-:Y:S04]  /*148b0*/  STL.64 [R1+0x258], R52 ;  /* 0x0002583401007387 */ /* 0x0003e80000100a00 */
[----:B------:R4:W-:Y:S04]  /*148c0*/  STL.64 [R1+0x250], R50 ;  /* 0x0002503201007387 */ /* 0x0009e80000100a00 */
[----:B------:R0:W-:Y:S04]  /*148d0*/  STL.64 [R1+0x248], R46 ;  /* 0x0002482e01007387 */ /* 0x0001e80000100a00 */
[----:B------:R0:W-:Y:S01]  /*148e0*/  STL.64 [R1+0x240], R44 ;  /* 0x0002402c01007387 */ /* 0x0001e20000100a00 */
[----:B-1----:R-:W-:-:S04]  /*148f0*/  IMAD.WIDE R52, R7, 0x2, R90 ;  /* 0x0000000207347825 */ /* 0x002fc800078e025a */
[C---:B----4-:R-:W-:Y:S01]  /*14900*/  IMAD.WIDE R50, R7.reuse, 0x2, R88 ;  /* 0x0000000207327825 */ /* 0x050fe200078e0258 */
[----:B------:R-:W4:Y:S03]  /*14910*/  @!P5 LDG.E.U16 R49, desc[UR6][R52.64] ;  /* 0x000000063431d981 */ /* 0x000f26000c1e1500 */
[C---:B0-----:R-:W-:Y:S01]  /*14920*/  IMAD.WIDE R46, R7.reuse, 0x2, R86 ;  /* 0x00000002072e7825 */ /* 0x041fe200078e0256 */
[----:B------:R-:W2:Y:S03]  /*14930*/  @!P5 LDG.E.U16 R48, desc[UR6][R50.64] ;  /* 0x000000063230d981 */ /* 0x000ea6000c1e1500 */
[----:B------:R-:W-:Y:S01]  /*14940*/  IMAD.WIDE R44, R7, 0x2, R84 ;  /* 0x00000002072c7825 */ /* 0x000fe200078e0254 */
[----:B------:R0:W3:Y:S04]  /*14950*/  @!P5 LDG.E.U16 R41, desc[UR6][R46.64] ;  /* 0x000000062e29d981 */ /* 0x0000e8000c1e1500 */
[----:B------:R1:W3:Y:S01]  /*14960*/  @!P5 LDG.E.U16 R40, desc[UR6][R44.64] ;  /* 0x000000062c28d981 */ /* 0x0002e2000c1e1500 */
[----:B------:R-:W-:-:S03]  /*14970*/  VIADD R7, R5, 0xffffff84 ;  /* 0xffffff8405077836 */ /* 0x000fc60000000000 */
[----:B------:R-:W-:Y:S02]  /*14980*/  STL.64 [R1+0x158], R52 ;  /* 0x0001583401007387 */ /* 0x000fe40000100a00 */
[----:B------:R-:W-:Y:S01]  /*14990*/  ISETP.GE.U32.AND P5, PT, R7, 0x7fffff05, PT ;  /* 0x7fffff050700780c */ /* 0x000fe20003fa6070 */
[----:B------:R-:W-:Y:S01]  /*149a0*/  IMAD R7, R2, 0x73, RZ ;  /* 0x0000007302077824 */ /* 0x000fe200078e02ff */
[----:B------:R-:W-:Y:S01]  /*149b0*/  STL.64 [R1+0x150], R50 ;  /* 0x0001503201007387 */ /* 0x000fe20000100a00 */
[----:B------:R-:W-:-:S03]  /*149c0*/  PRMT R9, RZ, 0x7610, R9 ;  /* 0x00007610ff097816 */ /* 0x000fc60000000009 */
[----:B------:R0:W-:Y:S01]  /*149d0*/  STL.64 [R1+0x148], R46 ;  /* 0x0001482e01007387 */ /* 0x0001e20000100a00 */
[----:B------:R-:W-:-:S03]  /*149e0*/  PRMT R10, RZ, 0x7610, R10 ;  /* 0x00007610ff0a7816 */ /* 0x000fc6000000000a */
[----:B------:R1:W-:Y:S01]  /*149f0*/  STL.64 [R1+0x140], R44 ;  /* 0x0001402c01007387 */ /* 0x0003e20000100a00 */
[----:B------:R-:W-:Y:S01]  /*14a00*/  PRMT R8, RZ, 0x7610, R8 ;  /* 0x00007610ff087816 */ /* 0x000fe20000000008 */
[----:B0-----:R-:W-:-:S04]  /*14a10*/  IMAD.WIDE R46, R7, 0x2, R88 ;  /* 0x00000002072e7825 */ /* 0x001fc800078e0258 */
[----:B-1----:R-:W-:Y:S01]  /*14a20*/  IMAD.WIDE R44, R7, 0x2, R86 ;  /* 0x00000002072c7825 */ /* 0x002fe200078e0256 */
[----:B------:R-:W3:Y:S04]  /*14a30*/  @!P0 LDG.E.U16 R10, desc[UR6][R46.64] ;  /* 0x000000062e0a8981 */ /* 0x000ee8000c1e1500 */
[----:B------:R-:W3:Y:S01]  /*14a40*/  @!P0 LDG.E.U16 R9, desc[UR6][R44.64] ;  /* 0x000000062c098981 */ /* 0x000ee2000c1e1500 */
[----:B------:R-:W-:Y:S01]  /*14a50*/  PRMT R37, RZ, 0x7610, R37 ;  /* 0x00007610ff257816 */ /* 0x000fe20000000025 */
[----:B------:R-:W-:Y:S01]  /*14a60*/  IMAD R52, R2, 0x7b, RZ ;  /* 0x0000007b02347824 */ /* 0x000fe200078e02ff */
[----:B------:R-:W-:-:S03]  /*14a70*/  PRMT R36, RZ, 0x7610, R36 ;  /* 0x00007610ff247816 */ /* 0x000fc60000000024 */
[----:B------:R-:W-:-:S05]  /*14a80*/  IMAD.WIDE R58, R52, 0x2, R90 ;  /* 0x00000002343a7825 */ /* 0x000fca00078e025a */
[----:B------:R-:W3:Y:S04]  /*14a90*/  @!P5 LDG.E.U16 R36, desc[UR6][R58.64] ;  /* 0x000000063a24d981 */ /* 0x000ee8000c1e1500 */
[----:B--2---:R-:W-:Y:S04]  /*14aa0*/  STL [R1+0xf44], R48 ;  /* 0x000f443001007387 */ /* 0x004fe80000100800 */
[----:B----4-:R0:W-:Y:S04]  /*14ab0*/  STL [R1+0xf48], R49 ;  /* 0x000f483101007387 */ /* 0x0101e80000100800 */
[----:B---3--:R-:W-:Y:S04]  /*14ac0*/  STL [R1+0xf3c], R40 ;  /* 0x000f3c2801007387 */ /* 0x008fe80000100800 */
[----:B------:R1:W-:Y:S01]  /*14ad0*/  STL [R1+0xf40], R41 ;  /* 0x000f402901007387 */ /* 0x0003e20000100800 */
[----:B0-----:R-:W-:-:S05]  /*14ae0*/  IMAD.WIDE R48, R7, 0x2, R90 ;  /* 0x0000000207307825 */ /* 0x001fca00078e025a */
[----:B------:R-:W2:Y:S01]  /*14af0*/  @!P0 LDG.E.U16 R37, desc[UR6][R48.64] ;  /* 0x0000000630258981 */ /* 0x000ea2000c1e1500 */
[----:B-1----:R-:W-:-:S05]  /*14b00*/  IMAD.WIDE R40, R7, 0x2, R84 ;  /* 0x0000000207287825 */ /* 0x002fca00078e0254 */
[----:B------:R0:W3:Y:S01]  /*14b10*/  @!P0 LDG.E.U16 R8, desc[UR6][R40.64] ;  /* 0x0000000628088981 */ /* 0x0000e2000c1e1500 */
[----:B------:R-:W-:-:S03]  /*14b20*/  VIADD R7, R5, 0xffffff9b ;  /* 0xffffff9b05077836 */ /* 0x000fc60000000000 */
[----:B------:R-:W-:Y:S02]  /*14b30*/  STL.64 [R1+0x58], R48 ;  /* 0x0000583001007387 */ /* 0x000fe40000100a00 */
[----:B------:R-:W-:Y:S02]  /*14b40*/  ISETP.GE.U32.AND P0, PT, R7, 0x7fffff1c, PT ;  /* 0x7fffff1c0700780c */ /* 0x000fe40003f06070 */
[----:B------:R-:W-:Y:S01]  /*14b50*/  STL.64 [R1+0x50], R46 ;  /* 0x0000502e01007387 */ /* 0x000fe20000100a00 */
[----:B------:R-:W-:-:S03]  /*14b60*/  PRMT R7, RZ, 0x7610, R7 ;  /* 0x00007610ff077816 */ /* 0x000fc60000000007 */
[----:B------:R-:W-:Y:S04]  /*14b70*/  STL.64 [R1+0x48], R44 ;  /* 0x0000482c01007387 */ /* 0x000fe80000100a00 */
[----:B------:R-:W-:Y:S04]  /*14b80*/  STL.64 [R1+0x40], R40 ;  /* 0x0000402801007387 */ /* 0x000fe80000100a00 */
[----:B------:R1:W-:Y:S04]  /*14b90*/  STL [R1+0xf20], R9 ;  /* 0x000f200901007387 */ /* 0x0003e80000100800 */
[----:B------:R-:W-:Y:S04]  /*14ba0*/  STL [R1+0xf24], R10 ;  /* 0x000f240a01007387 */ /* 0x000fe80000100800 */
[----:B------:R4:W-:Y:S01]  /*14bb0*/  STL.S16 [R1+0xf84], R7 ;  /* 0x000f840701007387 */ /* 0x0009e20000100600 */
[----:B------:R-:W-:Y:S01]  /*14bc0*/  IMAD.WIDE R56, R52, 0x2, R88 ;  /* 0x0000000234387825 */ /* 0x000fe200078e0258 */
[----:B------:R-:W-:Y:S01]  /*14bd0*/  PRMT R42, RZ, 0x7610, R42 ;  /* 0x00007610ff2a7816 */ /* 0x000fe2000000002a */
[----:B-1----:R-:W1:Y:S02]  /*14be0*/  LDC R9, c[0x0][0x3b0] ;  /* 0x0000ec00ff097b82 */ /* 0x002e640000000800 */
[----:B----4-:R-:W-:Y:S01]  /*14bf0*/  IMAD R7, R2, 0x64, RZ ;  /* 0x0000006402077824 */ /* 0x010fe200078e02ff */
[----:B------:R-:W-:Y:S01]  /*14c00*/  PRMT R43, RZ, 0x7610, R43 ;  /* 0x00007610ff2b7816 */ /* 0x000fe2000000002b */
[----:B------:R-:W-:Y:S01]  /*14c10*/  IMAD.WIDE R54, R52, 0x2, R86 ;  /* 0x0000000234367825 */ /* 0x000fe200078e0256 */
[----:B------:R-:W-:-:S03]  /*14c20*/  PRMT R32, RZ, 0x7610, R32 ;  /* 0x00007610ff207816 */ /* 0x000fc60000000020 */
[----:B------:R-:W4:Y:S01]  /*14c30*/  LDC R10, c[0x0][0x3b0] ;  /* 0x0000ec00ff0a7b82 */ /* 0x000f220000000800 */
[----:B------:R-:W-:-:S04]  /*14c40*/  IMAD.WIDE R46, R7, 0x2, R90 ;  /* 0x00000002072e7825 */ /* 0x000fc800078e025a */
[----:B------:R-:W-:Y:S01]  /*14c50*/  IMAD.WIDE R52, R52, 0x2, R84 ;  /* 0x0000000234347825 */ /* 0x000fe200078e0254 */
[----:B------:R-:W-:Y:S01]  /*14c60*/  PRMT R33, RZ, 0x7610, R33 ;  /* 0x00007610ff217816 */ /* 0x000fe20000000021 */
[----:B------:R-:W4:Y:S02]  /*14c70*/  @!P0 LDG.E.U16 R43, desc[UR6][R46.64] ;  /* 0x000000062e2b8981 */ /* 0x000f24000c1e1500 */
[----:B------:R-:W-:-:S04]  /*14c80*/  IMAD.WIDE R44, R7, 0x2, R88 ;  /* 0x00000002072c7825 */ /* 0x000fc800078e0258 */
[C---:B0-----:R-:W-:Y:S01]  /*14c90*/  IMAD.WIDE R40, R7.reuse, 0x2, R86 ;  /* 0x0000000207287825 */ /* 0x041fe200078e0256 */
[----:B------:R-:W4:Y:S04]  /*14ca0*/  @!P0 LDG.E.U16 R42, desc[UR6][R44.64] ;  /* 0x000000062c2a8981 */ /* 0x000f28000c1e1500 */
[----:B------:R0:W4:Y:S04]  /*14cb0*/  @!P0 LDG.E.U16 R33, desc[UR6][R40.64] ;  /* 0x0000000628218981 */ /* 0x000128000c1e1500 */
[----:B---3--:R-:W-:Y:S04]  /*14cc0*/  STL [R1+0xf1c], R8 ;  /* 0x000f1c0801007387 */ /* 0x008fe80000100800 */
[----:B------:R-:W3:Y:S04]  /*14cd0*/  LDL.LU R81, [R1+0x38] ;  /* 0x0000380001517983 */ /* 0x000ee80000300800 */
[----:B------:R-:W4:Y:S04]  /*14ce0*/  LDL.LU R80, [R1+0x3c] ;  /* 0x00003c0001507983 */ /* 0x000f280000300800 */
[----:B--2---:R-:W-:Y:S04]  /*14cf0*/  STL [R1+0xf28], R37 ;  /* 0x000f282501007387 */ /* 0x004fe80000100800 */
[----:B------:R-:W-:Y:S04]  /*14d00*/  STL [R1+0x2170], R58 ;  /* 0x0021703a01007387 */ /* 0x000fe80000100800 */
[----:B------:R-:W-:Y:S04]  /*14d10*/  STL.64 [R1+0x238], R46 ;  /* 0x0002382e01007387 */ /* 0x000fe80000100a00 */
[----:B------:R-:W-:Y:S04]  /*14d20*/  STL [R1+0x2284], R58 ;  /* 0x0022843a01007387 */ /* 0x000fe80000100800 */
[----:B------:R-:W-:Y:S04]  /*14d30*/  STL [R1+0x216c], R59 ;  /* 0x00216c3b01007387 */ /* 0x000fe80000100800 */
[----:B------:R-:W-:Y:S04]  /*14d40*/  STL [R1+0x2274], R59 ;  /* 0x0022743b01007387 */ /* 0x000fe80000100800 */
[----:B------:R-:W-:Y:S04]  /*14d50*/  STL.64 [R1+0x23e8], R58 ;  /* 0x0023e83a01007387 */ /* 0x000fe80000100a00 */
[----:B------:R-:W-:Y:S04]  /*14d60*/  STL [R1+0x243c], R58 ;  /* 0x00243c3a01007387 */ /* 0x000fe80000100800 */
[----:B------:R2:W-:Y:S04]  /*14d70*/  STL [R1+0x2438], R59 ;  /* 0x0024383b01007387 */ /* 0x0005e80000100800 */
[----:B--2---:R-:W2:Y:S04]  /*14d80*/  LDL.LU R59, [R1+0xf84] ;  /* 0x000f8400013b7983 */ /* 0x004ea80000300800 */
        /* <DEDUP_REMOVED lines=17> */
[----:B------:R0:W-:Y:S02]  /*14ea0*/  STL [R1+0xf88], R36 ;  /* 0x000f882401007387 */ /* 0x0001e40000100800 */
[----:B0-----:R-:W-:-:S05]  /*14eb0*/  IMAD.WIDE R36, R7, 0x2, R84 ;  /* 0x0000000207247825 */ /* 0x001fca00078e0254 */
[----:B------:R0:W2:Y:S01]  /*14ec0*/  @!P0 LDG.E.U16 R32, desc[UR6][R36.64] ;  /* 0x0000000624208981 */ /* 0x0000a2000c1e1500 */
[----:B------:R-:W-:-:S03]  /*14ed0*/  VIADD R8, R5, 0xffffff93 ;  /* 0xffffff9305087836 */ /* 0x000fc60000000000 */
[----:B------:R-:W-:Y:S02]  /*14ee0*/  STL [R1+0x22d4], R53 ;  /* 0x0022d43501007387 */ /* 0x000fe40000100800 */
[----:B------:R-:W-:Y:S02]  /*14ef0*/  ISETP.GE.U32.AND P0, PT, R8, 0x7fffff14, PT ;  /* 0x7fffff140800780c */ /* 0x000fe40003f06070 */
[----:B------:R-:W-:Y:S04]  /*14f00*/  STL [R1+0x2454], R53 ;  /* 0x0024543501007387 */ /* 0x000fe80000100800 */
[----:B------:R-:W-:Y:S04]  /*14f10*/  STL.64 [R1+0x230], R44 ;  /* 0x0002302c01007387 */ /* 0x000fe80000100a00 */
[----:B------:R0:W-:Y:S01]  /*14f20*/  STL.64 [R1+0x228], R40 ;  /* 0x0002282801007387 */ /* 0x0001e20000100a00 */
[----:B------:R-:W-:-:S03]  /*14f30*/  PRMT R38, RZ, 0x7610, R38 ;  /* 0x00007610ff267816 */ /* 0x000fc60000000026 */
[----:B------:R0:W-:Y:S01]  /*14f40*/  STL.64 [R1+0x220], R36 ;  /* 0x0002202401007387 */ /* 0x0001e20000100a00 */
[----:B------:R-:W-:Y:S02]  /*14f50*/  PRMT R39, RZ, 0x7610, R39 ;  /* 0x00007610ff277816 */ /* 0x000fe40000000027 */
[----:B------:R-:W-:Y:S02]  /*14f60*/  PRMT R28, RZ, 0x7610, R28 ;  /* 0x00007610ff1c7816 */ /* 0x000fe4000000001c */
[----:B------:R-:W-:Y:S02]  /*14f70*/  PRMT R29, RZ, 0x7610, R29 ;  /* 0x00007610ff1d7816 */ /* 0x000fe4000000001d */
[----:B---3--:R-:W-:-:S05]  /*14f80*/  SEL R7, R83, R81, !P1 ;  /* 0x0000005153077207 */ /* 0x008fca0004800000 */
[----:B-1----:R-:W-:Y:S02]  /*14f90*/  IMAD R71, R7, R9, RZ ;  /* 0x0000000907477224 */ /* 0x002fe400078e02ff */
[----:B------:R-:W-:-:S03]  /*14fa0*/  IMAD R7, R2, 0x6c, RZ ;  /* 0x0000006c02077824 */ /* 0x000fc600078e02ff */
[----:B------:R-:W-:Y:S01]  /*14fb0*/  STL [R1+0x2458], R71 ;  /* 0x0024584701007387 */ /* 0x000fe20000100800 */
[----:B0-----:R-:W-:-:S03]  /*14fc0*/  IMAD.WIDE R40, R7, 0x2, R88 ;  /* 0x0000000207287825 */ /* 0x001fc600078e0258 */
[----:B----4-:R-:W-:Y:S04]  /*14fd0*/  STL [R1+0xf94], R42 ;  /* 0x000f942a01007387 */ /* 0x010fe80000100800 */
[----:B------:R0:W-:Y:S01]  /*14fe0*/  STL [R1+0xf98], R43 ;  /* 0x000f982b01007387 */ /* 0x0001e20000100800 */
[----:B------:R-:W-:-:S03]  /*14ff0*/  IMAD.WIDE R36, R7, 0x2, R86 ;  /* 0x0000000207247825 */ /* 0x000fc600078e0256 */
[----:B------:R-:W3:Y:S04]  /*15000*/  @!P0 LDG.E.U16 R38, desc[UR6][R40.64] ;  /* 0x0000000628268981 */ /* 0x000ee8000c1e1500 */
[----:B------:R-:W4:Y:S01]  /*15010*/  @!P0 LDG.E.U16 R29, desc[UR6][R36.64] ;  /* 0x00000006241d8981 */ /* 0x000f22000c1e1500 */
[----:B0-----:R-:W-:-:S05]  /*15020*/  IMAD.WIDE R42, R7, 0x2, R90 ;  /* 0x00000002072a7825 */ /* 0x001fca00078e025a */
[----:B------:R-:W4:Y:S01]  /*15030*/  @!P0 LDG.E.U16 R39, desc[UR6][R42.64] ;  /* 0x000000062a278981 */ /* 0x000f22000c1e1500 */
[----:B------:R-:W-:Y:S02]  /*15040*/  PRMT R16, RZ, 0x7610, R16 ;  /* 0x00007610ff107816 */ /* 0x000fe40000000010 */
[----:B------:R-:W-:Y:S02]  /*15050*/  PRMT R15, RZ, 0x7610, R15 ;  /* 0x00007610ff0f7816 */ /* 0x000fe4000000000f */
[----:B------:R-:W-:Y:S02]  /*15060*/  PRMT R12, RZ, 0x7610, R12 ;  /* 0x00007610ff0c7816 */ /* 0x000fe4000000000c */
[----:B------:R-:W-:Y:S01]  /*15070*/  PRMT R77, RZ, 0x7610, R77 ;  /* 0x00007610ff4d7816 */ /* 0x000fe2000000004d */
[----:B------:R-:W-:Y:S01]  /*15080*/  VIADD R8, R5, 0xffffff8b ;  /* 0xffffff8b05087836 */ /* 0x000fe20000000000 */
[----:B------:R-:W-:Y:S02]  /*15090*/  PRMT R9, RZ, 0x7610, R9 ;  /* 0x00007610ff097816 */ /* 0x000fe40000000009 */
[----:B------:R-:W-:-:S02]  /*150a0*/  PRMT R79, RZ, 0x7610, R79 ;  /* 0x00007610ff4f7816 */ /* 0x000fc4000000004f */
[----:B------:R-:W4:Y:S04]  /*150b0*/  @!P5 LDG.E.U16 R77, desc[UR6][R54.64] ;  /* 0x00000006364dd981 */ /* 0x000f28000c1e1500 */
[----:B--2---:R-:W2:Y:S04]  /*150c0*/  @!P5 LDG.E.U16 R59, desc[UR6][R56.64] ;  /* 0x00000006383bd981 */ /* 0x004ea8000c1e1500 */
[----:B------:R-:W2:Y:S04]  /*150d0*/  @!P5 LDG.E.U16 R79, desc[UR6][R52.64] ;  /* 0x00000006344fd981 */ /* 0x000ea8000c1e1500 */
[----:B------:R-:W-:Y:S04]  /*150e0*/  STL [R1+0xf8c], R32 ;  /* 0x000f8c2001007387 */ /* 0x000fe80000100800 */
[----:B------:R0:W-:Y:S02]  /*150f0*/  STL [R1+0xf90], R33 ;  /* 0x000f902101007387 */ /* 0x0001e40000100800 */
[----:B0-----:R-:W-:-:S05]  /*15100*/  IMAD.WIDE R32, R7, 0x2, R84 ;  /* 0x0000000207207825 */ /* 0x001fca00078e0254 */
[----:B------:R-:W2:Y:S01]  /*15110*/  @!P0 LDG.E.U16 R28, desc[UR6][R32.64] ;  /* 0x00000006201c8981 */ /* 0x000ea2000c1e1500 */
[----:B------:R-:W-:Y:S02]  /*15120*/  SEL R7, R83, R80, !P1 ;  /* 0x0000005053077207 */ /* 0x000fe40004800000 */
[----:B------:R-:W-:Y:S01]  /*15130*/  ISETP.GE.U32.AND P0, PT, R8, 0x7fffff0c, PT ;  /* 0x7fffff0c0800780c */ /* 0x000fe20003f06070 */
[----:B------:R-:W-:Y:S02]  /*15140*/  STL.64 [R1+0x138], R42 ;  /* 0x0001382a01007387 */ /* 0x000fe40000100a00 */
[----:B------:R-:W-:Y:S02]  /*15150*/  IMAD R81, R7, R10, RZ ;  /* 0x0000000a07517224 */ /* 0x000fe400078e02ff */
[----:B------:R-:W-:Y:S01]  /*15160*/  STL.64 [R1+0x130], R40 ;  /* 0x0001302801007387 */ /* 0x000fe20000100a00 */
[C---:B------:R-:W-:Y:S01]  /*15170*/  IMAD R7, R2.reuse, 0x74, RZ ;  /* 0x0000007402077824 */ /* 0x040fe200078e02ff */
[----:B------:R-:W-:Y:S01]  /*15180*/  PRMT R11, RZ, 0x7610, R11 ;  /* 0x00007610ff0b7816 */ /* 0x000fe2000000000b */
[----:B------:R-:W-:Y:S01]  /*15190*/  VIADD R8, R5, 0xffffff83 ;  /* 0xffffff8305087836 */ /* 0x000fe20000000000 */
[----:B------:R-:W-:Y:S01]  /*151a0*/  STL.64 [R1+0x128], R36 ;  /* 0x0001282401007387 */ /* 0x000fe20000100a00 */
[----:B------:R-:W-:Y:S01]  /*151b0*/  IMAD R44, R2, 0x7c, RZ ;  /* 0x0000007c022c7824 */ /* 0x000fe200078e02ff */
[----:B------:R-:W-:Y:S01]  /*151c0*/  PRMT R67, RZ, 0x7610, R67 ;  /* 0x00007610ff437816 */ /* 0x000fe20000000043 */
[----:B------:R-:W0:Y:S01]  /*151d0*/  LDC R10, c[0x0][0x3b0] ;  /* 0x0000ec00ff0a7b82 */ /* 0x000e220000000800 */
[----:B------:R-:W-:Y:S04]  /*151e0*/  STL.64 [R1+0x120], R32 ;  /* 0x0001202001007387 */ /* 0x000fe80000100a00 */
[----:B------:R-:W-:Y:S04]  /*151f0*/  STL [R1+0x245c], R81 ;  /* 0x00245c5101007387 */ /* 0x000fe80000100800 */
[----:B---3--:R-:W-:Y:S04]  /*15200*/  STL [R1+0xf34], R38 ;  /* 0x000f342601007387 */ /* 0x008fe80000100800 */
[----:B----4-:R-:W-:Y:S04]  /*15210*/  STL [R1+0xf38], R39 ;  /* 0x000f382701007387 */ /* 0x010fe80000100800 */
[----:B--2---:R-:W-:Y:S04]  /*15220*/  STL [R1+0xf2c], R28 ;  /* 0x000f2c1c01007387 */ /* 0x004fe80000100800 */
[----:B------:R1:W-:Y:S02]  /*15230*/  STL [R1+0xf30], R29 ;  /* 0x000f301d01007387 */ /* 0x0003e40000100800 */
[----:B-1----:R-:W-:-:S05]  /*15240*/  IMAD.WIDE R28, R7, 0x2, R84 ;  /* 0x00000002071c7825 */ /* 0x002fca00078e0254 */
[----:B------:R-:W2:Y:S01]  /*15250*/  @!P0 LDG.E.U16 R9, desc[UR6][R28.64] ;  /* 0x000000061c098981 */ /* 0x000ea2000c1e1500 */
[----:B------:R-:W-:-:S04]  /*15260*/  IMAD.WIDE R38, R7, 0x2, R90 ;  /* 0x0000000207267825 */ /* 0x000fc800078e025a */
[C---:B------:R-:W-:Y:S01]  /*15270*/  IMAD.WIDE R36, R7.reuse, 0x2, R88 ;  /* 0x0000000207247825 */ /* 0x040fe200078e0258 */
[----:B------:R1:W3:Y:S03]  /*15280*/  @!P0 LDG.E.U16 R16, desc[UR6][R38.64] ;  /* 0x0000000626108981 */ /* 0x0002e6000c1e1500 */
[----:B------:R-:W-:Y:S01]  /*15290*/  IMAD.WIDE R32, R7, 0x2, R86 ;  /* 0x0000000207207825 */ /* 0x000fe200078e0256 */
[----:B------:R4:W3:Y:S04]  /*152a0*/  @!P0 LDG.E.U16 R15, desc[UR6][R36.64] ;  /* 0x00000006240f8981 */ /* 0x0008e8000c1e1500 */
[----:B------:R0:W3:Y:S01]  /*152b0*/  @!P0 LDG.E.U16 R12, desc[UR6][R32.64] ;  /* 0x00000006200c8981 */ /* 0x0000e2000c1e1500 */
[----:B------:R-:W-:Y:S01]  /*152c0*/  VIADD R7, R5, 0xffffff9a ;  /* 0xffffff9a05077836 */ /* 0x000fe20000000000 */
[----:B------:R-:W-:-:S02]  /*152d0*/  ISETP.GE.U32.AND P5, PT, R8, 0x7fffff04, PT ;  /* 0x7fffff040800780c */ /* 0x000fc40003fa6070 */
[----:B------:R1:W-:Y:S02]  /*152e0*/  STL.64 [R1+0x38], R38 ;  /* 0x0000382601007387 */ /* 0x0003e40000100a00 */
[----:B------:R-:W-:Y:S02]  /*152f0*/  ISETP.GE.U32.AND P0, PT, R7, 0x7fffff1b, PT ;  /* 0x7fffff1b0700780c */ /* 0x000fe40003f06070 */
[----:B------:R4:W-:Y:S01]  /*15300*/  STL.64 [R1+0x30], R36 ;  /* 0x0000302401007387 */ /* 0x0009e20000100a00 */
[----:B------:R-:W-:-:S03]  /*15310*/  IMAD R7, R2, 0x65, RZ ;  /* 0x0000006502077824 */ /* 0x000fc600078e02ff */
[----:B------:R0:W-:Y:S01]  /*15320*/  STL.64 [R1+0x28], R32 ;  /* 0x0000282001007387 */ /* 0x0001e20000100a00 */
[----:B------:R-:W-:-:S03]  /*15330*/  IMAD.WIDE R50, R44, 0x2, R90 ;  /* 0x000000022c327825 */ /* 0x000fc600078e025a */
[----:B------:R0:W-:Y:S01]  /*15340*/  STL.64 [R1+0x20], R28 ;  /* 0x0000201c01007387 */ /* 0x0001e20000100a00 */
[----:B-1----:R-:W-:-:S03]  /*15350*/  IMAD.WIDE R38, R7, 0x2, R90 ;  /* 0x0000000207267825 */ /* 0x002fc600078e025a */
[----:B------:R-:W3:Y:S01]  /*15360*/  @!P5 LDG.E.U16 R11, desc[UR6][R50.64] ;  /* 0x00000006320bd981 */ /* 0x000ee2000c1e1500 */
[----:B------:R-:W-:-:S03]  /*15370*/  PRMT R66, RZ, 0x7610, R66 ;  /* 0x00007610ff427816 */ /* 0x000fc60000000042 */
[----:B------:R-:W3:Y:S01]  /*15380*/  @!P0 LDG.E.U16 R67, desc[UR6][R38.64] ;  /* 0x0000000626438981 */ /* 0x000ee2000c1e1500 */
[----:B------:R-:W-:Y:S01]  /*15390*/  PRMT R63, RZ, 0x7610, R63 ;  /* 0x00007610ff3f7816 */ /* 0x000fe2000000003f */
[----:B----4-:R-:W-:Y:S01]  /*153a0*/  IMAD.WIDE R36, R7, 0x2, R88 ;  /* 0x0000000207247825 */ /* 0x010fe200078e0258 */
[----:B------:R-:W-:-:S03]  /*153b0*/  PRMT R68, RZ, 0x7610, R68 ;  /* 0x00007610ff447816 */ /* 0x000fc60000000044 */
[C---:B0-----:R-:W-:Y:S01]  /*153c0*/  IMAD.WIDE R32, R7.reuse, 0x2, R86 ;  /* 0x0000000207207825 */ /* 0x041fe200078e0256 */
[----:B------:R-:W4:Y:S03]  /*153d0*/  @!P0 LDG.E.U16 R66, desc[UR6][R36.64] ;  /* 0x0000000624428981 */ /* 0x000f26000c1e1500 */
[----:B------:R-:W-:Y:S01]  /*153e0*/  IMAD.WIDE R28, R7, 0x2, R84 ;  /* 0x00000002071c7825 */ /* 0x000fe200078e0254 */
[----:B------:R-:W4:Y:S04]  /*153f0*/  @!P0 LDG.E.U16 R63, desc[UR6][R32.64] ;  /* 0x00000006203f8981 */ /* 0x000f28000c1e1500 */
[----:B------:R-:W4:Y:S04]  /*15400*/  @!P0 LDG.E.U16 R68, desc[UR6][R28.64] ;  /* 0x000000061c448981 */ /* 0x000f28000c1e1500 */
[----:B--2---:R0:W-:Y:S04]  /*15410*/  STL [R1+0xeec], R9 ;  /* 0x000eec0901007387 */ /* 0x0041e80000100800 */
[----:B------:R-:W2:Y:S04]  /*15420*/  LDL.LU R80, [R1+0x108] ;  /* 0x0001080001507983 */ /* 0x000ea80000300800 */
[----:B------:R-:W2:Y:S01]  /*15430*/  LDL.LU R78, [R1+0x1c0] ;  /* 0x0001c000014e7983 */ /* 0x000ea20000300800 */
[----:B0-----:R-:W0:Y:S03]  /*15440*/  LDC R9, c[0x0][0x3b0] ;  /* 0x0000ec00ff097b82 */ /* 0x001e260000000800 */
[----:B------:R-:W-:Y:S01]  /*15450*/  STL [R1+0x2190], R50 ;  /* 0x0021903201007387 */ /* 0x000fe20000100800 */
[----:B------:R-:W-:-:S03]  /*15460*/  IMAD.WIDE R48, R44, 0x2, R88 ;  /* 0x000000022c307825 */ /* 0x000fc600078e0258 */
[----:B------:R-:W-:Y:S04]  /*15470*/  STL [R1+0x2234], R50 ;  /* 0x0022343201007387 */ /* 0x000fe80000100800 */
[----:B------:R-:W-:Y:S04]  /*15480*/  STL [R1+0x2460], R50 ;  /* 0x0024603201007387 */ /* 0x000fe80000100800 */
[----:B---3--:R1:W-:Y:S04]  /*15490*/  STL [R1+0xef8], R16 ;  /* 0x000ef81001007387 */ /* 0x0083e80000100800 */
[----:B------:R-:W-:Y:S01]  /*154a0*/  STL [R1+0x218c], R51 ;  /* 0x00218c3301007387 */ /* 0x000fe20000100800 */
[----:B------:R-:W-:-:S03]  /*154b0*/  IMAD.WIDE R46, R44, 0x2, R86 ;  /* 0x000000022c2e7825 */ /* 0x000fc600078e0256 */
[----:B------:R-:W-:Y:S01]  /*154c0*/  STL [R1+0x22f0], R51 ;  /* 0x0022f03301007387 */ /* 0x000fe20000100800 */
[----:B------:R-:W-:Y:S01]  /*154d0*/  VIADD R8, R5, 0xffffff92 ;  /* 0xffffff9205087836 */ /* 0x000fe20000000000 */
[----:B------:R-:W-:Y:S01]  /*154e0*/  PRMT R61, RZ, 0x7610, R61 ;  /* 0x00007610ff3d7816 */ /* 0x000fe2000000003d */
[----:B-1----:R-:W1:Y:S01]  /*154f0*/  LDC R16, c[0x0][0x3b0] ;  /* 0x0000ec00ff107b82 */ /* 0x002e620000000800 */
[----:B------:R3:W-:Y:S04]  /*15500*/  STL [R1+0xef4], R15 ;  /* 0x000ef40f01007387 */ /* 0x0007e80000100800 */
[----:B------:R-:W-:Y:S04]  /*15510*/  STL [R1+0x2464], R51 ;  /* 0x0024643301007387 */ /* 0x000fe80000100800 */
[----:B------:R-:W-:Y:S01]  /*15520*/  STL [R1+0xef0], R12 ;  /* 0x000ef00c01007387 */ /* 0x000fe20000100800 */
[----:B------:R-:W-:Y:S01]  /*15530*/  IMAD.WIDE R44, R44, 0x2, R84 ;  /* 0x000000022c2c7825 */ /* 0x000fe200078e0254 */
[----:B------:R-:W-:Y:S01]  /*15540*/  ISETP.GE.U32.AND P0, PT, R8, 0x7fffff13, PT ;  /* 0x7fffff130800780c */ /* 0x000fe20003f06070 */
[----:B---3--:R-:W3:Y:S01]  /*15550*/  LDC R15, c[0x0][0x3b0] ;  /* 0x0000ec00ff0f7b82 */ /* 0x008ee20000000800 */
        /* <DEDUP_REMOVED lines=16> */
[----:B------:R0:W-:Y:S04]  /*15660*/  STL [R1+0xf18], R11 ;  /* 0x000f180b01007387 */ /* 0x0001e80000100800 */
[----:B------:R0:W-:Y:S01]  /*15670*/  STL.64 [R1+0x218], R38 ;  /* 0x0002182601007387 */ /* 0x0001e20000100a00 */
[----:B------:R-:W-:-:S03]  /*15680*/  PRMT R64, RZ, 0x7610, R64 ;  /* 0x00007610ff407816 */ /* 0x000fc60000000040 */
[----:B------:R0:W-:Y:S01]  /*15690*/  STL.64 [R1+0x210], R36 ;  /* 0x0002102401007387 */ /* 0x0001e20000100a00 */
[----:B------:R-:W-:-:S03]  /*156a0*/  PRMT R65, RZ, 0x7610, R65 ;  /* 0x00007610ff417816 */ /* 0x000fc60000000041 */
[----:B------:R0:W-:Y:S01]  /*156b0*/  STL.64 [R1+0x208], R32 ;  /* 0x0002082001007387 */ /* 0x0001e20000100a00 */
[----:B------:R-:W-:-:S03]  /*156c0*/  PRMT R62, RZ, 0x7610, R62 ;  /* 0x00007610ff3e7816 */ /* 0x000fc6000000003e */
[----:B------:R-:W-:Y:S01]  /*156d0*/  STL [R1+0x247c], R67 ;  /* 0x00247c4301007387 */ /* 0x000fe20000100800 */
[----:B------:R-:W-:-:S03]  /*156e0*/  VIADD R8, R5, 0xffffff8a ;  /* 0xffffff8a05087836 */ /* 0x000fc60000000000 */
[----:B------:R1:W-:Y:S04]  /*156f0*/  STL.64 [R1+0x200], R28 ;  /* 0x0002001c01007387 */ /* 0x0003e80000100a00 */
[----:B----4-:R-:W-:Y:S01]  /*15700*/  STL [R1+0x2480], R66 ;  /* 0x0024804201007387 */ /* 0x010fe20000100800 */
[----:B0-----:R-:W-:-:S03]  /*15710*/  IMAD R11, R2, 0x75, RZ ;  /* 0x00000075020b7824 */ /* 0x001fc600078e02ff */
[----:B------:R-:W-:Y:S04]  /*15720*/  STL [R1+0x2484], R63 ;  /* 0x0024843f01007387 */ /* 0x000fe80000100800 */
[----:B------:R-:W-:Y:S01]  /*15730*/  STL [R1+0x2488], R68 ;  /* 0x0024884401007387 */ /* 0x000fe20000100800 */
[----:B------:R-:W-:Y:S02]  /*15740*/  PRMT R81, RZ, 0x7610, R81 ;  /* 0x00007610ff517816 */ /* 0x000fe40000000051 */
[----:B------:R-:W-:Y:S02]  /*15750*/  PRMT R71, RZ, 0x7610, R71 ;  /* 0x00007610ff477816 */ /* 0x000fe40000000047 */
[----:B------:R-:W-:Y:S01]  /*15760*/  PRMT R53, RZ, 0x7610, R53 ;  /* 0x00007610ff357816 */ /* 0x000fe20000000035 */
[----:B------:R-:W-:Y:S01]  /*15770*/  VIADD R12, R5, 0xffffff82 ;  /* 0xffffff82050c7836 */ /* 0x000fe20000000000 */
[----:B------:R0:W4:Y:S04]  /*15780*/  @!P5 LDG.E.U16 R81, desc[UR6][R48.64] ;  /* 0x000000063051d981 */ /* 0x000128000c1e1500 */
[----:B------:R-:W3:Y:S04]  /*15790*/  @!P5 LDG.E.U16 R71, desc[UR6][R46.64] ;  /* 0x000000062e47d981 */ /* 0x000ee8000c1e1500 */
[----:B------:R1:W3:Y:S01]  /*157a0*/  @!P5 LDG.E.U16 R53, desc[UR6][R44.64] ;  /* 0x000000062c35d981 */ /* 0x0002e2000c1e1500 */
[----:B------:R-:W-:Y:S01]  /*157b0*/  ISETP.GE.U32.AND P5, PT, R12, 0x7fffff03, PT ;  /* 0x7fffff030c00780c */ /* 0x000fe20003fa6070 */
[----:B------:R-:W-:Y:S01]  /*157c0*/  IMAD R12, R2, 0x66, RZ ;  /* 0x00000066020c7824 */ /* 0x000fe200078e02ff */
[----:B------:R-:W-:-:S02]  /*157d0*/  PRMT R14, RZ, 0x7610, R14 ;  /* 0x00007610ff0e7816 */ /* 0x000fc4000000000e */
[----:B0-----:R-:W-:Y:S01]  /*157e0*/  PRMT R48, RZ, 0x7610, R48 ;  /* 0x00007610ff307816 */ /* 0x001fe20000000030 */
[C---:B------:R-:W-:Y:S01]  /*157f0*/  IMAD.WIDE R50, R12.reuse, 0x2, R90 ;  /* 0x000000020c327825 */ /* 0x040fe200078e025a */
[----:B------:R-:W-:Y:S02]  /*15800*/  PRMT R13, RZ, 0x7610, R13 ;  /* 0x00007610ff0d7816 */ /* 0x000fe4000000000d */
[----:B-1----:R-:W-:Y:S01]  /*15810*/  PRMT R45, RZ, 0x7610, R45 ;  /* 0x00007610ff2d7816 */ /* 0x002fe2000000002d */
[----:B------:R-:W-:Y:S01]  /*15820*/  IMAD.WIDE R46, R12, 0x2, R88 ;  /* 0x000000020c2e7825 */ /* 0x000fe200078e0258 */
[----:B------:R-:W-:Y:S02]  /*15830*/  PRMT R26, RZ, 0x7610, R26 ;  /* 0x00007610ff1a7816 */ /* 0x000fe4000000001a */
[----:B------:R-:W-:Y:S02]  /*15840*/  PRMT R27, RZ, 0x7610, R27 ;  /* 0x00007610ff1b7816 */ /* 0x000fe4000000001b */
[----:B--2---:R-:W-:-:S05]  /*15850*/  SEL R7, R83, R80, !P1 ;  /* 0x0000005053077207 */ /* 0x004fca0004800000 */
[----:B------:R-:W-:Y:S02]  /*15860*/  IMAD R80, R7, R9, RZ ;  /* 0x0000000907507224 */ /* 0x000fe400078e02ff */
[----:B------:R-:W-:-:S04]  /*15870*/  IMAD R7, R2, 0x6d, RZ ;  /* 0x0000006d02077824 */ /* 0x000fc800078e02ff */
[----:B------:R-:W-:-:S04]  /*15880*/  IMAD.WIDE R38, R7, 0x2, R90 ;  /* 0x0000000207267825 */ /* 0x000fc800078e025a */
[C---:B------:R-:W-:Y:S01]  /*15890*/  IMAD.WIDE R36, R7.reuse, 0x2, R88 ;  /* 0x0000000207247825 */ /* 0x040fe200078e0258 */
[----:B------:R0:W2:Y:S03]  /*158a0*/  @!P0 LDG.E.U16 R61, desc[UR6][R38.64] ;  /* 0x00000006263d8981 */ /* 0x0000a6000c1e1500 */
[C---:B------:R-:W-:Y:S01]  /*158b0*/  IMAD.WIDE R32, R7.reuse, 0x2, R86 ;  /* 0x0000000207207825 */ /* 0x040fe200078e0256 */
[----:B------:R1:W2:Y:S03]  /*158c0*/  @!P0 LDG.E.U16 R64, desc[UR6][R36.64] ;  /* 0x0000000624408981 */ /* 0x0002a6000c1e1500 */
[----:B------:R-:W-:Y:S01]  /*158d0*/  IMAD.WIDE R28, R7, 0x2, R84 ;  /* 0x00000002071c7825 */ /* 0x000fe200078e0254 */
[----:B------:R0:W2:Y:S01]  /*158e0*/  @!P0 LDG.E.U16 R65, desc[UR6][R32.64] ;  /* 0x0000000620418981 */ /* 0x0000a2000c1e1500 */
[----:B------:R-:W-:-:S03]  /*158f0*/  SEL R7, R83, R78, !P1 ;  /* 0x0000004e53077207 */ /* 0x000fc60004800000 */
[----:B------:R0:W2:Y:S01]  /*15900*/  @!P0 LDG.E.U16 R62, desc[UR6][R28.64] ;  /* 0x000000061c3e8981 */ /* 0x0000a2000c1e1500 */
[----:B------:R-:W-:-:S03]  /*15910*/  ISETP.GE.U32.AND P0, PT, R8, 0x7fffff0b, PT ;  /* 0x7fffff0b0800780c */ /* 0x000fc60003f06070 */
[----:B------:R-:W-:Y:S01]  /*15920*/  STL [R1+0x248c], R80 ;  /* 0x00248c5001007387 */ /* 0x000fe20000100800 */
[----:B------:R-:W-:-:S03]  /*15930*/  IMAD R69, R7, R10, RZ ;  /* 0x0000000a07457224 */ /* 0x000fc600078e02ff */
[----:B------:R0:W-:Y:S01]  /*15940*/  STL.64 [R1+0x118], R38 ;  /* 0x0001182601007387 */ /* 0x0001e20000100a00 */
[----:B------:R-:W-:-:S03]  /*15950*/  PRMT R10, RZ, 0x7610, R10 ;  /* 0x00007610ff0a7816 */ /* 0x000fc6000000000a */
[----:B------:R1:W-:Y:S01]  /*15960*/  STL.64 [R1+0x110], R36 ;  /* 0x0001102401007387 */ /* 0x0003e20000100a00 */
[----:B------:R-:W-:Y:S02]  /*15970*/  PRMT R9, RZ, 0x7610, R9 ;  /* 0x00007610ff097816 */ /* 0x000fe40000000009 */
[----:B------:R-:W-:Y:S01]  /*15980*/  PRMT R8, RZ, 0x7610, R8 ;  /* 0x00007610ff087816 */ /* 0x000fe20000000008 */
[----:B------:R1:W-:Y:S01]  /*15990*/  STL.64 [R1+0x108], R32 ;  /* 0x0001082001007387 */ /* 0x0003e20000100a00 */
[----:B------:R-:W-:-:S03]  /*159a0*/  PRMT R7, RZ, 0x7610, R7 ;  /* 0x00007610ff077816 */ /* 0x000fc60000000007 */
[----:B------:R1:W-:Y:S01]  /*159b0*/  STL.64 [R1+0x100], R28 ;  /* 0x0001001c01007387 */ /* 0x0003e20000100a00 */
[----:B0-----:R-:W-:-:S04]  /*159c0*/  IMAD.WIDE R38, R11, 0x2, R90 ;  /* 0x000000020b267825 */ /* 0x001fc800078e025a */
[C---:B-1----:R-:W-:Y:S01]  /*159d0*/  IMAD.WIDE R36, R11.reuse, 0x2, R88 ;  /* 0x000000020b247825 */ /* 0x042fe200078e0258 */
[----:B------:R-:W2:Y:S03]  /*159e0*/  @!P0 LDG.E.U16 R10, desc[UR6][R38.64] ;  /* 0x00000006260a8981 */ /* 0x000ea6000c1e1500 */
[C---:B------:R-:W-:Y:S01]  /*159f0*/  IMAD.WIDE R32, R11.reuse, 0x2, R86 ;  /* 0x000000020b207825 */ /* 0x040fe200078e0256 */
[----:B------:R0:W2:Y:S03]  /*15a00*/  @!P0 LDG.E.U16 R9, desc[UR6][R36.64] ;  /* 0x0000000624098981 */ /* 0x0000a6000c1e1500 */
[----:B------:R-:W-:Y:S01]  /*15a10*/  IMAD.WIDE R28, R11, 0x2, R84 ;  /* 0x000000020b1c7825 */ /* 0x000fe200078e0254 */
[----:B------:R1:W2:Y:S03]  /*15a20*/  @!P0 LDG.E.U16 R8, desc[UR6][R32.64] ;  /* 0x0000000620088981 */ /* 0x0002a6000c1e1500 */
[----:B------:R-:W-:Y:S01]  /*15a30*/  VIADD R11, R5, 0xffffff99 ;  /* 0xffffff99050b7836 */ /* 0x000fe20000000000 */
[----:B------:R0:W2:Y:S04]  /*15a40*/  @!P0 LDG.E.U16 R7, desc[UR6][R28.64] ;  /* 0x000000061c078981 */ /* 0x0000a8000c1e1500 */
[----:B------:R-:W-:Y:S01]  /*15a50*/  STL.64 [R1+0x18], R38 ;  /* 0x0000182601007387 */ /* 0x000fe20000100a00 */
[----:B------:R-:W-:-:S03]  /*15a60*/  ISETP.GE.U32.AND P0, PT, R11, 0x7fffff1a, PT ;  /* 0x7fffff1a0b00780c */ /* 0x000fc60003f06070 */
[----:B------:R0:W-:Y:S04]  /*15a70*/  STL.64 [R1+0x10], R36 ;  /* 0x0000102401007387 */ /* 0x0001e80000100a00 */
[----:B------:R1:W-:Y:S06]  /*15a80*/  STL.64 [R1+0x8], R32 ;  /* 0x0000082001007387 */ /* 0x0003ec0000100a00 */
[----:B------:R-:W2:Y:S01]  /*15a90*/  @!P0 LDG.E.U16 R48, desc[UR6][R50.64] ;  /* 0x0000000632308981 */ /* 0x000ea2000c1e1500 */
[----:B0-----:R-:W-:-:S03]  /*15aa0*/  IMAD R36, R2, 0x7d, RZ ;  /* 0x0000007d02247824 */ /* 0x001fc600078e02ff */
[----:B------:R0:W-:Y:S01]  /*15ab0*/  STL.64 [R1], R28 ;  /* 0x0000001c01007387 */ /* 0x0001e20000100a00 */
[----:B------:R-:W-:-:S03]  /*15ac0*/  IMAD.WIDE R42, R36, 0x2, R90 ;  /* 0x00000002242a7825 */ /* 0x000fc600078e025a */
[----:B------:R-:W2:Y:S01]  /*15ad0*/  LDL.LU R78, [R1+0xedc] ;  /* 0x000edc00014e7983 */ /* 0x000ea20000300800 */
[----:B------:R-:W-:-:S03]  /*15ae0*/  IMAD.WIDE R40, R36, 0x2, R88 ;  /* 0x0000000224287825 */ /* 0x000fc600078e0258 */
[----:B------:R-:W2:Y:S01]  /*15af0*/  @!P0 LDG.E.U16 R45, desc[UR6][R46.64] ;  /* 0x000000062e2d8981 */ /* 0x000ea2000c1e1500 */
[----:B-1----:R-:W-:-:S03]  /*15b00*/  IMAD.WIDE R32, R12, 0x2, R86 ;  /* 0x000000020c207825 */ /* 0x002fc600078e0256 */
[----:B------:R-:W-:Y:S01]  /*15b10*/  STL [R1+0x21b0], R42 ;  /* 0x0021b02a01007387 */ /* 0x000fe20000100800 */
[----:B0-----:R-:W-:-:S03]  /*15b20*/  IMAD.WIDE R28, R12, 0x2, R84 ;  /* 0x000000020c1c7825 */ /* 0x001fc600078e0254 */
[----:B------:R-:W-:Y:S01]  /*15b30*/  STL [R1+0x21ac], R43 ;  /* 0x0021ac2b01007387 */ /* 0x000fe20000100800 */
[----:B------:R-:W-:-:S03]  /*15b40*/  IMAD.WIDE R38, R36, 0x2, R86 ;  /* 0x0000000224267825 */ /* 0x000fc600078e0256 */
[----:B------:R0:W2:Y:S01]  /*15b50*/  @!P0 LDG.E.U16 R14, desc[UR6][R32.64] ;  /* 0x00000006200e8981 */ /* 0x0000a2000c1e1500 */
[----:B------:R-:W-:Y:S02]  /*15b60*/  VIADD R12, R5, 0xffffff98 ;  /* 0xffffff98050c7836 */ /* 0x000fe40000000000 */
[----:B------:R-:W-:Y:S01]  /*15b70*/  IMAD.WIDE R36, R36, 0x2, R84 ;  /* 0x0000000224247825 */ /* 0x000fe200078e0254 */
[----:B------:R-:W-:Y:S04]  /*15b80*/  STL [R1+0x21b8], R40 ;  /* 0x0021b82801007387 */ /* 0x000fe80000100800 */
[----:B------:R-:W-:Y:S04]  /*15b90*/  STL [R1+0x21b4], R41 ;  /* 0x0021b42901007387 */ /* 0x000fe80000100800 */
[----:B------:R1:W3:Y:S01]  /*15ba0*/  @!P0 LDG.E.U16 R13, desc[UR6][R28.64] ;  /* 0x000000061c0d8981 */ /* 0x0002e2000c1e1500 */
[----:B------:R-:W-:-:S03]  /*15bb0*/  ISETP.GE.U32.AND P0, PT, R12, 0x7fffff19, PT ;  /* 0x7fffff190c00780c */ /* 0x000fc60003f06070 */
[----:B------:R-:W-:Y:S01]  /*15bc0*/  STL [R1+0x21c0], R38 ;  /* 0x0021c02601007387 */ /* 0x000fe20000100800 */
[----:B------:R-:W-:-:S03]  /*15bd0*/  IMAD R12, R2, 0x67, RZ ;  /* 0x00000067020c7824 */ /* 0x000fc600078e02ff */
[----:B------:R-:W-:Y:S04]  /*15be0*/  STL [R1+0x21bc], R39 ;  /* 0x0021bc2701007387 */ /* 0x000fe80000100800 */
[----:B------:R-:W-:Y:S04]  /*15bf0*/  STL [R1+0x21c8], R36 ;  /* 0x0021c82401007387 */ /* 0x000fe80000100800 */
[----:B------:R-:W-:Y:S04]  /*15c00*/  STL [R1+0x21c4], R37 ;  /* 0x0021c42501007387 */ /* 0x000fe80000100800 */
[----:B------:R-:W-:Y:S04]  /*15c10*/  STL.64 [R1+0x1f8], R50 ;  /* 0x0001f83201007387 */ /* 0x000fe80000100a00 */
[----:B------:R-:W-:Y:S04]  /*15c20*/  STL.64 [R1+0x1f0], R46 ;  /* 0x0001f02e01007387 */ /* 0x000fe80000100a00 */
[----:B------:R0:W-:Y:S04]  /*15c30*/  STL.64 [R1+0x1e8], R32 ;  /* 0x0001e82001007387 */ /* 0x0001e80000100a00 */
[----:B------:R1:W-:Y:S01]  /*15c40*/  STL.64 [R1+0x1e0], R28 ;  /* 0x0001e01c01007387 */ /* 0x0003e20000100a00 */
[----:B0-----:R-:W-:-:S04]  /*15c50*/  IMAD.WIDE R32, R12, 0x2, R86 ;  /* 0x000000020c207825 */ /* 0x001fc800078e0256 */
[C---:B-1----:R-:W-:Y:S01]  /*15c60*/  IMAD.WIDE R28, R12.reuse, 0x2, R84 ;  /* 0x000000020c1c7825 */ /* 0x042fe200078e0254 */
[----:B------:R-:W4:Y:S04]  /*15c70*/  @!P0 LDG.E.U16 R27, desc[UR6][R32.64] ;  /* 0x00000006201b8981 */ /* 0x000f28000c1e1500 */
[----:B------:R-:W4:Y:S01]  /*15c80*/  @!P0 LDG.E.U16 R26, desc[UR6][R28.64] ;  /* 0x000000061c1a8981 */ /* 0x000f22000c1e1500 */
[----:B------:R-:W-:Y:S01]  /*15c90*/  PRMT R11, RZ, 0x7610, R11 ;  /* 0x00007610ff0b7816 */ /* 0x000fe2000000000b */
[----:B------:R-:W-:Y:S01]  /*15ca0*/  IMAD.WIDE R46, R12, 0x2, R88 ;  /* 0x000000020c2e7825 */ /* 0x000fe200078e0258 */
[----:B------:R-:W-:-:S04]  /*15cb0*/  PRMT R35, RZ, 0x7610, R35 ;  /* 0x00007610ff237816 */ /* 0x000fc80000000023 */
[----:B------:R0:W4:Y:S04]  /*15cc0*/  @!P5 LDG.E.U16 R11, desc[UR6][R36.64] ;  /* 0x00000006240bd981 */ /* 0x000128000c1e1500 */
[----:B------:R1:W4:Y:S01]  /*15cd0*/  @!P0 LDG.E.U16 R35, desc[UR6][R46.64] ;  /* 0x000000062e238981 */ /* 0x000322000c1e1500 */
[----:B0-----:R-:W-:Y:S02]  /*15ce0*/  PRMT R36, RZ, 0x7610, R36 ;  /* 0x00007610ff247816 */ /* 0x001fe40000000024 */
[----:B------:R-:W-:Y:S02]  /*15cf0*/  PRMT R22, RZ, 0x7610, R22 ;  /* 0x00007610ff167816 */ /* 0x000fe40000000016 */
[----:B------:R-:W-:Y:S02]  /*15d00*/  PRMT R23, RZ, 0x7610, R23 ;  /* 0x00007610ff177816 */ /* 0x000fe40000000017 */
[----:B------:R-:W-:-:S02]  /*15d10*/  PRMT R34, RZ, 0x7610, R34 ;  /* 0x00007610ff227816 */ /* 0x000fc40000000022 */
[----:B------:R-:W-:Y:S02]  /*15d20*/  PRMT R31, RZ, 0x7610, R31 ;  /* 0x00007610ff1f7816 */ /* 0x000fe4000000001f */
[----:B------:R-:W-:Y:S01]  /*15d30*/  PRMT R30, RZ, 0x7610, R30 ;  /* 0x00007610ff1e7816 */ /* 0x000fe2000000001e */
[----:B--2---:R0:W-:Y:S02]  /*15d40*/  STL [R1+0x1254], R14 ;  /* 0x0012540e01007387 */ /* 0x0041e40000100800 */
[----:B0-----:R-:W-:Y:S02]  /*15d50*/  VIADD R14, R5, 0xffffff91 ;  /* 0xffffff91050e7836 */ /* 0x001fe40000000000 */
[----:B---3--:R-:W-:Y:S04]  /*15d60*/  STL [R1+0x1250], R13 ;  /* 0x0012500d01007387 */ /* 0x008fe80000100800 */
[----:B------:R0:W-:Y:S02]  /*15d70*/  STL [R1+0x125c], R48 ;  /* 0x00125c3001007387 */ /* 0x0001e40000100800 */
[----:B0-----:R-:W-:Y:S01]  /*15d80*/  IMAD.WIDE R48, R12, 0x2, R90 ;  /* 0x000000020c307825 */ /* 0x001fe200078e025a */
[----:B------:R-:W-:-:S04]  /*15d90*/  SEL R12, R83, R3, !P1 ;  /* 0x00000003530c7207 */ /* 0x000fc80004800000 */
[----:B------:R-:W2:Y:S01]  /*15da0*/  @!P0 LDG.E.U16 R36, desc[UR6][R48.64] ;  /* 0x0000000630248981 */ /* 0x000ea2000c1e1500 */
[----:B------:R-:W-:-:S03]  /*15db0*/  ISETP.GE.U32.AND P0, PT, R14, 0x7fffff12, PT ;  /* 0x7fffff120e00780c */ /* 0x000fc60003f06070 */
[----:B------:R-:W-:Y:S01]  /*15dc0*/  STL.64 [R1+0x1d8], R48 ;  /* 0x0001d83001007387 */ /* 0x000fe20000100a00 */
[----:B------:R-:W-:Y:S01]  /*15dd0*/  IMAD R70, R12, R16, RZ ;  /* 0x000000100c467224 */ /* 0x000fe200078e02ff */
[----:B------:R-:W-:Y:S01]  /*15de0*/  PRMT R25, RZ, 0x7610, R25 ;  /* 0x00007610ff197816 */ /* 0x000fe20000000019 */
[----:B------:R-:W0:Y:S01]  /*15df0*/  LDC R14, c[0x0][0x3b0] ;  /* 0x0000ec00ff0e7b82 */ /* 0x000e220000000800 */
[----:B------:R-:W3:Y:S01]  /*15e00*/  LDL.LU R3, [R1+0x2498] ;  /* 0x0024980001037983 */ /* 0x000ee20000300800 */
[----:B------:R-:W-:-:S03]  /*15e10*/  IMAD R12, R2, 0x6e, RZ ;  /* 0x0000006e020c7824 */ /* 0x000fc600078e02ff */
[----:B------:R-:W-:Y:S04]  /*15e20*/  STL.64 [R1+0x1d0], R46 ;  /* 0x0001d02e01007387 */ /* 0x000fe80000100a00 */
[----:B------:R-:W-:Y:S04]  /*15e30*/  STL.64 [R1+0x1c8], R32 ;  /* 0x0001c82001007387 */ /* 0x000fe80000100a00 */
[----:B------:R1:W-:Y:S04]  /*15e40*/  STL.64 [R1+0x1c0], R28 ;  /* 0x0001c01c01007387 */ /* 0x0003e80000100a00 */
[----:B------:R-:W-:Y:S04]  /*15e50*/  STL [R1+0x1258], R45 ;  /* 0x0012582d01007387 */ /* 0x000fe80000100800 */
[----:B----4-:R-:W-:Y:S01]  /*15e60*/  STL [R1+0x1264], R26 ;  /* 0x0012641a01007387 */ /* 0x010fe20000100800 */
[----:B-1----:R-:W-:-:S03]  /*15e70*/  IMAD.WIDE R28, R12, 0x2, R86 ;  /* 0x000000020c1c7825 */ /* 0x002fc600078e0256 */
[----:B------:R1:W-:Y:S04]  /*15e80*/  STL [R1+0x1268], R27 ;  /* 0x0012681b01007387 */ /* 0x0003e80000100800 */
[----:B------:R-:W4:Y:S01]  /*15e90*/  @!P0 LDG.E.U16 R23, desc[UR6][R28.64] ;  /* 0x000000061c178981 */ /* 0x000f22000c1e1500 */
[----:B-1----:R-:W-:-:S05]  /*15ea0*/  IMAD.WIDE R26, R12, 0x2, R84 ;  /* 0x000000020c1a7825 */ /* 0x002fca00078e0254 */
[----:B------:R-:W3:Y:S01]  /*15eb0*/  @!P0 LDG.E.U16 R22, desc[UR6][R26.64] ;  /* 0x000000061a168981 */ /* 0x000ee2000c1e1500 */
[----:B------:R-:W-:-:S04]  /*15ec0*/  IMAD.WIDE R46, R12, 0x2, R90 ;  /* 0x000000020c2e7825 */ /* 0x000fc800078e025a */
[----:B------:R-:W-:Y:S01]  /*15ed0*/  IMAD.WIDE R32, R12, 0x2, R88 ;  /* 0x000000020c207825 */ /* 0x000fe200078e0258 */
[----:B------:R-:W4:Y:S03]  /*15ee0*/  @!P0 LDG.E.U16 R34, desc[UR6][R46.64] ;  /* 0x000000062e228981 */ /* 0x000f26000c1e1500 */
[----:B------:R-:W-:Y:S01]  /*15ef0*/  VIADD R12, R5, 0xffffff90 ;  /* 0xffffff90050c7836 */ /* 0x000fe20000000000 */
[----:B------:R1:W4:Y:S04]  /*15f00*/  @!P0 LDG.E.U16 R31, desc[UR6][R32.64] ;  /* 0x00000006201f8981 */ /* 0x000328000c1e1500 */
[----:B------:R-:W-:Y:S01]  /*15f10*/  ISETP.GE.U32.AND P0, PT, R12, 0x7fffff11, PT ;  /* 0x7fffff110c00780c */ /* 0x000fe20003f06070 */
[----:B------:R-:W-:Y:S01]  /*15f20*/  IMAD R12, R2, 0x6f, RZ ;  /* 0x0000006f020c7824 */ /* 0x000fe200078e02ff */
[----:B------:R-:W-:Y:S04]  /*15f30*/  STL.64 [R1+0xf8], R46 ;  /* 0x0000f82e01007387 */ /* 0x000fe80000100a00 */
[----:B------:R1:W-:Y:S02]  /*15f40*/  STL.64 [R1+0xf0], R32 ;  /* 0x0000f02001007387 */ /* 0x0003e40000100a00 */
[----:B-1----:R-:W-:-:S05]  /*15f50*/  IMAD.WIDE R32, R12, 0x2, R90 ;  /* 0x000000020c207825 */ /* 0x002fca00078e025a */
[----:B------:R-:W4:Y:S04]  /*15f60*/  @!P0 LDG.E.U16 R30, desc[UR6][R32.64] ;  /* 0x00000006201e8981 */ /* 0x000f28000c1e1500 */
[----:B------:R1:W-:Y:S04]  /*15f70*/  STL.64 [R1+0xe8], R28 ;  /* 0x0000e81c01007387 */ /* 0x0003e80000100a00 */
[----:B------:R0:W-:Y:S01]  /*15f80*/  STL.64 [R1+0xe0], R26 ;  /* 0x0000e01a01007387 */ /* 0x0001e20000100a00 */
[----:B------:R-:W-:Y:S02]  /*15f90*/  PRMT R24, RZ, 0x7610, R24 ;  /* 0x00007610ff187816 */ /* 0x000fe40000000018 */
[----:B------:R-:W-:Y:S01]  /*15fa0*/  PRMT R21, RZ, 0x7610, R21 ;  /* 0x00007610ff157816 */ /* 0x000fe20000000015 */
[----:B-1----:R-:W-:-:S04]  /*15fb0*/  IMAD.WIDE R28, R12, 0x2, R88 ;  /* 0x000000020c1c7825 */ /* 0x002fc800078e0258 */
[C---:B0-----:R-:W-:Y:S01]  /*15fc0*/  IMAD.WIDE R26, R12.reuse, 0x2, R86 ;  /* 0x000000020c1a7825 */ /* 0x041fe200078e0256 */
[----:B------:R0:W4:Y:S04]  /*15fd0*/  @!P0 LDG.E.U16 R25, desc[UR6][R28.64] ;  /* 0x000000061c198981 */ /* 0x000128000c1e1500 */
[----:B------:R-:W4:Y:S01]  /*15fe0*/  @!P0 LDG.E.U16 R24, desc[UR6][R26.64] ;  /* 0x000000061a188981 */ /* 0x000f22000c1e1500 */
[----:B------:R-:W-:Y:S02]  /*15ff0*/  PRMT R20, RZ, 0x7610, R20 ;  /* 0x00007610ff147816 */ /* 0x000fe40000000014 */
[----:B------:R-:W-:Y:S02]  /*16000*/  PRMT R19, RZ, 0x7610, R19 ;  /* 0x00007610ff137816 */ /* 0x000fe40000000013 */
[----:B------:R-:W-:Y:S01]  /*16010*/  PRMT R18, RZ, 0x7610, R18 ;  /* 0x00007610ff127816 */ /* 0x000fe20000000012 */
[----:B--2---:R-:W-:Y:S04]  /*16020*/  STL [R1+0x1270], R36 ;  /* 0x0012702401007387 */ /* 0x004fe80000100800 */
[----:B------:R-:W-:Y:S04]  /*16030*/  STL [R1+0x126c], R35 ;  /* 0x00126c2301007387 */ /* 0x000fe80000100800 */
[----:B---3--:R-:W-:Y:S04]  /*16040*/  STL [R1+0x1230], R22 ;  /* 0x0012301601007387 */ /* 0x008fe80000100800 */
[----:B----4-:R1:W-:Y:S02]  /*16050*/  STL [R1+0x1234], R23 ;  /* 0x0012341701007387 */ /* 0x0103e40000100800 */
[----:B-1----:R-:W-:-:S04]  /*16060*/  IMAD.WIDE R22, R12, 0x2, R84 ;  /* 0x000000020c167825 */ /* 0x002fc800078e0254 */
[----:B------:R-:W-:Y:S01]  /*16070*/  VIADD R12, R5, 0xffffff89 ;  /* 0xffffff89050c7836 */ /* 0x000fe20000000000 */
[----:B------:R-:W2:Y:S04]  /*16080*/  @!P0 LDG.E.U16 R21, desc[UR6][R22.64] ;  /* 0x0000000616158981 */ /* 0x000ea8000c1e1500 */
[----:B------:R-:W-:Y:S01]  /*16090*/  ISETP.GE.U32.AND P0, PT, R12, 0x7fffff0a, PT ;  /* 0x7fffff0a0c00780c */ /* 0x000fe20003f06070 */
[----:B------:R-:W-:Y:S04]  /*160a0*/  STL.64 [R1+0xd8], R32 ;  /* 0x0000d82001007387 */ /* 0x000fe80000100a00 */
[----:B------:R0:W-:Y:S04]  /*160b0*/  STL.64 [R1+0xd0], R28 ;  /* 0x0000d01c01007387 */ /* 0x0001e80000100a00 */
[----:B------:R-:W-:Y:S04]  /*160c0*/  STL.64 [R1+0xc8], R26 ;  /* 0x0000c81a01007387 */ /* 0x000fe80000100a00 */
[----:B------:R-:W-:Y:S01]  /*160d0*/  STL.64 [R1+0xc0], R22 ;  /* 0x0000c01601007387 */ /* 0x000fe20000100a00 */
[----:B0-----:R-:W-:-:S03]  /*160e0*/  IMAD R28, R2, 0x76, RZ ;  /* 0x00000076021c7824 */ /* 0x001fc600078e02ff */
[----:B------:R0:W-:Y:S02]  /*160f0*/  STL [R1+0x123c], R34 ;  /* 0x00123c2201007387 */ /* 0x0001e40000100800 */
[----:B0-----:R-:W-:-:S05]  /*16100*/  IMAD.WIDE R34, R28, 0x2, R90 ;  /* 0x000000021c227825 */ /* 0x001fca00078e025a */
[----:B------:R-:W3:Y:S01]  /*16110*/  @!P0 LDG.E.U16 R20, desc[UR6][R34.64] ;  /* 0x0000000622148981 */ /* 0x000ee2000c1e1500 */
[----:B------:R-:W-:-:S03]  /*16120*/  IMAD.WIDE R32, R28, 0x2, R88 ;  /* 0x000000021c207825 */ /* 0x000fc600078e0258 */
[----:B------:R-:W-:Y:S04]  /*16130*/  STL [R1+0x1238], R31 ;  /* 0x0012381f01007387 */ /* 0x000fe80000100800 */
[----:B------:R0:W-:Y:S04]  /*16140*/  STL [R1+0x124c], R30 ;  /* 0x00124c1e01007387 */ /* 0x0001e80000100800 */
[----:B------:R-:W4:Y:S01]  /*16150*/  @!P0 LDG.E.U16 R19, desc[UR6][R32.64] ;  /* 0x0000000620138981 */ /* 0x000f22000c1e1500 */
[----:B0-----:R-:W-:-:S05]  /*16160*/  IMAD.WIDE R30, R28, 0x2, R86 ;  /* 0x000000021c1e7825 */ /* 0x001fca00078e0256 */
[----:B------:R-:W4:Y:S01]  /*16170*/  @!P0 LDG.E.U16 R18, desc[UR6][R30.64] ;  /* 0x000000061e128981 */ /* 0x000f22000c1e1500 */
[----:B------:R-:W-:-:S05]  /*16180*/  SEL R13, R83, R78, !P1 ;  /* 0x0000004e530d7207 */ /* 0x000fca0004800000 */
[----:B------:R-:W-:Y:S02]  /*16190*/  IMAD R78, R13, R15, RZ ;  /* 0x0000000f0d4e7224 */ /* 0x000fe400078e02ff */
[----:B------:R-:W0:Y:S01]  /*161a0*/  LDC R13, c[0x0][0x3b0] ;  /* 0x0000ec00ff0d7b82 */ /* 0x000e220000000800 */
[----:B------:R-:W-:Y:S01]  /*161b0*/  STL [R1+0x21d0], R34 ;  /* 0x0021d02201007387 */ /* 0x000fe20000100800 */
[----:B------:R-:W-:-:S03]  /*161c0*/  IMAD.WIDE R28, R28, 0x2, R84 ;  /* 0x000000021c1c7825 */ /* 0x000fc600078e0254 */
[----:B------:R-:W-:Y:S04]  /*161d0*/  STL [R1+0x21cc], R35 ;  /* 0x0021cc2301007387 */ /* 0x000fe80000100800 */
[----:B------:R-:W-:Y:S04]  /*161e0*/  STL [R1+0x21e4], R32 ;  /* 0x0021e42001007387 */ /* 0x000fe80000100800 */
[----:B------:R-:W-:Y:S04]  /*161f0*/  STL [R1+0x21d4], R33 ;  /* 0x0021d42101007387 */ /* 0x000fe80000100800 */
[----:B------:R-:W-:Y:S04]  /*16200*/  STL [R1+0x21f4], R30 ;  /* 0x0021f41e01007387 */ /* 0x000fe80000100800 */
[----:B------:R-:W-:Y:S04]  /*16210*/  STL [R1+0x21ec], R31 ;  /* 0x0021ec1f01007387 */ /* 0x000fe80000100800 */
[----:B------:R-:W-:Y:S01]  /*16220*/  STL [R1+0x2208], R28 ;  /* 0x0022081c01007387 */ /* 0x000fe20000100800 */
[----:B------:R-:W-:-:S03]  /*16230*/  PRMT R82, RZ, 0x7610, R82 ;  /* 0x00007610ff527816 */ /* 0x000fc60000000052 */
[----:B------:R-:W-:Y:S01]  /*16240*/  STL [R1+0x21fc], R29 ;  /* 0x0021fc1d01007387 */ /* 0x000fe20000100800 */
[----:B------:R-:W-:-:S03]  /*16250*/  SEL R4, R83, R4, !P1 ;  /* 0x0000000453047207 */ /* 0x000fc60004800000 */
[----:B------:R-:W-:Y:S01]  /*16260*/  STL [R1+0x1248], R25 ;  /* 0x0012481901007387 */ /* 0x000fe20000100800 */
[C---:B------:R-:W-:Y:S01]  /*16270*/  VIADD R12, R5.reuse, 0xffffff88 ;  /* 0xffffff88050c7836 */ /* 0x040fe20000000000 */
[----:B------:R-:W-:Y:S01]  /*16280*/  PRMT R75, RZ, 0x7610, R75 ;  /* 0x00007610ff4b7816 */ /* 0x000fe2000000004b */
[----:B0-----:R-:W-:Y:S01]  /*16290*/  IMAD R92, R4, R13, RZ ;  /* 0x0000000d045c7224 */ /* 0x001fe200078e02ff */
[----:B------:R-:W-:Y:S01]  /*162a0*/  PRMT R76, RZ, 0x7610, R76 ;  /* 0x00007610ff4c7816 */ /* 0x000fe2000000004c */
[----:B------:R-:W4:Y:S01]  /*162b0*/  @!P0 LDG.E.U16 R82, desc[UR6][R28.64] ;  /* 0x000000061c528981 */ /* 0x000f22000c1e1500 */
[----:B------:R-:W-:Y:S01]  /*162c0*/  PRMT R93, RZ, 0x7610, R93 ;  /* 0x00007610ff5d7816 */ /* 0x000fe2000000005d */
[----:B------:R-:W-:Y:S01]  /*162d0*/  VIADD R4, R5, 0xffffff81 ;  /* 0xffffff8105047836 */ /* 0x000fe20000000000 */
[----:B------:R-:W-:Y:S01]  /*162e0*/  ISETP.GE.U32.AND P0, PT, R12, 0x7fffff09, PT ;  /* 0x7fffff090c00780c */ /* 0x000fe20003f06070 */
[----:B------:R0:W4:Y:S01]  /*162f0*/  @!P5 LDG.E.U16 R75, desc[UR6][R42.64] ;  /* 0x000000062a4bd981 */ /* 0x000122000c1e1500 */
[----:B------:R-:W-:-:S03]  /*16300*/  PRMT R3, RZ, 0x7610, R3 ;  /* 0x00007610ff037816 */ /* 0x000fc60000000003 */
[----:B------:R-:W4:Y:S04]  /*16310*/  @!P5 LDG.E.U16 R76, desc[UR6][R40.64] ;  /* 0x00000006284cd981 */ /* 0x000f28000c1e1500 */
[----:B------:R-:W4:Y:S01]  /*16320*/  @!P5 LDG.E.U16 R93, desc[UR6][R38.64] ;  /* 0x00000006265dd981 */ /* 0x000f22000c1e1500 */
[----:B------:R-:W-:Y:S01]  /*16330*/  ISETP.GE.U32.AND P5, PT, R4, 0x7fffff02, PT ;  /* 0x7fffff020400780c */ /* 0x000fe20003fa6070 */
[----:B------:R-:W-:Y:S01]  /*16340*/  IMAD R12, R2, 0x7e, RZ ;  /* 0x0000007e020c7824 */ /* 0x000fe200078e02ff */
[----:B------:R-:W-:Y:S02]  /*16350*/  PRMT R16, RZ, 0x7610, R16 ;  /* 0x00007610ff107816 */ /* 0x000fe40000000010 */
[----:B------:R-:W-:Y:S02]  /*16360*/  PRMT R17, RZ, 0x7610, R17 ;  /* 0x00007610ff117816 */ /* 0x000fe40000000011 */
[----:B------:R-:W-:-:S02]  /*16370*/  PRMT R15, RZ, 0x7610, R15 ;  /* 0x00007610ff0f7816 */ /* 0x000fc4000000000f */
[----:B------:R-:W-:Y:S01]  /*16380*/  PRMT R44, RZ, 0x7610, R44 ;  /* 0x00007610ff2c7816 */ /* 0x000fe2000000002c */
[----:B---3--:R1:W-:Y:S04]  /*16390*/  STL [R1+0x122c], R20 ;  /* 0x00122c1401007387 */ /* 0x0083e80000100800 */
[----:B------:R3:W-:Y:S01]  /*163a0*/  STL [R1+0x1244], R24 ;  /* 0x0012441801007387 */ /* 0x0007e20000100800 */
[----:B-1----:R-:W-:-:S04]  /*163b0*/  IMAD R20, R2, 0x77, RZ ;  /* 0x0000007702147824 */ /* 0x002fc800078e02ff */
[C---:B------:R-:W-:Y:S01]  /*163c0*/  IMAD.WIDE R26, R20.reuse, 0x2, R90 ;  /* 0x00000002141a7825 */ /* 0x040fe200078e025a */
[----:B--2---:R1:W-:Y:S03]  /*163d0*/  STL [R1+0x1240], R21 ;  /* 0x0012401501007387 */ /* 0x0043e60000100800 */
[C---:B---3--:R-:W-:Y:S01]  /*163e0*/  IMAD.WIDE R24, R20.reuse, 0x2, R88 ;  /* 0x0000000214187825 */ /* 0x048fe200078e0258 */
[----:B------:R-:W-:Y:S03]  /*163f0*/  STL [R1+0x2218], R26 ;  /* 0x0022181a01007387 */ /* 0x000fe60000100800 */
[C---:B------:R-:W-:Y:S01]  /*16400*/  IMAD.WIDE R22, R20.reuse, 0x2, R86 ;  /* 0x0000000214167825 */ /* 0x040fe200078e0256 */
[----:B------:R-:W-:Y:S04]  /*16410*/  STL [R1+0x2210], R27 ;  /* 0x0022101b01007387 */ /* 0x000fe80000100800 */
[----:B------:R-:W-:Y:S01]  /*16420*/  STL [R1+0x2228], R24 ;  /* 0x0022281801007387 */ /* 0x000fe20000100800 */
[----:B-1----:R-:W-:-:S03]  /*16430*/  IMAD.WIDE R20, R20, 0x2, R84 ;  /* 0x0000000214147825 */ /* 0x002fc600078e0254 */
[----:B------:R-:W-:Y:S04]  /*16440*/  STL [R1+0x2220], R25 ;  /* 0x0022201901007387 */ /* 0x000fe80000100800 */
[----:B------:R-:W-:Y:S04]  /*16450*/  STL [R1+0x2238], R22 ;  /* 0x0022381601007387 */ /* 0x000fe80000100800 */
[----:B------:R-:W-:Y:S04]  /*16460*/  STL [R1+0x2230], R23 ;  /* 0x0022301701007387 */ /* 0x000fe80000100800 */
[----:B----4-:R-:W-:Y:S04]  /*16470*/  STL [R1+0x1228], R19 ;  /* 0x0012281301007387 */ /* 0x010fe80000100800 */
[----:B------:R-:W2:Y:S04]  /*16480*/  LDL.LU R55, [R1+0x1184] ;  /* 0x0011840001377983 */ /* 0x000ea80000300800 */
[----:B------:R-:W3:Y:S04]  /*16490*/  LDL.LU R56, [R1+0x1180] ;  /* 0x0011800001387983 */ /* 0x000ee80000300800 */
[----:B------:R-:W4:Y:S04]  /*164a0*/  LDL.LU R58, [R1+0x117c] ;  /* 0x00117c00013a7983 */ /* 0x000f280000300800 */
[----:B------:R1:W-:Y:S04]  /*164b0*/  STL [R1+0x1224], R18 ;  /* 0x0012241201007387 */ /* 0x0003e80000100800 */
[----:B------:R-:W2:Y:S04]  /*164c0*/  @!P0 LDG.E.U16 R3, desc[UR6][R20.64] ;  /* 0x0000000614038981 */ /* 0x000ea8000c1e1500 */
[----:B------:R-:W3:Y:S01]  /*164d0*/  @!P0 LDG.E.U16 R16, desc[UR6][R24.64] ;  /* 0x0000000618108981 */ /* 0x000ee2000c1e1500 */
[----:B-1----:R-:W-:-:S03]  /*164e0*/  IMAD.WIDE R18, R12, 0x2, R90 ;  /* 0x000000020c127825 */ /* 0x002fc600078e025a */
[----:B------:R-:W4:Y:S04]  /*164f0*/  @!P0 LDG.E.U16 R17, desc[UR6][R26.64] ;  /* 0x000000061a118981 */ /* 0x000f28000c1e1500 */
[----:B------:R-:W4:Y:S04]  /*16500*/  @!P0 LDG.E.U16 R15, desc[UR6][R22.64] ;  /* 0x00000006160f8981 */ /* 0x000f28000c1e1500 */
[----:B------:R-:W4:Y:S01]  /*16510*/  @!P5 LDG.E.U16 R44, desc[UR6][R18.64] ;  /* 0x00000006122cd981 */ /* 0x000f22000c1e1500 */
[----:B------:R-:W1:Y:S01]  /*16520*/  S2R R52, SR_TID.X ;  /* 0x0000000000347919 */ /* 0x000e620000002100 */
[----:B------:R-:W-:-:S02]  /*16530*/  SEL R6, R83, R6, !P1 ;  /* 0x0000000653067207 */ /* 0x000fc40004800000 */
[----:B------:R-:W-:Y:S04]  /*16540*/  STL [R1+0x2248], R20 ;  /* 0x0022481401007387 */ /* 0x000fe80000100800 */
[----:B------:R-:W-:Y:S01]  /*16550*/  STL [R1+0x2240], R21 ;  /* 0x0022401501007387 */ /* 0x000fe20000100800 */
[----:B------:R-:W-:Y:S01]  /*16560*/  IMAD R36, R6, R14, RZ ;  /* 0x0000000e06247224 */ /* 0x000fe200078e02ff */
[----:B------:R-:W-:Y:S02]  /*16570*/  PRMT R6, RZ, 0x7610, R6 ;  /* 0x00007610ff067816 */ /* 0x000fe40000000006 */
[----:B0-----:R-:W-:Y:S02]  /*16580*/  PRMT R43, RZ, 0x7610, R43 ;  /* 0x00007610ff2b7816 */ /* 0x001fe4000000002b */
[----:B------:R-:W-:Y:S01]  /*16590*/  PRMT R31, RZ, 0x7610, R31 ;  /* 0x00007610ff1f7816 */ /* 0x000fe2000000001f */
[----:B------:R-:W-:Y:S01]  /*165a0*/  VIADD R4, R5, 0xffffff80 ;  /* 0xffffff8005047836 */ /* 0x000fe20000000000 */
[----:B-1----:R-:W-:Y:S01]  /*165b0*/  LOP3.LUT R52, R52, 0x7f, RZ, 0xc0, !PT ;  /* 0x0000007f34347812 */ /* 0x002fe200078ec0ff */
[----:B--2---:R-:W-:Y:S04]  /*165c0*/  STL [R1+0x1210], R3 ;  /* 0x0012100301007387 */ /* 0x004fe80000100800 */
[----:B---3--:R-:W-:Y:S04]  /*165d0*/  STL [R1+0x1218], R16 ;  /* 0x0012181001007387 */ /* 0x008fe80000100800 */
[----:B----4-:R0:W-:Y:S04]  /*165e0*/  STL [R1+0x121c], R17 ;  /* 0x00121c1101007387 */ /* 0x0101e80000100800 */
[----:B------:R1:W-:Y:S04]  /*165f0*/  STL [R1+0x1214], R15 ;  /* 0x0012140f01007387 */ /* 0x0003e80000100800 */
[----:B------:R2:W-:Y:S01]  /*16600*/  STL [R1+0x120c], R44 ;  /* 0x00120c2c01007387 */ /* 0x0005e20000100800 */
[----:B0-----:R-:W-:-:S04]  /*16610*/  IMAD.WIDE R16, R12, 0x2, R88 ;  /* 0x000000020c107825 */ /* 0x001fc800078e0258 */
[C---:B-1----:R-:W-:Y:S01]  /*16620*/  IMAD.WIDE R14, R12.reuse, 0x2, R86 ;  /* 0x000000020c0e7825 */ /* 0x042fe200078e0256 */
[----:B------:R-:W3:Y:S03]  /*16630*/  @!P5 LDG.E.U16 R43, desc[UR6][R16.64] ;  /* 0x00000006102bd981 */ /* 0x000ee6000c1e1500 */
[----:B------:R-:W-:Y:S01]  /*16640*/  IMAD.WIDE R12, R12, 0x2, R84 ;  /* 0x000000020c0c7825 */ /* 0x000fe200078e0254 */
[----:B--2---:R-:W2:Y:S04]  /*16650*/  LDL.LU R44, [R1+0x1178] ;  /* 0x00117800012c7983 */ /* 0x004ea80000300800 */
[----:B------:R-:W4:Y:S01]  /*16660*/  LDL.LU R47, [R1+0x1140] ;  /* 0x00114000012f7983 */ /* 0x000f220000300800 */
[----:B------:R-:W-:-:S03]  /*16670*/  VIADD R3, R5, 0x7f ;  /* 0x0000007f05037836 */ /* 0x000fc60000000000 */
[----:B------:R-:W3:Y:S04]  /*16680*/  LDL.LU R46, [R1+0x113c] ;  /* 0x00113c00012e7983 */ /* 0x000ee80000300800 */
[----:B------:R-:W3:Y:S04]  /*16690*/  LDL.LU R49, [R1+0x1138] ;  /* 0x0011380001317983 */ /* 0x000ee80000300800 */
[----:B------:R-:W3:Y:S04]  /*166a0*/  LDL.LU R54, [R1+0x1134] ;  /* 0x0011340001367983 */ /* 0x000ee80000300800 */
[----:B------:R-:W3:Y:S04]  /*166b0*/  @!P5 LDG.E.U16 R6, desc[UR6][R12.64] ;  /* 0x000000060c06d981 */ /* 0x000ee8000c1e1500 */
[----:B------:R-:W3:Y:S01]  /*166c0*/  LDL.LU R57, [R1+0x1108] ;  /* 0x0011080001397983 */ /* 0x000ee20000300800 */
[----:B------:R-:W-:-:S03]  /*166d0*/  ISETP.GT.AND P0, PT, R3, 0x7f, PT ;  /* 0x0000007f0300780c */ /* 0x000fc60003f04270 */
[----:B------:R-:W-:Y:S04]  /*166e0*/  STL [R1+0x2258], R18 ;  /* 0x0022581201007387 */ /* 0x000fe80000100800 */
[----:B------:R-:W-:Y:S04]  /*166f0*/  STL [R1+0x2250], R19 ;  /* 0x0022501301007387 */ /* 0x000fe80000100800 */
[----:B------:R-:W3:Y:S04]  /*16700*/  @!P5 LDG.E.U16 R31, desc[UR6][R14.64] ;  /* 0x000000060e1fd981 */ /* 0x000ee8000c1e1500 */
[----:B------:R-:W-:Y:S04]  /*16710*/  STL [R1+0x2268], R16 ;  /* 0x0022681001007387 */ /* 0x000fe80000100800 */
[----:B------:R-:W-:Y:S01]  /*16720*/  STL [R1+0x2260], R17 ;  /* 0x0022601101007387 */ /* 0x000fe20000100800 */
[----:B------:R-:W-:-:S03]  /*16730*/  ISETP.LT.AND P0, PT, R52, R5, P0 ;  /* 0x000000053400720c */ /* 0x000fc60000701270 */
[----:B------:R-:W-:Y:S01]  /*16740*/  STL [R1+0x2278], R14 ;  /* 0x0022780e01007387 */ /* 0x000fe20000100800 */
[----:B------:R-:W-:-:S03]  /*16750*/  ISETP.GE.U32.AND P5, PT, R4, 0x7fffff01, PT ;  /* 0x7fffff010400780c */ /* 0x000fc60003fa6070 */
[----:B------:R-:W-:Y:S04]  /*16760*/  STL [R1+0x2270], R15 ;  /* 0x0022700f01007387 */ /* 0x000fe80000100800 */
[----:B------:R-:W-:Y:S04]  /*16770*/  STL [R1+0x2288], R12 ;  /* 0x0022880c01007387 */ /* 0x000fe80000100800 */
[----:B------:R-:W-:Y:S04]  /*16780*/  STL [R1+0x2280], R13 ;  /* 0x0022800d01007387 */ /* 0x000fe80000100800 */
[----:B------:R-:W3:Y:S04]  /*16790*/  LDL.LU R5, [R1+0x1104] ;  /* 0x0011040001057983 */ /* 0x000ee80000300800 */
[----:B------:R-:W3:Y:S04]  /*167a0*/  LDL.LU R4, [R1+0x1100] ;  /* 0x0011000001047983 */ /* 0x000ee80000300800 */
[----:B------:R-:W3:Y:S04]  /*167b0*/  LDL.LU R48, [R1+0x10fc] ;  /* 0x0010fc0001307983 */ /* 0x000ee80000300800 */
[----:B------:R-:W3:Y:S04]  /*167c0*/  LDL.LU R51, [R1+0x10d8] ;  /* 0x0010d80001337983 */ /* 0x000ee80000300800 */
[----:B------:R-:W3:Y:S04]  /*167d0*/  LDL.LU R50, [R1+0x10d4] ;  /* 0x0010d40001327983 */ /* 0x000ee80000300800 */
[----:B------:R0:W-:Y:S04]  /*167e0*/  STS.U16 [R60+UR76+0x980], R55 ;  /* 0x000980373c007988 */ /* 0x0001e8000800044c */
[----:B------:R-:W3:Y:S04]  /*167f0*/  LDL.LU R52, [R1+0x10d0] ;  /* 0x0010d00001347983 */ /* 0x000ee80000300800 */
[----:B------:R1:W-:Y:S04]  /*16800*/  STS.U16 [R60+UR76+0x8980], R56 ;  /* 0x008980383c007988 */ /* 0x0003e8000800044c */
[----:B0-----:R-:W3:Y:S04]  /*16810*/  LDL.LU R55, [R1+0x10cc] ;  /* 0x0010cc0001377983 */ /* 0x001ee80000300800 */
[----:B-1----:R-:W3:Y:S04]  /*16820*/  LDL.LU R56, [R1+0x1038] ;  /* 0x0010380001387983 */ /* 0x002ee80000300800 */
[----:B------:R0:W-:Y:S04]  /*16830*/  STS.U16 [R60+UR76+0x10980], R58 ;  /* 0x0109803a3c007988 */ /* 0x0001e8000800044c */
[----:B0-----:R-:W3:Y:S04]  /*16840*/  LDL.LU R58, [R1+0x1034] ;  /* 0x00103400013a7983 */ /* 0x001ee80000300800 */
[----:B--2---:R-:W-:Y:S04]  /*16850*/  STS.U16 [R60+UR76+0x18980], R44 ;  /* 0x0189802c3c007988 */ /* 0x004fe8000800044c */
[----:B----4-:R-:W-:Y:S04]  /*16860*/  STS.U16 [R60+UR76+0xd80], R47 ;  /* 0x000d802f3c007988 */ /* 0x010fe8000800044c */
[----:B---3--:R-:W-:Y:S04]  /*16870*/  STS.U16 [R60+UR76+0x8d80], R46 ;  /* 0x008d802e3c007988 */ /* 0x008fe8000800044c */
[----:B------:R-:W-:Y:S04]  /*16880*/  STS.U16 [R60+UR76+0x10d80], R49 ;  /* 0x010d80313c007988 */ /* 0x000fe8000800044c */
[----:B------:R0:W-:Y:S04]  /*16890*/  STL [R1+0x1200], R6 ;  /* 0x0012000601007387 */ /* 0x0001e80000100800 */
[----:B------:R-:W-:Y:S04]  /*168a0*/  STL [R1+0x1208], R43 ;  /* 0x0012082b01007387 */ /* 0x000fe80000100800 */
[----:B0-----:R-:W2:Y:S04]  /*168b0*/  LDL.LU R6, [R1+0x1030] ;  /* 0x0010300001067983 */ /* 0x001ea80000300800 */
[----:B------:R0:W-:Y:S04]  /*168c0*/  STL [R1+0x1204], R31 ;  /* 0x0012041f01007387 */ /* 0x0001e80000100800 */
[----:B------:R1:W-:Y:S04]  /*168d0*/  STS.U16 [R60+UR76+0x18d80], R54 ;  /* 0x018d80363c007988 */ /* 0x0003e8000800044c */
[----:B0-----:R-:W3:Y:S04]  /*168e0*/  LDL.LU R31, [R1+0x102c] ;  /* 0x00102c00011f7983 */ /* 0x001ee80000300800 */
[----:B------:R-:W4:Y:S04]  /*168f0*/  LDL.LU R43, [R1+0x1028] ;  /* 0x00102800012b7983 */ /* 0x000f280000300800 */
[----:B------:R-:W4:Y:S04]  /*16900*/  LDL.LU R80, [R1+0x1024] ;  /* 0x0010240001507983 */ /* 0x000f280000300800 */
[----:B------:R-:W4:Y:S04]  /*16910*/  LDL.LU R68, [R1+0x1020] ;  /* 0x0010200001447983 */ /* 0x000f280000300800 */
[----:B------:R-:W4:Y:S04]  /*16920*/  LDL.LU R63, [R1+0x101c] ;  /* 0x00101c00013f7983 */ /* 0x000f280000300800 */
[----:B------:R0:W-:Y:S04]  /*16930*/  STS.U16 [R60+UR76+0x1180], R57 ;  /* 0x001180393c007988 */ /* 0x0001e8000800044c */
[----:B------:R-:W4:Y:S04]  /*16940*/  LDL.LU R66, [R1+0x1018] ;  /* 0x0010180001427983 */ /* 0x000f280000300800 */
[----:B------:R-:W4:Y:S04]  /*16950*/  LDL.LU R67, [R1+0x1014] ;  /* 0x0010140001437983 */ /* 0x000f280000300800 */
[----:B------:R-:W-:Y:S04]  /*16960*/  STS.U16 [R60+UR76+0x9180], R5 ;  /* 0x009180053c007988 */ /* 0x000fe8000800044c */
        /* <DEDUP_REMOVED lines=10> */
[----:B-1----:R-:W4:Y:S04]  /*16a10*/  LDL.LU R54, [R1+0xffc] ;  /* 0x000ffc0001367983 */ /* 0x002f280000300800 */
[----:B------:R-:W-:Y:S04]  /*16a20*/  STS.U16 [R60+UR76+0x19580], R55 ;  /* 0x019580373c007988 */ /* 0x000fe8000800044c */
[----:B0-----:R-:W4:Y:S04]  /*16a30*/  LDL.LU R57, [R1+0xfd8] ;  /* 0x000fd80001397983 */ /* 0x001f280000300800 */
[----:B------:R0:W-:Y:S04]  /*16a40*/  STS.U16 [R60+UR76+0x1980], R56 ;  /* 0x001980383c007988 */ /* 0x0001e8000800044c */
[----:B0-----:R-:W4:Y:S04]  /*16a50*/  LDL.LU R56, [R1+0xfd4] ;  /* 0x000fd40001387983 */ /* 0x001f280000300800 */
[----:B------:R-:W4:Y:S04]  /*16a60*/  LDL.LU R48, [R1+0xfd0] ;  /* 0x000fd00001307983 */ /* 0x000f280000300800 */
[----:B------:R-:W4:Y:S04]  /*16a70*/  LDL.LU R51, [R1+0xfcc] ;  /* 0x000fcc0001337983 */ /* 0x000f280000300800 */
[----:B------:R-:W4:Y:S04]  /*16a80*/  LDL.LU R50, [R1+0xf78] ;  /* 0x000f780001327983 */ /* 0x000f280000300800 */
[----:B------:R-:W4:Y:S04]  /*16a90*/  LDL.LU R52, [R1+0xf74] ;  /* 0x000f740001347983 */ /* 0x000f280000300800 */
[----:B------:R0:W-:Y:S04]  /*16aa0*/  STS.U16 [R60+UR76+0x9980], R58 ;  /* 0x0099803a3c007988 */ /* 0x0001e8000800044c */
[----:B------:R-:W4:Y:S04]  /*16ab0*/  LDL.LU R55, [R1+0xf70] ;  /* 0x000f700001377983 */ /* 0x000f280000300800 */
[----:B0-----:R-:W4:Y:S04]  /*16ac0*/  LDL.LU R58, [R1+0xf6c] ;  /* 0x000f6c00013a7983 */ /* 0x001f280000300800 */
[----:B--2---:R-:W-:Y:S04]  /*16ad0*/  STS.U16 [R60+UR76+0x11980], R6 ;  /* 0x011980063c007988 */ /* 0x004fe8000800044c */
[----:B---3--:R-:W-:Y:S04]  /*16ae0*/  STS.U16 [R60+UR76+0x19980], R31 ;  /* 0x0199801f3c007988 */ /* 0x008fe8000800044c */
[----:B----4-:R-:W-:Y:S04]  /*16af0*/  STS.U16 [R60+UR76+0x1d80], R43 ;  /* 0x001d802b3c007988 */ /* 0x010fe8000800044c */
[----:B------:R-:W-:Y:S04]  /*16b00*/  STS.U16 [R60+UR76+0x9d80], R80 ;  /* 0x009d80503c007988 */ /* 0x000fe8000800044c */
[----:B------:R-:W-:Y:S04]  /*16b10*/  STS.U16 [R60+UR76+0x11d80], R68 ;  /* 0x011d80443c007988 */ /* 0x000fe8000800044c */
[----:B------:R0:W-:Y:S04]  /*16b20*/  STS.U16 [R60+UR76+0x19d80], R63 ;  /* 0x019d803f3c007988 */ /* 0x0001e8000800044c */
[----:B------:R1:W-:Y:S04]  /*16b30*/  STS.U16 [R60+UR76+0x2180], R66 ;  /* 0x002180423c007988 */ /* 0x0003e8000800044c */
[----:B------:R2:W-:Y:S04]  /*16b40*/  STS.U16 [R60+UR76+0xa180], R67 ;  /* 0x00a180433c007988 */ /* 0x0005e8000800044c */
[----:B0-----:R-:W3:Y:S04]  /*16b50*/  LDL.LU R63, [R1+0xf48] ;  /* 0x000f4800013f7983 */ /* 0x001ee80000300800 */
[----:B------:R0:W-:Y:S04]  /*16b60*/  STS.U16 [R60+UR76+0x12180], R45 ;  /* 0x0121802d3c007988 */ /* 0x0001e8000800044c */
[----:B-1----:R-:W4:Y:S04]  /*16b70*/  LDL.LU R66, [R1+0xf44] ;  /* 0x000f440001427983 */ /* 0x002f280000300800 */
[----:B------:R1:W-:Y:S04]  /*16b80*/  STS.U16 [R60+UR76+0x1a180], R44 ;  /* 0x01a1802c3c007988 */ /* 0x0003e8000800044c */
[----:B--2---:R-:W2:Y:S04]  /*16b90*/  LDL.LU R67, [R1+0xf40] ;  /* 0x000f400001437983 */ /* 0x004ea80000300800 */
[----:B------:R1:W-:Y:S04]  /*16ba0*/  STS.U16 [R60+UR76+0x2580], R47 ;  /* 0x0025802f3c007988 */ /* 0x0003e8000800044c */
[----:B0-----:R-:W2:Y:S04]  /*16bb0*/  LDL.LU R45, [R1+0xf3c] ;  /* 0x000f3c00012d7983 */ /* 0x001ea80000300800 */
[----:B------:R-:W-:Y:S04]  /*16bc0*/  STS.U16 [R60+UR76+0xa580], R46 ;  /* 0x00a5802e3c007988 */ /* 0x000fe8000800044c */
[----:B-1----:R-:W2:Y:S04]  /*16bd0*/  LDL.LU R44, [R1+0xf28] ;  /* 0x000f2800012c7983 */ /* 0x002ea80000300800 */
[----:B------:R-:W-:Y:S04]  /*16be0*/  STS.U16 [R60+UR76+0x12580], R49 ;  /* 0x012580313c007988 */ /* 0x000fe8000800044c */
[----:B------:R-:W2:Y:S04]  /*16bf0*/  LDL.LU R47, [R1+0xf24] ;  /* 0x000f2400012f7983 */ /* 0x000ea80000300800 */
[----:B------:R0:W-:Y:S04]  /*16c00*/  STS.U16 [R60+UR76+0x1a580], R54 ;  /* 0x01a580363c007988 */ /* 0x0001e8000800044c */
[----:B------:R1:W-:Y:S04]  /*16c10*/  STS.U16 [R60+UR76+0x2980], R57 ;  /* 0x002980393c007988 */ /* 0x0003e8000800044c */
[----:B0-----:R-:W2:Y:S04]  /*16c20*/  LDL.LU R54, [R1+0xf20] ;  /* 0x000f200001367983 */ /* 0x001ea80000300800 */
[----:B-1----:R-:W2:Y:S04]  /*16c30*/  LDL.LU R57, [R1+0xf1c] ;  /* 0x000f1c0001397983 */ /* 0x002ea80000300800 */
[----:B------:R0:W-:Y:S04]  /*16c40*/  STS.U16 [R60+UR76+0xa980], R56 ;  /* 0x00a980383c007988 */ /* 0x0001e8000800044c */
[----:B0-----:R-:W2:Y:S04]  /*16c50*/  LDL.LU R56, [R1+0xf88] ;  /* 0x000f880001387983 */ /* 0x001ea80000300800 */
[----:B------:R-:W-:Y:S04]  /*16c60*/  STS.U16 [R60+UR76+0x12980], R48 ;  /* 0x012980303c007988 */ /* 0x000fe8000800044c */
[----:B------:R-:W-:Y:S04]  /*16c70*/  STS.U16 [R60+UR76+0x1a980], R51 ;  /* 0x01a980333c007988 */ /* 0x000fe8000800044c */
[----:B------:R-:W-:Y:S04]  /*16c80*/  STS.U16 [R60+UR76+0x2d80], R50 ;  /* 0x002d80323c007988 */ /* 0x000fe8000800044c */
[----:B------:R-:W-:Y:S04]  /*16c90*/  STS.U16 [R60+UR76+0xad80], R52 ;  /* 0x00ad80343c007988 */ /* 0x000fe8000800044c */
[----:B------:R-:W-:Y:S04]  /*16ca0*/  STS.U16 [R60+UR76+0x12d80], R55 ;  /* 0x012d80373c007988 */ /* 0x000fe8000800044c */
[----:B------:R-:W-:Y:S04]  /*16cb0*/  STS.U16 [R60+UR76+0x1ad80], R58 ;  /* 0x01ad803a3c007988 */ /* 0x000fe8000800044c */
[----:B------:R0:W-:Y:S04]  /*16cc0*/  STS.U16 [R60+UR76+0x3180], R0 ;  /* 0x003180003c007988 */ /* 0x0001e8000800044c */
[----:B------:R-:W-:Y:S04]  /*16cd0*/  STS.U16 [R60+UR76+0xb180], R74 ;  /* 0x00b1804a3c007988 */ /* 0x000fe8000800044c */
[----:B0-----:R-:W2:Y:S04]  /*16ce0*/  LDL.LU R0, [R1+0x2494] ;  /* 0x0024940001007983 */ /* 0x001ea80000300800 */
[----:B------:R-:W-:Y:S04]  /*16cf0*/  STS.U16 [R60+UR76+0x13180], R73 ;  /* 0x013180493c007988 */ /* 0x000fe8000800044c */
[----:B------:R0:W-:Y:S04]  /*16d00*/  STS.U16 [R60+UR76+0x1b180], R72 ;  /* 0x01b180483c007988 */ /* 0x0001e8000800044c */
[----:B------:R-:W2:Y:S04]  /*16d10*/  LDL.LU R46, [R1+0x11cc] ;  /* 0x0011cc00012e7983 */ /* 0x000ea80000300800 */
[----:B------:R-:W2:Y:S04]  /*16d20*/  LDL.LU R49, [R1+0x11c8] ;  /* 0x0011c80001317983 */ /* 0x000ea80000300800 */
[----:B------:R-:W2:Y:S04]  /*16d30*/  LDL.LU R48, [R1+0x11c4] ;  /* 0x0011c40001307983 */ /* 0x000ea80000300800 */
[----:B------:R-:W2:Y:S04]  /*16d40*/  LDL.LU R51, [R1+0x11c0] ;  /* 0x0011c00001337983 */ /* 0x000ea80000300800 */
[----:B------:R-:W2:Y:S04]  /*16d50*/  LDL.LU R50, [R1+0x11bc] ;  /* 0x0011bc0001327983 */ /* 0x000ea80000300800 */
[----:B------:R-:W2:Y:S04]  /*16d60*/  LDL.LU R52, [R1+0x11b8] ;  /* 0x0011b80001347983 */ /* 0x000ea80000300800 */
[----:B------:R-:W2:Y:S04]  /*16d70*/  LDL.LU R55, [R1+0x11b4] ;  /* 0x0011b40001377983 */ /* 0x000ea80000300800 */
[----:B------:R-:W2:Y:S04]  /*16d80*/  LDL.LU R58, [R1+0x11b0] ;  /* 0x0011b000013a7983 */ /* 0x000ea80000300800 */
[----:B0-----:R-:W2:Y:S04]  /*16d90*/  LDL.LU R72, [R1+0x1174] ;  /* 0x0011740001487983 */ /* 0x001ea80000300800 */
[----:B------:R-:W2:Y:S04]  /*16da0*/  LDL.LU R73, [R1+0x1170] ;  /* 0x0011700001497983 */ /* 0x000ea80000300800 */
[----:B------:R-:W2:Y:S04]  /*16db0*/  LDL.LU R74, [R1+0x116c] ;  /* 0x00116c00014a7983 */ /* 0x000ea80000300800 */
[----:B---3--:R-:W-:Y:S04]  /*16dc0*/  STS.U16 [R60+UR76+0x3580], R63 ;  /* 0x0035803f3c007988 */ /* 0x008fe8000800044c */
[----:B----4-:R-:W-:Y:S04]  /*16dd0*/  STS.U16 [R60+UR76+0xb580], R66 ;  /* 0x00b580423c007988 */ /* 0x010fe8000800044c */
        /* <DEDUP_REMOVED lines=8> */
[----:B------:R0:W-:Y:S04]  /*16e60*/  STS.U16 [R60+UR76+0x13d80], R77 ;  /* 0x013d804d3c007988 */ /* 0x0001e8000800044c */
[----:B0-----:R-:W2:Y:S04]  /*16e70*/  LDL.LU R77, [R1+0x1168] ;  /* 0x00116800014d7983 */ /* 0x001ea80000300800 */
[----:B------:R-:W3:Y:S04]  /*16e80*/  LDL.LU R54, [R1+0x1130] ;  /* 0x0011300001367983 */ /* 0x000ee80000300800 */
[----:B------:R-:W4:Y:S04]  /*16e90*/  LDL.LU R57, [R1+0x112c] ;  /* 0x00112c0001397983 */ /* 0x000f280000300800 */
[----:B------:R-:W3:Y:S04]  /*16ea0*/  LDL.LU R56, [R1+0x1128] ;  /* 0x0011280001387983 */ /* 0x000ee80000300800 */
[----:B------:R-:W3:Y:S01]  /*16eb0*/  LDL.LU R59, [R1+0x1124] ;  /* 0x00112400013b7983 */ /* 0x000ee20000300800 */
[----:B------:R-:W-:-:S03]  /*16ec0*/  LOP3.LUT R31, R0, 0x40, RZ, 0x3c, !PT ;  /* 0x00000040001f7812 */ /* 0x000fc600078e3cff */
[----:B------:R0:W-:Y:S04]  /*16ed0*/  STS.U16 [R60+UR76+0x1bd80], R79 ;  /* 0x01bd804f3c007988 */ /* 0x0001e8000800044c */
[----:B0-----:R-:W4:Y:S04]  /*16ee0*/  LDL.LU R79, [R1+0x2490] ;  /* 0x00249000014f7983 */ /* 0x001f280000300800 */
[----:B------:R-:W-:Y:S04]  /*16ef0*/  STL [R1+0x22f4], R60 ;  /* 0x0022f43c01007387 */ /* 0x000fe80000100800 */
        /* <DEDUP_REMOVED lines=23> */
[----:B--2---:R0:W-:Y:S04]  /*17070*/  STS.U16 [R31+UR76+0x18a00], R77 ;  /* 0x018a004d1f007988 */ /* 0x0041e8000800044c */
[----:B0-----:R-:W2:Y:S04]  /*17080*/  LDL.LU R77, [R1+0x1068] ;  /* 0x00106800014d7983 */ /* 0x001ea80000300800 */
[----:B------:R-:W2:Y:S04]  /*17090*/  LDL.LU R44, [R1+0x1064] ;  /* 0x00106400012c7983 */ /* 0x000ea80000300800 */
[----:B------:R-:W2:Y:S04]  /*170a0*/  LDL.LU R47, [R1+0x1060] ;  /* 0x00106000012f7983 */ /* 0x000ea80000300800 */
[----:B------:R-:W2:Y:S04]  /*170b0*/  LDL.LU R46, [R1+0x105c] ;  /* 0x00105c00012e7983 */ /* 0x000ea80000300800 */
[----:B---3--:R0:W-:Y:S04]  /*170c0*/  STS.U16 [R31+UR76+0xe00], R54 ;  /* 0x000e00361f007988 */ /* 0x0081e8000800044c */
[----:B------:R-:W3:Y:S04]  /*170d0*/  LDL.LU R49, [R1+0x1058] ;  /* 0x0010580001317983 */ /* 0x000ee80000300800 */
[----:B----4-:R1:W-:Y:S04]  /*170e0*/  STS.U16 [R31+UR76+0x8e00], R57 ;  /* 0x008e00391f007988 */ /* 0x0103e8000800044c */
[----:B------:R-:W4:Y:S04]  /*170f0*/  LDL.LU R48, [R1+0x1054] ;  /* 0x0010540001307983 */ /* 0x000f280000300800 */
[----:B------:R0:W-:Y:S04]  /*17100*/  STS.U16 [R31+UR76+0x10e00], R56 ;  /* 0x010e00381f007988 */ /* 0x0001e8000800044c */
[----:B------:R-:W3:Y:S04]  /*17110*/  LDL.LU R51, [R1+0x1050] ;  /* 0x0010500001337983 */ /* 0x000ee80000300800 */
[----:B------:R0:W-:Y:S04]  /*17120*/  STS.U16 [R31+UR76+0x18e00], R59 ;  /* 0x018e003b1f007988 */ /* 0x0001e8000800044c */
[----:B------:R-:W3:Y:S04]  /*17130*/  LDL.LU R50, [R1+0x104c] ;  /* 0x00104c0001327983 */ /* 0x000ee80000300800 */
[----:B------:R-:W-:Y:S04]  /*17140*/  STS.U16 [R31+UR76+0x1200], R6 ;  /* 0x001200061f007988 */ /* 0x000fe8000800044c */
[----:B------:R-:W-:Y:S04]  /*17150*/  STS.U16 [R31+UR76+0x9200], R43 ;  /* 0x0092002b1f007988 */ /* 0x000fe8000800044c */
[----:B------:R-:W-:Y:S04]  /*17160*/  STS.U16 [R31+UR76+0x11200], R80 ;  /* 0x011200501f007988 */ /* 0x000fe8000800044c */
        /* <DEDUP_REMOVED lines=9> */
[----:B------:R-:W-:Y:S04]  /*17200*/  STS.U16 [R31+UR76+0x19600], R45 ;  /* 0x0196002d1f007988 */ /* 0x000fe8000800044c */
[----:B------:R-:W4:Y:S04]  /*17210*/  LDL.LU R59, [R1+0xfe4] ;  /* 0x000fe400013b7983 */ /* 0x000f280000300800 */
        /* <DEDUP_REMOVED lines=13> */
[----:B------:R-:W2:Y:S04]  /*172f0*/  LDL.LU R66, [R1+0xf8c] ;  /* 0x000f8c0001427983 */ /* 0x000ea80000300800 */
[----:B------:R-:W2:Y:S04]  /*17300*/  LDL.LU R67, [R1+0xf38] ;  /* 0x000f380001437983 */ /* 0x000ea80000300800 */
[----:B------:R0:W-:Y:S04]  /*17310*/  STS.U16 [R31+UR76+0x9e00], R44 ;  /* 0x009e002c1f007988 */ /* 0x0001e8000800044c */
[----:B------:R-:W2:Y:S04]  /*17320*/  LDL.LU R45, [R1+0xf34] ;  /* 0x000f3400012d7983 */ /* 0x000ea80000300800 */
[----:B------:R1:W-:Y:S04]  /*17330*/  STS.U16 [R31+UR76+0x11e00], R47 ;  /* 0x011e002f1f007988 */ /* 0x0003e8000800044c */
[----:B0-----:R-:W2:Y:S04]  /*17340*/  LDL.LU R44, [R1+0xf30] ;  /* 0x000f3000012c7983 */ /* 0x001ea80000300800 */
[----:B------:R0:W-:Y:S04]  /*17350*/  STS.U16 [R31+UR76+0x19e00], R46 ;  /* 0x019e002e1f007988 */ /* 0x0001e8000800044c */
[----:B-1----:R-:W2:Y:S04]  /*17360*/  LDL.LU R47, [R1+0xf2c] ;  /* 0x000f2c00012f7983 */ /* 0x002ea80000300800 */
[----:B---3--:R1:W-:Y:S04]  /*17370*/  STS.U16 [R31+UR76+0x2200], R49 ;  /* 0x002200311f007988 */ /* 0x0083e8000800044c */
[----:B0-----:R-:W3:Y:S04]  /*17380*/  LDL.LU R46, [R1+0xef8] ;  /* 0x000ef800012e7983 */ /* 0x001ee80000300800 */
[----:B----4-:R0:W-:Y:S04]  /*17390*/  STS.U16 [R31+UR76+0xa200], R48 ;  /* 0x00a200301f007988 */ /* 0x0101e8000800044c */
[----:B-1----:R-:W4:Y:S04]  /*173a0*/  LDL.LU R49, [R1+0xef4] ;  /* 0x000ef40001317983 */ /* 0x002f280000300800 */
[----:B------:R1:W-:Y:S04]  /*173b0*/  STS.U16 [R31+UR76+0x12200], R51 ;  /* 0x012200331f007988 */ /* 0x0003e8000800044c */
[----:B0-----:R-:W3:Y:S04]  /*173c0*/  LDL.LU R48, [R1+0xef0] ;  /* 0x000ef00001307983 */ /* 0x001ee80000300800 */
[----:B------:R0:W-:Y:S04]  /*173d0*/  STS.U16 [R31+UR76+0x1a200], R50 ;  /* 0x01a200321f007988 */ /* 0x0001e8000800044c */
[----:B-1----:R-:W4:Y:S04]  /*173e0*/  LDL.LU R51, [R1+0xeec] ;  /* 0x000eec0001337983 */ /* 0x002f280000300800 */
[----:B0-----:R-:W4:Y:S04]  /*173f0*/  LDL.LU R50, [R1+0xf18] ;  /* 0x000f180001327983 */ /* 0x001f280000300800 */
[----:B------:R0:W-:Y:S04]  /*17400*/  STS.U16 [R31+UR76+0x2600], R52 ;  /* 0x002600341f007988 */ /* 0x0001e8000800044c */
[----:B------:R1:W-:Y:S04]  /*17410*/  STS.U16 [R31+UR76+0xa600], R55 ;  /* 0x00a600371f007988 */ /* 0x0003e8000800044c */
[----:B------:R1:W-:Y:S04]  /*17420*/  STS.U16 [R31+UR76+0x12600], R54 ;  /* 0x012600361f007988 */ /* 0x0003e8000800044c */
[----:B0-----:R-:W4:Y:S04]  /*17430*/  LDL.LU R52, [R1+0x11ec] ;  /* 0x0011ec0001347983 */ /* 0x001f280000300800 */
[----:B-1----:R-:W4:Y:S04]  /*17440*/  LDL.LU R55, [R1+0x11e8] ;  /* 0x0011e80001377983 */ /* 0x002f280000300800 */
        /* <DEDUP_REMOVED lines=14> */
[----:B0-----:R-:W4:Y:S04]  /*17530*/  LDL.LU R74, [R1+0x1160] ;  /* 0x00116000014a7983 */ /* 0x001f280000300800 */
[----:B--2---:R0:W-:Y:S04]  /*17540*/  STS.U16 [R31+UR76+0x12e00], R77 ;  /* 0x012e004d1f007988 */ /* 0x0041e8000800044c */
[----:B------:R1:W-:Y:S04]  /*17550*/  STS.U16 [R31+UR76+0x1ae00], R79 ;  /* 0x01ae004f1f007988 */ /* 0x0003e8000800044c */
[----:B0-----:R-:W2:Y:S04]  /*17560*/  LDL.LU R77, [R1+0x115c] ;  /* 0x00115c00014d7983 */ /* 0x001ea80000300800 */
[----:B-1----:R-:W2:Y:S04]  /*17570*/  LDL.LU R79, [R1+0x1158] ;  /* 0x00115800014f7983 */ /* 0x002ea80000300800 */
[----:B------:R0:W-:Y:S04]  /*17580*/  STS.U16 [R31+UR76+0x3200], R80 ;  /* 0x003200501f007988 */ /* 0x0001e8000800044c */
[----:B------:R1:W-:Y:S04]  /*17590*/  STS.U16 [R31+UR76+0xb200], R68 ;  /* 0x00b200441f007988 */ /* 0x0003e8000800044c */
[----:B------:R0:W-:Y:S04]  /*175a0*/  STS.U16 [R31+UR76+0x13200], R63 ;  /* 0x0132003f1f007988 */ /* 0x0001e8000800044c */
[----:B------:R-:W-:Y:S04]  /*175b0*/  STL [R1+0x22f8], R31 ;  /* 0x0022f81f01007387 */ /* 0x000fe80000100800 */
[----:B------:R1:W-:Y:S04]  /*175c0*/  STS.U16 [R31+UR76+0x1b200], R66 ;  /* 0x01b200421f007988 */ /* 0x0003e8000800044c */
[----:B0-----:R-:W2:Y:S04]  /*175d0*/  LDL.LU R80, [R1+0x1120] ;  /* 0x0011200001507983 */ /* 0x001ea80000300800 */
[----:B------:R0:W-:Y:S04]  /*175e0*/  STS.U16 [R31+UR76+0x3600], R67 ;  /* 0x003600431f007988 */ /* 0x0001e8000800044c */
[----:B-1----:R-:W2:Y:S04]  /*175f0*/  LDL.LU R68, [R1+0x111c] ;  /* 0x00111c0001447983 */ /* 0x002ea80000300800 */
[----:B------:R1:W-:Y:S04]  /*17600*/  STS.U16 [R31+UR76+0xb600], R45 ;  /* 0x00b6002d1f007988 */ /* 0x0003e8000800044c */
[----:B------:R-:W2:Y:S04]  /*17610*/  LDL.LU R63, [R1+0x1118] ;  /* 0x00111800013f7983 */ /* 0x000ea80000300800 */
[----:B------:R0:W-:Y:S04]  /*17620*/  STS.U16 [R31+UR76+0x13600], R44 ;  /* 0x0136002c1f007988 */ /* 0x0001e8000800044c */
[----:B------:R-:W2:Y:S04]  /*17630*/  LDL.LU R66, [R1+0x1114] ;  /* 0x0011140001427983 */ /* 0x000ea80000300800 */
[----:B------:R-:W-:Y:S04]  /*17640*/  STS.U16 [R31+UR76+0x1b600], R47 ;  /* 0x01b6002f1f007988 */ /* 0x000fe8000800044c */
[----:B0-----:R-:W2:Y:S04]  /*17650*/  LDL.LU R67, [R1+0x10e8] ;  /* 0x0010e80001437983 */ /* 0x001ea80000300800 */
[----:B---3--:R-:W-:Y:S04]  /*17660*/  STS.U16 [R31+UR76+0x3a00], R46 ;  /* 0x003a002e1f007988 */ /* 0x008fe8000800044c */
[----:B-1----:R-:W3:Y:S04]  /*17670*/  LDL.LU R45, [R1+0x10e4] ;  /* 0x0010e400012d7983 */ /* 0x002ee80000300800 */
[----:B----4-:R0:W-:Y:S04]  /*17680*/  STS.U16 [R31+UR76+0xba00], R49 ;  /* 0x00ba00311f007988 */ /* 0x0101e8000800044c */
[----:B------:R-:W4:Y:S04]  /*17690*/  LDL.LU R44, [R1+0x10e0] ;  /* 0x0010e000012c7983 */ /* 0x000f280000300800 */
[----:B------:R1:W-:Y:S01]  /*176a0*/  STS.U16 [R31+UR76+0x13a00], R48 ;  /* 0x013a00301f007988 */ /* 0x0003e2000800044c */
[----:B0-----:R-:W-:-:S03]  /*176b0*/  LOP3.LUT R49, R0, 0x50, RZ, 0x3c, !PT ;  /* 0x0000005000317812 */ /* 0x001fc600078e3cff */
[----:B------:R-:W4:Y:S04]  /*176c0*/  LDL.LU R47, [R1+0x10dc] ;  /* 0x0010dc00012f7983 */ /* 0x000f280000300800 */
[----:B------:R0:W-:Y:S04]  /*176d0*/  STS.U16 [R31+UR76+0x1ba00], R51 ;  /* 0x01ba00331f007988 */ /* 0x0001e8000800044c */
[----:B------:R-:W4:Y:S04]  /*176e0*/  LDL.LU R46, [R1+0x10b8] ;  /* 0x0010b800012e7983 */ /* 0x000f280000300800 */
[----:B------:R0:W-:Y:S04]  /*176f0*/  STS.U16 [R31+UR76+0x3e00], R50 ;  /* 0x003e00321f007988 */ /* 0x0001e8000800044c */
[----:B-1----:R-:W4:Y:S04]  /*17700*/  LDL.LU R48, [R1+0x10b4] ;  /* 0x0010b40001307983 */ /* 0x002f280000300800 */
[----:B------:R1:W-:Y:S04]  /*17710*/  STS.U16 [R31+UR76+0xbe00], R81 ;  /* 0x00be00511f007988 */ /* 0x0003e8000800044c */
[----:B0-----:R-:W4:Y:S04]  /*17720*/  LDL.LU R51, [R1+0x10b0] ;  /* 0x0010b00001337983 */ /* 0x001f280000300800 */
        /* <DEDUP_REMOVED lines=10> */
[----:B------:R-:W-:Y:S04]  /*177d0*/  STS.U16 [R49+UR76+0x18280], R57 ;  /* 0x0182803931007988 */ /* 0x000fe8000800044c */
[----:B0-----:R-:W4:Y:S04]  /*177e0*/  LDL.LU R55, [R1+0x1098] ;  /* 0x0010980001377983 */ /* 0x001f280000300800 */
[----:B------:R0:W-:Y:S04]  /*177f0*/  STS.U16 [R49+UR76+0x680], R56 ;  /* 0x0006803831007988 */ /* 0x0001e8000800044c */
[----:B------:R-:W4:Y:S04]  /*17800*/  LDL.LU R54, [R1+0x1094] ;  /* 0x0010940001367983 */ /* 0x000f280000300800 */
[----:B------:R-:W-:Y:S04]  /*17810*/  STS.U16 [R49+UR76+0x8680], R59 ;  /* 0x0086803b31007988 */ /* 0x000fe8000800044c */
[----:B0-----:R-:W4:Y:S04]  /*17820*/  LDL.LU R56, [R1+0x1090] ;  /* 0x0010900001387983 */ /* 0x001f280000300800 */
[----:B------:R0:W-:Y:S04]  /*17830*/  STS.U16 [R49+UR76+0x10680], R58 ;  /* 0x0106803a31007988 */ /* 0x0001e8000800044c */
[----:B------:R-:W4:Y:S04]  /*17840*/  LDL.LU R57, [R1+0x108c] ;  /* 0x00108c0001397983 */ /* 0x000f280000300800 */
[----:B------:R1:W-:Y:S04]  /*17850*/  STS.U16 [R49+UR76+0x18680], R72 ;  /* 0x0186804831007988 */ /* 0x0003e8000800044c */
[----:B0-----:R-:W4:Y:S04]  /*17860*/  LDL.LU R58, [R1+0x1088] ;  /* 0x00108800013a7983 */ /* 0x001f280000300800 */
[----:B------:R-:W4:Y:S04]  /*17870*/  LDL.LU R59, [R1+0x1084] ;  /* 0x00108400013b7983 */ /* 0x000f280000300800 */
[----:B------:R0:W-:Y:S04]  /*17880*/  STS.U16 [R49+UR76+0xa80], R73 ;  /* 0x000a804931007988 */ /* 0x0001e8000800044c */
[----:B-1----:R-:W4:Y:S04]  /*17890*/  LDL.LU R72, [R1+0x1080] ;  /* 0x0010800001487983 */ /* 0x002f280000300800 */
[----:B------:R1:W-:Y:S04]  /*178a0*/  STS.U16 [R49+UR76+0x8a80], R74 ;  /* 0x008a804a31007988 */ /* 0x0003e8000800044c */
[----:B0-----:R-:W4:Y:S04]  /*178b0*/  LDL.LU R73, [R1+0x107c] ;  /* 0x00107c0001497983 */ /* 0x001f280000300800 */
[----:B-1----:R-:W4:Y:S04]  /*178c0*/  LDL.LU R74, [R1+0xff8] ;  /* 0x000ff800014a7983 */ /* 0x002f280000300800 */
[----:B--2---:R0:W-:Y:S04]  /*178d0*/  STS.U16 [R49+UR76+0x10a80], R77 ;  /* 0x010a804d31007988 */ /* 0x0041e8000800044c */
[----:B------:R1:W-:Y:S04]  /*178e0*/  STS.U16 [R49+UR76+0x18a80], R79 ;  /* 0x018a804f31007988 */ /* 0x0003e8000800044c */
[----:B0-----:R-:W2:Y:S04]  /*178f0*/  LDL.LU R77, [R1+0xff4] ;  /* 0x000ff400014d7983 */ /* 0x001ea80000300800 */
[----:B-1----:R-:W2:Y:S04]  /*17900*/  LDL.LU R79, [R1+0xff0] ;  /* 0x000ff000014f7983 */ /* 0x002ea80000300800 */
[----:B------:R-:W2:Y:S04]  /*17910*/  LDL.LU R5, [R1+0xfec] ;  /* 0x000fec0001057983 */ /* 0x000ea80000300800 */
[----:B------:R-:W2:Y:S04]  /*17920*/  LDL.LU R4, [R1+0xfc8] ;  /* 0x000fc80001047983 */ /* 0x000ea80000300800 */
[----:B------:R-:W2:Y:S04]  /*17930*/  LDL.LU R6, [R1+0xfc4] ;  /* 0x000fc40001067983 */ /* 0x000ea80000300800 */
[----:B------:R-:W2:Y:S04]  /*17940*/  LDL.LU R43, [R1+0xfc0] ;  /* 0x000fc000012b7983 */ /* 0x000ea80000300800 */
[----:B------:R0:W-:Y:S04]  /*17950*/  STS.U16 [R49+UR76+0xe80], R80 ;  /* 0x000e805031007988 */ /* 0x0001e8000800044c */
[----:B------:R1:W-:Y:S04]  /*17960*/  STS.U16 [R49+UR76+0x8e80], R68 ;  /* 0x008e804431007988 */ /* 0x0003e8000800044c */
[----:B0-----:R-:W2:Y:S04]  /*17970*/  LDL.LU R80, [R1+0x248c] ;  /* 0x00248c0001507983 */ /* 0x001ea80000300800 */
[----:B-1----:R-:W2:Y:S04]  /*17980*/  LDL.LU R68, [R1+0x2488] ;  /* 0x0024880001447983 */ /* 0x002ea80000300800 */
[----:B------:R0:W-:Y:S04]  /*17990*/  STS.U16 [R49+UR76+0x10e80], R63 ;  /* 0x010e803f31007988 */ /* 0x0001e8000800044c */
[----:B------:R1:W-:Y:S04]  /*179a0*/  STS.U16 [R49+UR76+0x18e80], R66 ;  /* 0x018e804231007988 */ /* 0x0003e8000800044c */
[----:B------:R3:W-:Y:S04]  /*179b0*/  STS.U16 [R49+UR76+0x1280], R67 ;  /* 0x0012804331007988 */ /* 0x0007e8000800044c */
[----:B0-----:R-:W2:Y:S04]  /*179c0*/  LDL.LU R63, [R1+0x2484] ;  /* 0x00248400013f7983 */ /* 0x001ea80000300800 */
[----:B-1----:R-:W2:Y:S04]  /*179d0*/  LDL.LU R66, [R1+0x2480] ;  /* 0x0024800001427983 */ /* 0x002ea80000300800 */
[----:B---3--:R-:W3:Y:S04]  /*179e0*/  LDL.LU R67, [R1+0x247c] ;  /* 0x00247c0001437983 */ /* 0x008ee80000300800 */
[----:B------:R0:W-:Y:S04]  /*179f0*/  STS.U16 [R49+UR76+0x9280], R45 ;  /* 0x0092802d31007988 */ /* 0x0001e8000800044c */
[----:B----4-:R1:W-:Y:S04]  /*17a00*/  STS.U16 [R49+UR76+0x11280], R44 ;  /* 0x0112802c31007988 */ /* 0x0103e8000800044c */
[----:B------:R4:W-:Y:S04]  /*17a10*/  STS.U16 [R49+UR76+0x19280], R47 ;  /* 0x0192802f31007988 */ /* 0x0009e8000800044c */
[----:B0-----:R-:W3:Y:S04]  /*17a20*/  LDL.LU R45, [R1+0x2478] ;  /* 0x00247800012d7983 */ /* 0x001ee80000300800 */
[----:B-1----:R-:W3:Y:S04]  /*17a30*/  LDL.LU R44, [R1+0x2474] ;  /* 0x00247400012c7983 */ /* 0x002ee80000300800 */
[----:B----4-:R-:W4:Y:S04]  /*17a40*/  LDL.LU R47, [R1+0x2470] ;  /* 0x00247000012f7983 */ /* 0x010f280000300800 */
[----:B------:R0:W-:Y:S04]  /*17a50*/  STS.U16 [R49+UR76+0x1680], R46 ;  /* 0x0016802e31007988 */ /* 0x0001e8000800044c */
[----:B------:R1:W-:Y:S04]  /*17a60*/  STS.U16 [R49+UR76+0x9680], R48 ;  /* 0x0096803031007988 */ /* 0x0003e8000800044c */
[----:B------:R1:W-:Y:S04]  /*17a70*/  STS.U16 [R49+UR76+0x11680], R51 ;  /* 0x0116803331007988 */ /* 0x0003e8000800044c */
[----:B0-----:R-:W3:Y:S04]  /*17a80*/  LDL.LU R46, [R1+0x246c] ;  /* 0x00246c00012e7983 */ /* 0x001ee80000300800 */
[----:B-1----:R-:W3:Y:S04]  /*17a90*/  LDL.LU R48, [R1+0x2468] ;  /* 0x0024680001307983 */ /* 0x002ee80000300800 */
[----:B------:R-:W3:Y:S04]  /*17aa0*/  LDL.LU R51, [R1+0x2464] ;  /* 0x0024640001337983 */ /* 0x000ee80000300800 */
        /* <DEDUP_REMOVED lines=26> */
[----:B0-----:R-:W3:Y:S04]  /*17c50*/  LDL.LU R73, [R1+0x2430] ;  /* 0x0024300001497983 */ /* 0x001ee80000300800 */
[----:B-1----:R-:W3:Y:S04]  /*17c60*/  LDL.LU R74, [R1+0x242c] ;  /* 0x00242c00014a7983 */ /* 0x002ee80000300800 */
[----:B--2---:R0:W-:Y:S04]  /*17c70*/  STS.U16 [R49+UR76+0xa680], R77 ;  /* 0x00a6804d31007988 */ /* 0x0041e8000800044c */
[----:B------:R1:W-:Y:S04]  /*17c80*/  STS.U16 [R49+UR76+0x12680], R79 ;  /* 0x0126804f31007988 */ /* 0x0003e8000800044c */
[----:B0-----:R-:W2:Y:S04]  /*17c90*/  LDL.LU R77, [R1+0x2428] ;  /* 0x00242800014d7983 */ /* 0x001ea80000300800 */
[----:B-1----:R-:W2:Y:S04]  /*17ca0*/  LDL.LU R79, [R1+0x2424] ;  /* 0x00242400014f7983 */ /* 0x002ea80000300800 */
[----:B------:R-:W-:Y:S04]  /*17cb0*/  STS.U16 [R49+UR76+0x1a680], R5 ;  /* 0x01a6800531007988 */ /* 0x000fe8000800044c */
[----:B------:R-:W-:Y:S04]  /*17cc0*/  STS.U16 [R49+UR76+0x2a80], R4 ;  /* 0x002a800431007988 */ /* 0x000fe8000800044c */
[----:B------:R-:W-:Y:S04]  /*17cd0*/  STS.U16 [R49+UR76+0xaa80], R6 ;  /* 0x00aa800631007988 */ /* 0x000fe8000800044c */
[----:B------:R-:W-:Y:S04]  /*17ce0*/  STS.U16 [R49+UR76+0x12a80], R43 ;  /* 0x012a802b31007988 */ /* 0x000fe8000800044c */
[----:B--2---:R0:W-:Y:S04]  /*17cf0*/  STS.U16 [R49+UR76+0x1aa80], R79 ;  /* 0x01aa804f31007988 */ /* 0x0041e8000800044c */
[----:B------:R-:W-:Y:S04]  /*17d00*/  STS.U16 [R49+UR76+0x2e80], R77 ;  /* 0x002e804d31007988 */ /* 0x000fe8000800044c */
[----:B---3--:R-:W-:Y:S04]  /*17d10*/  STS.U16 [R49+UR76+0xae80], R74 ;  /* 0x00ae804a31007988 */ /* 0x008fe8000800044c */
[----:B0-----:R-:W2:Y:S04]  /*17d20*/  LDL.LU R79, [R1+0x2420] ;  /* 0x00242000014f7983 */ /* 0x001ea80000300800 */
[----:B------:R-:W3:Y:S04]  /*17d30*/  LDL.LU R5, [R1+0x11d0] ;  /* 0x0011d00001057983 */ /* 0x000ee80000300800 */
[----:B------:R-:W-:Y:S04]  /*17d40*/  STS.U16 [R49+UR76+0x12e80], R73 ;  /* 0x012e804931007988 */ /* 0x000fe8000800044c */
[----:B------:R-:W2:Y:S04]  /*17d50*/  LDL.LU R4, [R1+0x119c] ;  /* 0x00119c0001047983 */ /* 0x000ea80000300800 */
[----:B------:R0:W-:Y:S04]  /*17d60*/  STS.U16 [R49+UR76+0x1ae80], R72 ;  /* 0x01ae804831007988 */ /* 0x0001e8000800044c */
[----:B------:R-:W2:Y:S04]  /*17d70*/  LDL.LU R6, [R1+0x1198] ;  /* 0x0011980001067983 */ /* 0x000ea80000300800 */
[----:B------:R-:W-:Y:S04]  /*17d80*/  STS.U16 [R49+UR76+0x3280], R67 ;  /* 0x0032804331007988 */ /* 0x000fe8000800044c */
[----:B------:R-:W2:Y:S04]  /*17d90*/  LDL.LU R43, [R1+0x1194] ;  /* 0x00119400012b7983 */ /* 0x000ea80000300800 */
[----:B------:R-:W-:Y:S04]  /*17da0*/  STS.U16 [R49+UR76+0xb280], R66 ;  /* 0x00b2804231007988 */ /* 0x000fe8000800044c */
[----:B0-----:R-:W2:Y:S04]  /*17db0*/  LDL.LU R72, [R1+0x1190] ;  /* 0x0011900001487983 */ /* 0x001ea80000300800 */
[----:B------:R0:W-:Y:S04]  /*17dc0*/  STS.U16 [R49+UR76+0x13280], R63 ;  /* 0x0132803f31007988 */ /* 0x0001e8000800044c */
[----:B------:R-:W2:Y:S04]  /*17dd0*/  LDL.LU R73, [R1+0x1154] ;  /* 0x0011540001497983 */ /* 0x000ea80000300800 */
[----:B0-----:R-:W2:Y:S04]  /*17de0*/  LDL.LU R63, [R1+0x1150] ;  /* 0x00115000013f7983 */ /* 0x001ea80000300800 */
        /* <DEDUP_REMOVED lines=9> */
[----:B------:R1:W-:Y:S04]  /*17e80*/  STS.U16 [R49+UR76+0x13680], R65 ;  /* 0x0136804131007988 */ /* 0x0003e8000800044c */
[----:B0-----:R-:W2:Y:S04]  /*17e90*/  LDL.LU R64, [R1+0x2414] ;  /* 0x0024140001407983 */ /* 0x001ea80000300800 */
[----:B------:R-:W-:Y:S04]  /*17ea0*/  STS.U16 [R49+UR76+0x1b680], R62 ;  /* 0x01b6803e31007988 */ /* 0x000fe8000800044c */
[----:B-1----:R-:W3:Y:S04]  /*17eb0*/  LDL.LU R65, [R1+0x2410] ;  /* 0x0024100001417983 */ /* 0x002ee80000300800 */
[----:B------:R0:W-:Y:S04]  /*17ec0*/  STS.U16 [R49+UR76+0x3a80], R10 ;  /* 0x003a800a31007988 */ /* 0x0001e8000800044c */
[----:B------:R1:W-:Y:S04]  /*17ed0*/  STS.U16 [R49+UR76+0xba80], R9 ;  /* 0x00ba800931007988 */ /* 0x0003e8000800044c */
[----:B------:R4:W-:Y:S04]  /*17ee0*/  STS.U16 [R49+UR76+0x13a80], R8 ;  /* 0x013a800831007988 */ /* 0x0009e8000800044c */
[----:B0-----:R-:W3:Y:S04]  /*17ef0*/  LDL.LU R10, [R1+0x11d4] ;  /* 0x0011d400010a7983 */ /* 0x001ee80000300800 */
[----:B-1----:R-:W3:Y:S04]  /*17f00*/  LDL.LU R9, [R1+0x11d8] ;  /* 0x0011d80001097983 */ /* 0x002ee80000300800 */
[----:B----4-:R-:W4:Y:S04]  /*17f10*/  LDL.LU R8, [R1+0x11dc] ;  /* 0x0011dc0001087983 */ /* 0x010f280000300800 */
[----:B------:R-:W-:Y:S04]  /*17f20*/  STS.U16 [R49+UR76+0x1ba80], R7 ;  /* 0x01ba800731007988 */ /* 0x000fe8000800044c */
[----:B------:R0:W-:Y:S04]  /*17f30*/  STS.U16 [R49+UR76+0x3e80], R75 ;  /* 0x003e804b31007988 */ /* 0x0001e8000800044c */
[----:B------:R1:W-:Y:S04]  /*17f40*/  STS.U16 [R49+UR76+0xbe80], R76 ;  /* 0x00be804c31007988 */ /* 0x0003e8000800044c */
[----:B0-----:R-:W4:Y:S04]  /*17f50*/  LDL.LU R75, [R1+0x240c] ;  /* 0x00240c00014b7983 */ /* 0x001f280000300800 */
[----:B-1----:R-:W4:Y:S04]  /*17f60*/  LDL.LU R76, [R1+0x2408] ;  /* 0x00240800014c7983 */ /* 0x002f280000300800 */
[----:B------:R0:W-:Y:S04]  /*17f70*/  STS.U16 [R49+UR76+0x13e80], R93 ;  /* 0x013e805d31007988 */ /* 0x0001e8000800044c */
[----:B0-----:R-:W4:Y:S01]  /*17f80*/  LDL.LU R93, [R1+0x2404] ;  /* 0x00240400015d7983 */ /* 0x001f220000300800 */
[----:B------:R-:W-:-:S03]  /*17f90*/  LOP3.LUT R62, R0, 0x60, RZ, 0x3c, !PT ;  /* 0x00000060003e7812 */ /* 0x000fc600078e3cff */
[----:B------:R-:W-:Y:S04]  /*17fa0*/  STS.U16 [R49+UR76+0x1be80], R11 ;  /* 0x01be800b31007988 */ /* 0x000fe8000800044c */
[----:B------:R-:W-:Y:S01]  /*17fb0*/  STL [R1+0x22fc], R49 ;  /* 0x0022fc3101007387 */ /* 0x000fe20000100800 */
[----:B--2---:R-:W-:Y:S02]  /*17fc0*/  PRMT R64, RZ, 0x7610, R64 ;  /* 0x00007610ff407816 */ /* 0x004fe40000000040 */
[----:B---3--:R-:W-:Y:S01]  /*17fd0*/  PRMT R65, RZ, 0x7610, R65 ;  /* 0x00007610ff417816 */ /* 0x008fe20000000041 */
[----:B----4-:R-:W-:Y:S04]  /*17fe0*/  STS.U16 [R62+UR76+0x300], R8 ;  /* 0x000300083e007988 */ /* 0x010fe8000800044c */
[----:B------:R-:W-:Y:S04]  /*17ff0*/  STS.U16 [R62+UR76+0x8300], R9 ;  /* 0x008300093e007988 */ /* 0x000fe8000800044c */
[----:B------:R-:W-:Y:S04]  /*18000*/  STS.U16 [R62+UR76+0x10300], R10 ;  /* 0x0103000a3e007988 */ /* 0x000fe8000800044c */
[----:B------:R-:W-:Y:S04]  /*18010*/  STS.U16 [R62+UR76+0x18300], R5 ;  /* 0x018300053e007988 */ /* 0x000fe8000800044c */
[----:B------:R0:W-:Y:S01]  /*18020*/  STS.U16 [R62+UR76+0x700], R4 ;  /* 0x000700043e007988 */ /* 0x0001e2000800044c */
[----:B------:R-:W-:-:S03]  /*18030*/  PRMT R75, RZ, 0x7610, R75 ;  /* 0x00007610ff4b7816 */ /* 0x000fc6000000004b */
[----:B------:R1:W-:Y:S01]  /*18040*/  STS.U16 [R62+UR76+0x8700], R6 ;  /* 0x008700063e007988 */ /* 0x0003e2000800044c */
[----:B0-----:R-:W-:-:S03]  /*18050*/  IMAD R4, R2, 0x7f, RZ ;  /* 0x0000007f02047824 */ /* 0x001fc600078e02ff */
[----:B------:R0:W-:Y:S01]  /*18060*/  STS.U16 [R62+UR76+0x10700], R43 ;  /* 0x0107002b3e007988 */ /* 0x0001e2000800044c */
[----:B------:R-:W-:-:S03]  /*18070*/  IMAD.WIDE R10, R4, 0x2, R90 ;  /* 0x00000002040a7825 */ /* 0x000fc600078e025a */
[----:B------:R2:W-:Y:S01]  /*18080*/  STS.U16 [R62+UR76+0x18700], R72 ;  /* 0x018700483e007988 */ /* 0x0005e2000800044c */
[----:B------:R-:W-:Y:S01]  /*18090*/  PRMT R76, RZ, 0x7610, R76 ;  /* 0x00007610ff4c7816 */ /* 0x000fe2000000004c */
[C---:B------:R-:W-:Y:S02]  /*180a0*/  IMAD.WIDE R8, R4.reuse, 0x2, R88 ;  /* 0x0000000204087825 */ /* 0x040fe400078e0258 */
[----:B------:R-:W-:Y:S04]  /*180b0*/  STS.U16 [R62+UR76+0xb00], R73 ;  /* 0x000b00493e007988 */ /* 0x000fe8000800044c */
[----:B------:R-:W3:Y:S01]  /*180c0*/  @!P5 LDG.E.U16 R75, desc[UR6][R10.64] ;  /* 0x000000060a4bd981 */ /* 0x000ee2000c1e1500 */
[----:B-1----:R-:W-:-:S03]  /*180d0*/  IMAD.WIDE R6, R4, 0x2, R86 ;  /* 0x0000000204067825 */ /* 0x002fc600078e0256 */
[----:B------:R-:W-:Y:S01]  /*180e0*/  STS.U16 [R62+UR76+0x8b00], R63 ;  /* 0x008b003f3e007988 */ /* 0x000fe2000800044c */
[----:B------:R-:W-:-:S03]  /*180f0*/  IMAD.WIDE R4, R4, 0x2, R84 ;  /* 0x0000000204047825 */ /* 0x000fc600078e0254 */
[----:B------:R-:W-:Y:S04]  /*18100*/  STS.U16 [R62+UR76+0x10b00], R66 ;  /* 0x010b00423e007988 */ /* 0x000fe8000800044c */
[----:B0-----:R-:W4:Y:S04]  /*18110*/  LDL.LU R43, [R1+0x56c] ;  /* 0x00056c00012b7983 */ /* 0x001f280000300800 */
[----:B------:R0:W-:Y:S04]  /*18120*/  STS.U16 [R62+UR76+0x18b00], R67 ;  /* 0x018b00433e007988 */ /* 0x0001e8000800044c */
[----:B------:R-:W-:Y:S04]  /*18130*/  STS.U16 [R62+UR76+0xf00], R74 ;  /* 0x000f004a3e007988 */ /* 0x000fe8000800044c */
[----:B--2---:R-:W2:Y:S04]  /*18140*/  LDL.LU R72, [R1+0x118c] ;  /* 0x00118c0001487983 */ /* 0x004ea80000300800 */
[----:B------:R1:W-:Y:S04]  /*18150*/  STS.U16 [R62+UR76+0x8f00], R77 ;  /* 0x008f004d3e007988 */ /* 0x0003e8000800044c */
[----:B0-----:R-:W2:Y:S04]  /*18160*/  LDL.LU R67, [R1+0x1144] ;  /* 0x0011440001437983 */ /* 0x001ea80000300800 */
[----:B------:R-:W2:Y:S04]  /*18170*/  @!P5 LDG.E.U16 R76, desc[UR6][R8.64] ;  /* 0x00000006084cd981 */ /* 0x000ea8000c1e1500 */
[----:B-1----:R-:W4:Y:S04]  /*18180*/  LDL.LU R77, [R1+0x1470] ;  /* 0x00147000014d7983 */ /* 0x002f280000300800 */
[----:B------:R-:W4:Y:S04]  /*18190*/  LDL R73, [R1+0x1804] ;  /* 0x0018040001497983 */ /* 0x000f280000100800 */
[----:B------:R-:W4:Y:S04]  /*181a0*/  LDL R63, [R1+0x1808] ;  /* 0x00180800013f7983 */ /* 0x000f280000100800 */
[----:B------:R-:W4:Y:S04]  /*181b0*/  LDL.LU R66, [R1+0x146c] ;  /* 0x00146c0001427983 */ /* 0x000f280000300800 */
[----:B------:R-:W4:Y:S04]  /*181c0*/  LDL.LU R74, [R1+0x1468] ;  /* 0x00146800014a7983 */ /* 0x000f280000300800 */
[----:B------:R-:W-:Y:S04]  /*181d0*/  STL [R1+0x2290], R2 ;  /* 0x0022900201007387 */ /* 0x000fe80000100800 */
[----:B------:R-:W4:Y:S04]  /*181e0*/  @!P5 LDG.E.U16 R64, desc[UR6][R4.64] ;  /* 0x000000060440d981 */ /* 0x000f28000c1e1500 */
[----:B------:R-:W-:Y:S04]  /*181f0*/  STL [R1+0x22a0], R90 ;  /* 0x0022a05a01007387 */ /* 0x000fe80000100800 */
[----:B------:R-:W-:Y:S04]  /*18200*/  STL [R1+0x2298], R91 ;  /* 0x0022985b01007387 */ /* 0x000fe80000100800 */
[----:B------:R-:W-:Y:S04]  /*18210*/  STL [R1+0x22b0], R88 ;  /* 0x0022b05801007387 */ /* 0x000fe80000100800 */
[----:B------:R-:W-:Y:S04]  /*18220*/  STL [R1+0x22a8], R89 ;  /* 0x0022a85901007387 */ /* 0x000fe80000100800 */
[----:B------:R-:W4:Y:S04]  /*18230*/  @!P5 LDG.E.U16 R65, desc[UR6][R6.64] ;  /* 0x000000060641d981 */ /* 0x000f28000c1e1500 */
[----:B------:R-:W-:Y:S04]  /*18240*/  STL [R1+0x22c0], R86 ;  /* 0x0022c05601007387 */ /* 0x000fe80000100800 */
[----:B------:R-:W-:Y:S04]  /*18250*/  STL [R1+0x22b8], R87 ;  /* 0x0022b85701007387 */ /* 0x000fe80000100800 */
[----:B------:R-:W-:Y:S04]  /*18260*/  STL [R1+0x22d0], R84 ;  /* 0x0022d05401007387 */ /* 0x000fe80000100800 */
[----:B------:R-:W-:Y:S04]  /*18270*/  STL [R1+0x22c8], R85 ;  /* 0x0022c85501007387 */ /* 0x000fe80000100800 */
[----:B------:R0:W-:Y:S04]  /*18280*/  STS.U16 [R62+UR76+0x10f00], R93 ;  /* 0x010f005d3e007988 */ /* 0x0001e8000800044c */
[----:B0-----:R-:W4:Y:S01]  /*18290*/  LDL.LU R93, [R1+0x2400] ;  /* 0x00240000015d7983 */ /* 0x001f220000300800 */
[----:B------:R-:W-:-:S02]  /*182a0*/  PRMT R56, RZ, 0x7610, R56 ;  /* 0x00007610ff387816 */ /* 0x000fc40000000038 */
[----:B------:R-:W-:Y:S01]  /*182b0*/  PRMT R57, RZ, 0x7610, R57 ;  /* 0x00007610ff397816 */ /* 0x000fe20000000039 */
[----:B---3--:R0:W-:Y:S04]  /*182c0*/  STL [R1+0x1078], R75 ;  /* 0x0010784b01007387 */ /* 0x0081e80000100800 */
[----:B0-----:R-:W3:Y:S04]  /*182d0*/  LDL.LU R75, [R1+0x1464] ;  /* 0x00146400014b7983 */ /* 0x001ee80000300800 */
[----:B------:R-:W-:Y:S04]  /*182e0*/  STL [R1+0x2300], R10 ;  /* 0x0023000a01007387 */ /* 0x000fe80000100800 */
[----:B------:R-:W-:Y:S04]  /*182f0*/  STL [R1+0x22d8], R11 ;  /* 0x0022d80b01007387 */ /* 0x000fe80000100800 */
[----:B------:R-:W-:Y:S04]  /*18300*/  STL [R1+0x2308], R8 ;  /* 0x0023080801007387 */ /* 0x000fe80000100800 */
[----:B------:R-:W-:Y:S04]  /*18310*/  STL [R1+0x2304], R9 ;  /* 0x0023040901007387 */ /* 0x000fe80000100800 */
[----:B--2---:R0:W-:Y:S04]  /*18320*/  STL [R1+0x1074], R76 ;  /* 0x0010744c01007387 */ /* 0x0041e80000100800 */
[----:B0-----:R-:W2:Y:S04]  /*18330*/  LDL.LU R76, [R1+0x1460] ;  /* 0x00146000014c7983 */ /* 0x001ea80000300800 */
[----:B------:R-:W-:Y:S04]  /*18340*/  STL [R1+0x2310], R6 ;  /* 0x0023100601007387 */ /* 0x000fe80000100800 */
[----:B------:R-:W-:Y:S04]  /*18350*/  STL [R1+0x230c], R7 ;  /* 0x00230c0701007387 */ /* 0x000fe80000100800 */
[----:B------:R0:W-:Y:S04]  /*18360*/  STS.U16 [R62+UR76+0x18f00], R72 ;  /* 0x018f00483e007988 */ /* 0x0001e8000800044c */
[----:B----4-:R1:W-:Y:S01]  /*18370*/  STL [R1+0x106c], R64 ;  /* 0x00106c4001007387 */ /* 0x0103e20000100800 */
[----:B0-----:R-:W-:-:S03]  /*18380*/  @P0 IMAD.MOV.U32 R72, RZ, RZ, R63 ;  /* 0x000000ffff480224 */ /* 0x001fc600078e003f */
[----:B------:R-:W-:Y:S04]  /*18390*/  STS.U16 [R62+UR76+0x1300], R67 ;  /* 0x001300433e007988 */ /* 0x000fe8000800044c */
[----:B------:R0:W4:Y:S04]  /*183a0*/  @P0 LDG.E.U16 R56, desc[UR6][R72.64] ;  /* 0x0000000648380981 */ /* 0x000128000c1e1500 */
[----:B-1----:R-:W2:Y:S04]  /*183b0*/  LDL.LU R64, [R1+0x145c] ;  /* 0x00145c0001407983 */ /* 0x002ea80000300800 */
[----:B------:R-:W-:Y:S04]  /*183c0*/  STL [R1+0x2318], R4 ;  /* 0x0023180401007387 */ /* 0x000fe80000100800 */
[----:B------:R-:W-:Y:S04]  /*183d0*/  STL [R1+0x2314], R5 ;  /* 0x0023140501007387 */ /* 0x000fe80000100800 */
[----:B------:R1:W-:Y:S02]  /*183e0*/  STL [R1+0x1070], R65 ;  /* 0x0010704101007387 */ /* 0x0003e40000100800 */
[----:B-1----:R-:W-:-:S05]  /*183f0*/  LEA R65, P5, R77, R43, 0x1 ;  /* 0x0000002b4d417211 */ /* 0x002fca00078a08ff */
[----:B0-----:R-:W-:Y:S01]  /*18400*/  @P0 IMAD.MOV.U32 R72, RZ, RZ, R65 ;  /* 0x000000ffff480224 */ /* 0x001fe200078e0041 */
[----:B------:R-:W-:-:S05]  /*18410*/  LEA.HI.X.SX32 R67, R77, R93, 0x1, P5 ;  /* 0x0000005d4d437211 */ /* 0x000fca00028f0eff */
[----:B------:R-:W-:-:S05]  /*18420*/  @P0 IMAD.MOV.U32 R73, RZ, RZ, R67 ;  /* 0x000000ffff490224 */ /* 0x000fca00078e0043 */
[----:B------:R-:W2:Y:S01]  /*18430*/  @P0 LDG.E.U16 R57, desc[UR6][R72.64] ;  /* 0x0000000648390981 */ /* 0x000ea2000c1e1500 */
[----:B------:R-:W-:-:S03]  /*18440*/  LEA R62, P5, R66, R43, 0x1 ;  /* 0x0000002b423e7211 */ /* 0x000fc600078a08ff */
[----:B------:R-:W-:Y:S01]  /*18450*/  STL [R1+0x1838], R65 ;  /* 0x0018384101007387 */ /* 0x000fe20000100800 */
[----:B------:R-:W-:-:S03]  /*18460*/  LEA.HI.X.SX32 R63, R66, R93, 0x1, P5 ;  /* 0x0000005d423f7211 */ /* 0x000fc600028f0eff */
[----:B------:R-:W3:Y:S04]  /*18470*/  LDL.LU R77, [R1+0x1454] ;  /* 0x00145400014d7983 */ /* 0x000ee80000300800 */
[----:B------:R-:W-:Y:S04]  /*18480*/  STL [R1+0x1834], R67 ;  /* 0x0018344301007387 */ /* 0x000fe80000100800 */
[----:B------:R-:W-:Y:S04]  /*18490*/  STL [R1+0x1868], R62 ;  /* 0x0018683e01007387 */ /* 0x000fe80000100800 */
[----:B------:R-:W3:Y:S01]  /*184a0*/  LDL.LU R66, [R1+0x144c] ;  /* 0x00144c0001427983 */ /* 0x000ee20000300800 */
[----:B------:R-:W-:-:S06]  /*184b0*/  PRMT R58, RZ, 0x7610, R58 ;  /* 0x00007610ff3a7816 */ /* 0x000fcc000000003a */
[----:B------:R0:W3:Y:S04]  /*184c0*/  @P0 LDG.E.U16 R58, desc[UR6][R62.64] ;  /* 0x000000063e3a0981 */ /* 0x0000e8000c1e1500 */
[----:B----4-:R1:W-:Y:S04]  /*184d0*/  STL [R1+0x1068], R56 ;  /* 0x0010683801007387 */ /* 0x0103e80000100800 */
[----:B------:R-:W-:Y:S01]  /*184e0*/  STL [R1+0x1864], R63 ;  /* 0x0018643f01007387 */ /* 0x000fe20000100800 */
[----:B-1----:R-:W-:-:S05]  /*184f0*/  LEA R56, P5, R74, R43, 0x1 ;  /* 0x0000002b4a387211 */ /* 0x002fca00078a08ff */
[----:B------:R-:W-:Y:S04]  /*18500*/  STL [R1+0x1898], R56 ;  /* 0x0018983801007387 */ /* 0x000fe80000100800 */
[----:B--2---:R1:W-:Y:S04]  /*18510*/  STL [R1+0x1064], R57 ;  /* 0x0010643901007387 */ /* 0x0043e80000100800 */
[----:B------:R-:W2:Y:S01]  /*18520*/  LDL.LU R67, [R1+0x1448] ;  /* 0x0014480001437983 */ /* 0x000ea20000300800 */
[----:B-1----:R-:W-:-:S05]  /*18530*/  LEA.HI.X.SX32 R57, R74, R93, 0x1, P5 ;  /* 0x0000005d4a397211 */ /* 0x002fca00028f0eff */
[----:B------:R-:W-:Y:S04]  /*18540*/  STL [R1+0x1894], R57 ;  /* 0x0018943901007387 */ /* 0x000fe80000100800 */
[----:B------:R-:W0:Y:S01]  /*18550*/  LDL.LU.64 R62, [R1+0x23f8] ;  /* 0x0023f800013e7983 */ /* 0x000e220000300a00 */
[----:B------:R-:W-:Y:S02]  /*18560*/  PRMT R59, RZ, 0x7610, R59 ;  /* 0x00007610ff3b7816 */ /* 0x000fe4000000003b */
[C---:B---3--:R-:W-:Y:S01]  /*18570*/  LEA R72, P5, R75.reuse, R43, 0x1 ;  /* 0x0000002b4b487211 */ /* 0x048fe200078a08ff */
[----:B------:R-:W3:Y:S04]  /*18580*/  LDL.LU R74, [R1+0x1440] ;  /* 0x00144000014a7983 */ /* 0x000ee80000300800 */
[----:B------:R-:W4:Y:S01]  /*18590*/  @P0 LDG.E.U16 R59, desc[UR6][R56.64] ;  /* 0x00000006383b0981 */ /* 0x000f22000c1e1500 */
[----:B------:R-:W-:-:S03]  /*185a0*/  LEA.HI.X.SX32 R73, R75, R93, 0x1, P5 ;  /* 0x0000005d4b497211 */ /* 0x000fc600028f0eff */
[----:B------:R-:W-:Y:S01]  /*185b0*/  STL [R1+0x18c8], R72 ;  /* 0x0018c84801007387 */ /* 0x000fe20000100800 */
[----:B0-----:R-:W-:-:S06]  /*185c0*/  PRMT R62, RZ, 0x7610, R62 ;  /* 0x00007610ff3e7816 */ /* 0x001fcc000000003e */
[----:B------:R0:W2:Y:S04]  /*185d0*/  @P0 LDG.E.U16 R62, desc[UR6][R72.64] ;  /* 0x00000006483e0981 */ /* 0x0000a8000c1e1500 */
[----:B------:R1:W-:Y:S04]  /*185e0*/  STL [R1+0x1060], R58 ;  /* 0x0010603a01007387 */ /* 0x0003e80000100800 */
[----:B------:R-:W-:Y:S04]  /*185f0*/  STL [R1+0x18c4], R73 ;  /* 0x0018c44901007387 */ /* 0x000fe80000100800 */
[----:B------:R-:W3:Y:S01]  /*18600*/  LDL.LU R75, [R1+0x1444] ;  /* 0x00144400014b7983 */ /* 0x000ee20000300800 */
[----:B-1----:R-:W-:-:S05]  /*18610*/  LEA R58, P5, R76, R43, 0x1 ;  /* 0x0000002b4c3a7211 */ /* 0x002fca00078a08ff */
[----:B------:R-:W-:Y:S01]  /*18620*/  STL [R1+0x18f8], R58 ;  /* 0x0018f83a01007387 */ /* 0x000fe20000100800 */
[----:B------:R-:W-:-:S03]  /*18630*/  PRMT R63, RZ, 0x7610, R63 ;  /* 0x00007610ff3f7816 */ /* 0x000fc6000000003f */
[----:B------:R-:W3:Y:S04]  /*18640*/  LDL.LU.64 R56, [R1+0x23f0] ;  /* 0x0023f00001387983 */ /* 0x000ee80000300a00 */
[----:B----4-:R1:W-:Y:S02]  /*18650*/  STL [R1+0x105c], R59 ;  /* 0x00105c3b01007387 */ /* 0x0103e40000100800 */
[----:B-1----:R-:W-:Y:S02]  /*18660*/  LEA.HI.X.SX32 R59, R76, R93, 0x1, P5 ;  /* 0x0000005d4c3b7211 */ /* 0x002fe400028f0eff */
[----:B------:R-:W-:-:S03]  /*18670*/  LEA R65, P5, R64, R43, 0x1 ;  /* 0x0000002b40417211 */ /* 0x000fc600078a08ff */
[----:B------:R1:W-:Y:S01]  /*18680*/  STL [R1+0x18f4], R59 ;  /* 0x0018f43b01007387 */ /* 0x0003e20000100800 */
[----:B0-----:R-:W-:-:S03]  /*18690*/  LEA.HI.X.SX32 R72, R64, R93, 0x1, P5 ;  /* 0x0000005d40487211 */ /* 0x001fc600028f0eff */
[----:B------:R-:W4:Y:S01]  /*186a0*/  LDL.LU R76, [R1+0x143c] ;  /* 0x00143c00014c7983 */ /* 0x000f220000300800 */
[----:B------:R-:W-:-:S03]  /*186b0*/  PRMT R22, RZ, 0x7610, R22 ;  /* 0x00007610ff167816 */ /* 0x000fc60000000016 */
[----:B------:R-:W3:Y:S01]  /*186c0*/  @P0 LDG.E.U16 R63, desc[UR6][R58.64] ;  /* 0x000000063a3f0981 */ /* 0x000ee2000c1e1500 */
[----:B------:R-:W-:-:S03]  /*186d0*/  @P0 IMAD.MOV.U32 R73, RZ, RZ, R72 ;  /* 0x000000ffff490224 */ /* 0x000fc600078e0048 */
[----:B------:R-:W-:Y:S04]  /*186e0*/  STL [R1+0x1928], R65 ;  /* 0x0019284101007387 */ /* 0x000fe80000100800 */
[----:B--2---:R-:W-:Y:S04]  /*186f0*/  STL [R1+0x1058], R62 ;  /* 0x0010583e01007387 */ /* 0x004fe80000100800 */
[----:B------:R0:W-:Y:S04]  /*18700*/  STL [R1+0x1924], R72 ;  /* 0x0019244801007387 */ /* 0x0001e80000100800 */
[----:B-1----:R-:W2:Y:S01]  /*18710*/  LDL.LU.64 R58, [R1+0x23e8] ;  /* 0x0023e800013a7983 */ /* 0x002ea20000300a00 */
[----:B0-----:R-:W-:-:S05]  /*18720*/  @P0 IMAD.MOV.U32 R72, RZ, RZ, R65 ;  /* 0x000000ffff480224 */ /* 0x001fca00078e0041 */
[----:B------:R-:W2:Y:S01]  /*18730*/  @P0 LDG.E.U16 R22, desc[UR6][R72.64] ;  /* 0x0000000648160981 */ /* 0x000ea2000c1e1500 */
[----:B------:R-:W-:-:S05]  /*18740*/  LEA R62, P5, R77, R43, 0x1 ;  /* 0x0000002b4d3e7211 */ /* 0x000fca00078a08ff */
[----:B------:R-:W-:Y:S01]  /*18750*/  STL [R1+0x1958], R62 ;  /* 0x0019583e01007387 */ /* 0x000fe20000100800 */
[----:B------:R-:W-:Y:S02]  /*18760*/  PRMT R28, RZ, 0x7610, R28 ;  /* 0x00007610ff1c7816 */ /* 0x000fe4000000001c */
[----:B------:R-:W-:Y:S01]  /*18770*/  PRMT R33, RZ, 0x7610, R33 ;  /* 0x00007610ff217816 */ /* 0x000fe20000000021 */
[----:B---3--:R0:W-:Y:S02]  /*18780*/  STL [R1+0x1054], R63 ;  /* 0x0010543f01007387 */ /* 0x0081e40000100800 */
[----:B0-----:R-:W-:Y:S02]  /*18790*/  LEA.HI.X.SX32 R63, R77, R93, 0x1, P5 ;  /* 0x0000005d4d3f7211 */ /* 0x001fe400028f0eff */
[C---:B------:R-:W-:Y:S01]  /*187a0*/  LEA R64, P5, R66.reuse, R43, 0x1 ;  /* 0x0000002b42407211 */ /* 0x040fe200078a08ff */
[----:B------:R-:W3:Y:S04]  /*187b0*/  LDL.LU R77, [R1+0x1438] ;  /* 0x00143800014d7983 */ /* 0x000ee80000300800 */
[----:B------:R0:W-:Y:S01]  /*187c0*/  STL [R1+0x1954], R63 ;  /* 0x0019543f01007387 */ /* 0x0001e20000100800 */
[----:B------:R-:W-:-:S03]  /*187d0*/  LEA.HI.X.SX32 R66, R66, R93, 0x1, P5 ;  /* 0x0000005d42427211 */ /* 0x000fc600028f0eff */
[----:B------:R-:W3:Y:S04]  /*187e0*/  LDL.LU.64 R72, [R1+0x23e0] ;  /* 0x0023e00001487983 */ /* 0x000ee80000300a00 */
[----:B------:R-:W-:Y:S04]  /*187f0*/  STL [R1+0x1988], R64 ;  /* 0x0019884001007387 */ /* 0x000fe80000100800 */
[----:B------:R-:W3:Y:S01]  /*18800*/  @P0 LDG.E.U16 R28, desc[UR6][R62.64] ;  /* 0x000000063e1c0981 */ /* 0x000ee2000c1e1500 */
[----:B------:R-:W-:-:S03]  /*18810*/  PRMT R20, RZ, 0x7610, R20 ;  /* 0x00007610ff147816 */ /* 0x000fc60000000014 */
[----:B--2---:R1:W-:Y:S04]  /*18820*/  STL [R1+0x1050], R22 ;  /* 0x0010501601007387 */ /* 0x0043e80000100800 */
[----:B------:R2:W-:Y:S04]  /*18830*/  STL [R1+0x1984], R66 ;  /* 0x0019844201007387 */ /* 0x0005e80000100800 */
[----:B0-----:R-:W4:Y:S01]  /*18840*/  LDL.LU.64 R62, [R1+0x23d8] ;  /* 0x0023d800013e7983 */ /* 0x001f220000300a00 */
[----:B-1----:R-:W-:-:S04]  /*18850*/  LEA R22, P5, R67, R43, 0x1 ;  /* 0x0000002b43167211 */ /* 0x002fc800078a08ff */
[----:B------:R-:W-:Y:S01]  /*18860*/  LEA.HI.X.SX32 R65, R67, R93, 0x1, P5 ;  /* 0x0000005d43417211 */ /* 0x000fe200028f0eff */
[----:B------:R-:W-:Y:S02]  /*18870*/  @P0 IMAD.MOV.U32 R67, RZ, RZ, R66 ;  /* 0x000000ffff430224 */ /* 0x000fe400078e0042 */
[----:B--2---:R-:W-:-:S05]  /*18880*/  @P0 IMAD.MOV.U32 R66, RZ, RZ, R64 ;  /* 0x000000ffff420224 */ /* 0x004fca00078e0040 */
[----:B------:R0:W2:Y:S02]  /*18890*/  @P0 LDG.E.U16 R33, desc[UR6][R66.64] ;  /* 0x0000000642210981 */ /* 0x0000a4000c1e1500 */
[----:B0-----:R-:W-:Y:S02]  /*188a0*/  @P0 IMAD.MOV.U32 R66, RZ, RZ, R22 ;  /* 0x000000ffff420224 */ /* 0x001fe400078e0016 */
[----:B------:R-:W-:-:S05]  /*188b0*/  @P0 IMAD.MOV.U32 R67, RZ, RZ, R65 ;  /* 0x000000ffff430224 */ /* 0x000fca00078e0041 */
[----:B------:R0:W4:Y:S04]  /*188c0*/  @P0 LDG.E.U16 R20, desc[UR6][R66.64] ;  /* 0x0000000642140981 */ /* 0x000128000c1e1500 */
[----:B------:R-:W-:Y:S01]  /*188d0*/  STL [R1+0x19b8], R22 ;  /* 0x0019b81601007387 */ /* 0x000fe20000100800 */
[----:B------:R-:W-:-:S03]  /*188e0*/  PRMT R27, RZ, 0x7610, R27 ;  /* 0x00007610ff1b7816 */ /* 0x000fc6000000001b */
[----:B---3--:R1:W-:Y:S04]  /*188f0*/  STL [R1+0x104c], R28 ;  /* 0x00104c1c01007387 */ /* 0x0083e80000100800 */
[----:B------:R-:W-:Y:S01]  /*18900*/  STL [R1+0x19b4], R65 ;  /* 0x0019b44101007387 */ /* 0x000fe20000100800 */
[----:B-1----:R-:W-:-:S05]  /*18910*/  LEA R28, P5, R74, R43, 0x1 ;  /* 0x0000002b4a1c7211 */ /* 0x002fca00078a08ff */
[----:B------:R-:W-:Y:S01]  /*18920*/  STL [R1+0x19e8], R28 ;  /* 0x0019e81c01007387 */ /* 0x000fe20000100800 */
[----:B0-----:R-:W-:Y:S01]  /*18930*/  @P0 IMAD.MOV.U32 R66, RZ, RZ, R28 ;  /* 0x000000ffff420224 */ /* 0x001fe200078e001c */
[----:B------:R-:W-:Y:S02]  /*18940*/  PRMT R23, RZ, 0x7610, R23 ;  /* 0x00007610ff177816 */ /* 0x000fe40000000017 */
[----:B------:R-:W-:Y:S02]  /*18950*/  PRMT R73, RZ, 0x7610, R73 ;  /* 0x00007610ff497816 */ /* 0x000fe40000000049 */
[----:B------:R-:W-:Y:S01]  /*18960*/  PRMT R21, RZ, 0x7610, R21 ;  /* 0x00007610ff157816 */ /* 0x000fe20000000015 */
[----:B--2---:R0:W-:Y:S02]  /*18970*/  STL [R1+0x1048], R33 ;  /* 0x0010482101007387 */ /* 0x0041e40000100800 */
[----:B0-----:R-:W-:Y:S02]  /*18980*/  LEA.HI.X.SX32 R33, R74, R93, 0x1, P5 ;  /* 0x0000005d4a217211 */ /* 0x001fe400028f0eff */
[----:B------:R-:W-:-:S03]  /*18990*/  LEA R64, P5, R75, R43, 0x1 ;  /* 0x0000002b4b407211 */ /* 0x000fc600078a08ff */
[----:B------:R-:W-:Y:S01]  /*189a0*/  STL [R1+0x19e4], R33 ;  /* 0x0019e42101007387 */ /* 0x000fe20000100800 */
[----:B------:R-:W-:Y:S01]  /*189b0*/  @P0 IMAD.MOV.U32 R67, RZ, RZ, R33 ;  /* 0x000000ffff430224 */ /* 0x000fe200078e0021 */
[----:B------:R-:W-:Y:S02]  /*189c0*/  LEA.HI.X.SX32 R65, R75, R93, 0x1, P5 ;  /* 0x0000005d4b417211 */ /* 0x000fe400028f0eff */
[----:B------:R-:W-:Y:S04]  /*189d0*/  STL [R1+0x1a10], R64 ;  /* 0x001a104001007387 */ /* 0x000fe80000100800 */
[----:B------:R-:W2:Y:S04]  /*189e0*/  LDL.LU R22, [R1+0x14a8] ;  /* 0x0014a80001167983 */ /* 0x000ea80000300800 */
[----:B----4-:R0:W-:Y:S04]  /*189f0*/  STL [R1+0x1044], R20 ;  /* 0x0010441401007387 */ /* 0x0101e80000100800 */
[----:B------:R1:W3:Y:S04]  /*18a00*/  @P0 LDG.E.U16 R27, desc[UR6][R66.64] ;  /* 0x00000006421b0981 */ /* 0x0002e8000c1e1500 */
[----:B------:R-:W4:Y:S01]  /*18a10*/  @P0 LDG.E.U16 R23, desc[UR6][R64.64] ;  /* 0x0000000640170981 */ /* 0x000f22000c1e1500 */
[----:B0-----:R-:W-:-:S04]  /*18a20*/  LEA R20, P5, R76, R43, 0x1 ;  /* 0x0000002b4c147211 */ /* 0x001fc800078a08ff */
[----:B------:R-:W-:Y:S02]  /*18a30*/  LEA.HI.X.SX32 R75, R76, R93, 0x1, P5 ;  /* 0x0000005d4c4b7211 */ /* 0x000fe400028f0eff */
[----:B-1----:R-:W-:Y:S01]  /*18a40*/  LEA R66, P5, R77, R43, 0x1 ;  /* 0x0000002b4d427211 */ /* 0x002fe200078a08ff */
[----:B------:R-:W-:-:S03]  /*18a50*/  @P0 IMAD.MOV.U32 R76, RZ, RZ, R20 ;  /* 0x000000ffff4c0224 */ /* 0x000fc600078e0014 */
[----:B------:R-:W-:Y:S01]  /*18a60*/  LEA.HI.X.SX32 R67, R77, R93, 0x1, P5 ;  /* 0x0000005d4d437211 */ /* 0x000fe200028f0eff */
[----:B------:R-:W-:-:S04]  /*18a70*/  @P0 IMAD.MOV.U32 R77, RZ, RZ, R75 ;  /* 0x000000ffff4d0224 */ /* 0x000fc800078e004b */
[----:B------:R-:W2:Y:S04]  /*18a80*/  @P0 LDG.E.U16 R21, desc[UR6][R66.64] ;  /* 0x0000000642150981 */ /* 0x000ea8000c1e1500 */
[----:B------:R-:W2:Y:S04]  /*18a90*/  @P0 LDG.E.U16 R73, desc[UR6][R76.64] ;  /* 0x000000064c490981 */ /* 0x000ea8000c1e1500 */
[----:B------:R-:W-:Y:S04]  /*18aa0*/  STL [R1+0x1a0c], R65 ;  /* 0x001a0c4101007387 */ /* 0x000fe80000100800 */
[----:B------:R-:W2:Y:S04]  /*18ab0*/  LDL.LU R28, [R1+0x14a4] ;  /* 0x0014a400011c7983 */ /* 0x000ea80000300800 */
[----:B------:R-:W-:Y:S01]  /*18ac0*/  STL [R1+0x1a38], R20 ;  /* 0x001a381401007387 */ /* 0x000fe20000100800 */
[----:B------:R-:W-:-:S02]  /*18ad0*/  PRMT R17, RZ, 0x7610, R17 ;  /* 0x00007610ff117816 */ /* 0x000fc40000000011 */
[----:B------:R-:W-:Y:S01]  /*18ae0*/  PRMT R18, RZ, 0x7610, R18 ;  /* 0x00007610ff127816 */ /* 0x000fe20000000012 */
[----:B---3--:R0:W-:Y:S04]  /*18af0*/  STL [R1+0x1040], R27 ;  /* 0x0010401b01007387 */ /* 0x0081e80000100800 */
[----:B------:R-:W3:Y:S04]  /*18b00*/  LDL R33, [R1+0x1810] ;  /* 0x0018100001217983 */ /* 0x000ee80000100800 */
[----:B0-----:R-:W3:Y:S04]  /*18b10*/  LDL R27, [R1+0x180c] ;  /* 0x00180c00011b7983 */ /* 0x001ee80000100800 */
[----:B------:R0:W-:Y:S04]  /*18b20*/  STL [R1+0x1a34], R75 ;  /* 0x001a344b01007387 */ /* 0x0001e80000100800 */
[----:B------:R-:W3:Y:S04]  /*18b30*/  LDL.LU.64 R64, [R1+0x23d0] ;  /* 0x0023d00001407983 */ /* 0x000ee80000300a00 */
[----:B------:R-:W-:Y:S04]  /*18b40*/  STL [R1+0x1a60], R66 ;  /* 0x001a604201007387 */ /* 0x000fe80000100800 */
[----:B------:R-:W3:Y:S04]  /*18b50*/  LDL.LU R74, [R1+0x14a0] ;  /* 0x0014a000014a7983 */ /* 0x000ee80000300800 */
[----:B----4-:R1:W-:Y:S04]  /*18b60*/  STL [R1+0x103c], R23 ;  /* 0x00103c1701007387 */ /* 0x0103e80000100800 */
[----:B------:R4:W-:Y:S04]  /*18b70*/  STL [R1+0x1a5c], R67 ;  /* 0x001a5c4301007387 */ /* 0x0009e80000100800 */
[----:B0-----:R-:W3:Y:S01]  /*18b80*/  LDL.LU R75, [R1+0x1498] ;  /* 0x00149800014b7983 */ /* 0x001ee20000300800 */
[----:B-1----:R-:W-:-:S04]  /*18b90*/  LEA R23, P5, R68, R43, 0x1 ;  /* 0x0000002b44177211 */ /* 0x002fc800078a08ff */
[----:B------:R-:W-:Y:S01]  /*18ba0*/  LEA.HI.X.SX32 R68, R68, R93, 0x1, P5 ;  /* 0x0000005d44447211 */ /* 0x000fe200028f0eff */
[----:B------:R-:W-:Y:S01]  /*18bb0*/  STL [R1+0x1a88], R23 ;  /* 0x001a881701007387 */ /* 0x000fe20000100800 */
[----:B------:R-:W-:-:S03]  /*18bc0*/  LEA R20, P5, R69, R43, 0x1 ;  /* 0x0000002b45147211 */ /* 0x000fc600078a08ff */
[----:B--2---:R-:W-:Y:S04]  /*18bd0*/  STL [R1+0x2334], R73 ;  /* 0x0023344901007387 */ /* 0x004fe80000100800 */
[----:B------:R-:W2:Y:S04]  /*18be0*/  LDL.LU R76, [R1+0x1494] ;  /* 0x00149400014c7983 */ /* 0x000ea80000300800 */
[----:B------:R-:W-:Y:S04]  /*18bf0*/  STL [R1+0x1a84], R68 ;  /* 0x001a844401007387 */ /* 0x000fe80000100800 */
[----:B----4-:R-:W4:Y:S04]  /*18c00*/  LDL.LU.64 R66, [R1+0x23c8] ;  /* 0x0023c80001427983 */ /* 0x010f280000300a00 */
[----:B------:R-:W-:Y:S04]  /*18c10*/  STL [R1+0x1ab0], R20 ;  /* 0x001ab01401007387 */ /* 0x000fe80000100800 */
[----:B------:R0:W-:Y:S02]  /*18c20*/  STL [R1+0x1034], R21 ;  /* 0x0010341501007387 */ /* 0x0001e40000100800 */
[----:B0-----:R-:W-:Y:S01]  /*18c30*/  LEA.HI.X.SX32 R21, R69, R93, 0x1, P5 ;  /* 0x0000005d45157211 */ /* 0x001fe200028f0eff */
[----:B------:R-:W-:-:S02]  /*18c40*/  @P0 IMAD.MOV.U32 R69, RZ, RZ, R68 ;  /* 0x000000ffff450224 */ /* 0x000fc400078e0044 */
[----:B------:R-:W-:Y:S02]  /*18c50*/  @P0 IMAD.MOV.U32 R68, RZ, RZ, R23 ;  /* 0x000000ffff440224 */ /* 0x000fe400078e0017 */
[----:B------:R0:W2:Y:S04]  /*18c60*/  @P0 LDG.E.U16 R18, desc[UR6][R20.64] ;  /* 0x0000000614120981 */ /* 0x0000a8000c1e1500 */
[----:B------:R-:W2:Y:S01]  /*18c70*/  @P0 LDG.E.U16 R17, desc[UR6][R68.64] ;  /* 0x0000000644110981 */ /* 0x000ea2000c1e1500 */
[----:B------:R-:W-:-:S03]  /*18c80*/  PRMT R2, RZ, 0x7610, R2 ;  /* 0x00007610ff027816 */ /* 0x000fc60000000002 */
[----:B------:R-:W4:Y:S04]  /*18c90*/  LDL.LU.64 R68, [R1+0x23c0] ;  /* 0x0023c00001447983 */ /* 0x000f280000300a00 */
[----:B------:R-:W4:Y:S04]  /*18ca0*/  LDL.LU R77, [R1+0x1490] ;  /* 0x00149000014d7983 */ /* 0x000f280000300800 */
[----:B------:R-:W-:Y:S01]  /*18cb0*/  STL [R1+0x1aac], R21 ;  /* 0x001aac1501007387 */ /* 0x000fe20000100800 */
[----:B------:R-:W-:Y:S02]  /*18cc0*/  PRMT R16, RZ, 0x7610, R16 ;  /* 0x00007610ff107816 */ /* 0x000fe40000000010 */
[----:B------:R-:W-:Y:S01]  /*18cd0*/  PRMT R11, RZ, 0x7610, R11 ;  /* 0x00007610ff0b7816 */ /* 0x000fe2000000000b */
[----:B---3--:R-:W-:Y:S01]  /*18ce0*/  @P0 IMAD.MOV.U32 R23, RZ, RZ, R27 ;  /* 0x000000ffff170224 */ /* 0x008fe200078e001b */
[----:B--2---:R1:W-:Y:S02]  /*18cf0*/  STL [R1+0x1030], R17 ;  /* 0x0010301101007387 */ /* 0x0043e40000100800 */
[----:B-1----:R-:W-:-:S04]  /*18d00*/  LEA R17, P5, R22, R43, 0x1 ;  /* 0x0000002b16117211 */ /* 0x002fc800078a08ff */
[----:B0-----:R-:W-:Y:S01]  /*18d10*/  LEA.HI.X.SX32 R20, R22, R93, 0x1, P5 ;  /* 0x0000005d16147211 */ /* 0x001fe200028f0eff */
[----:B------:R-:W-:Y:S01]  /*18d20*/  @P0 IMAD.MOV.U32 R22, RZ, RZ, R33 ;  /* 0x000000ffff160224 */ /* 0x000fe200078e0021 */
[----:B------:R-:W-:Y:S04]  /*18d30*/  STL [R1+0x1840], R17 ;  /* 0x0018401101007387 */ /* 0x000fe80000100800 */
[----:B------:R0:W2:Y:S04]  /*18d40*/  @P0 LDG.E.U16 R2, desc[UR6][R22.64] ;  /* 0x0000000616020981 */ /* 0x0000a8000c1e1500 */
[----:B------:R1:W-:Y:S01]  /*18d50*/  STL [R1+0x102c], R18 ;  /* 0x00102c1201007387 */ /* 0x0003e20000100800 */
[----:B0-----:R-:W-:-:S02]  /*18d60*/  @P0 IMAD.MOV.U32 R22, RZ, RZ, R17 ;  /* 0x000000ffff160224 */ /* 0x001fc400078e0011 */
[----:B------:R-:W-:Y:S01]  /*18d70*/  @P0 IMAD.MOV.U32 R23, RZ, RZ, R20 ;  /* 0x000000ffff170224 */ /* 0x000fe200078e0014 */
[----:B-1----:R-:W-:-:S04]  /*18d80*/  LEA R18, P5, R28, R43, 0x1 ;  /* 0x0000002b1c127211 */ /* 0x002fc800078a08ff */
[----:B------:R0:W3:Y:S01]  /*18d90*/  @P0 LDG.E.U16 R16, desc[UR6][R22.64] ;  /* 0x0000000616100981 */ /* 0x0000e2000c1e1500 */
[----:B------:R-:W-:Y:S01]  /*18da0*/  LEA.HI.X.SX32 R21, R28, R93, 0x1, P5 ;  /* 0x0000005d1c157211 */ /* 0x000fe200028f0eff */
[----:B0-----:R-:W-:-:S04]  /*18db0*/  @P0 IMAD.MOV.U32 R22, RZ, RZ, R18 ;  /* 0x000000ffff160224 */ /* 0x001fc800078e0012 */
[----:B------:R-:W-:-:S05]  /*18dc0*/  @P0 IMAD.MOV.U32 R23, RZ, RZ, R21 ;  /* 0x000000ffff170224 */ /* 0x000fca00078e0015 */
[----:B------:R-:W4:Y:S04]  /*18dd0*/  @P0 LDG.E.U16 R11, desc[UR6][R22.64] ;  /* 0x00000006160b0981 */ /* 0x000f28000c1e1500 */
[----:B------:R0:W-:Y:S04]  /*18de0*/  STL [R1+0x183c], R20 ;  /* 0x00183c1401007387 */ /* 0x0001e80000100800 */
[----:B------:R-:W4:Y:S04]  /*18df0*/  LDL.LU R33, [R1+0x148c] ;  /* 0x00148c0001217983 */ /* 0x000f280000300800 */
[----:B------:R-:W-:Y:S01]  /*18e00*/  STL [R1+0x1870], R18 ;  /* 0x0018701201007387 */ /* 0x000fe20000100800 */
[----:B------:R-:W-:-:S02]  /*18e10*/  PRMT R4, RZ, 0x7610, R4 ;  /* 0x00007610ff047816 */ /* 0x000fc40000000004 */
[----:B------:R-:W-:Y:S02]  /*18e20*/  PRMT R5, RZ, 0x7610, R5 ;  /* 0x00007610ff057816 */ /* 0x000fe40000000005 */
[----:B------:R-:W-:Y:S01]  /*18e30*/  PRMT R6, RZ, 0x7610, R6 ;  /* 0x00007610ff067816 */ /* 0x000fe20000000006 */
[----:B--2---:R1:W-:Y:S04]  /*18e40*/  STL [R1+0x1028], R2 ;  /* 0x0010280201007387 */ /* 0x0043e80000100800 */
[----:B------:R-:W-:Y:S04]  /*18e50*/  STL [R1+0x186c], R21 ;  /* 0x00186c1501007387 */ /* 0x000fe80000100800 */
[----:B0-----:R-:W2:Y:S01]  /*18e60*/  LDL.LU R20, [R1+0x1488] ;  /* 0x0014880001147983 */ /* 0x001ea20000300800 */
[----:B-1----:R-:W-:-:S04]  /*18e70*/  LEA R2, P5, R74, R43, 0x1 ;  /* 0x0000002b4a027211 */ /* 0x002fc800078a08ff */
[----:B------:R-:W-:Y:S01]  /*18e80*/  LEA.HI.X.SX32 R17, R74, R93, 0x1, P5 ;  /* 0x0000005d4a117211 */ /* 0x000fe200028f0eff */
[----:B------:R-:W-:Y:S04]  /*18e90*/  STL [R1+0x18a0], R2 ;  /* 0x0018a00201007387 */ /* 0x000fe80000100800 */
[----:B---3--:R0:W-:Y:S01]  /*18ea0*/  STL [R1+0x1024], R16 ;  /* 0x0010241001007387 */ /* 0x0081e20000100800 */
[----:B------:R-:W-:-:S03]  /*18eb0*/  @P0 IMAD.MOV.U32 R74, RZ, RZ, R2 ;  /* 0x000000ffff4a0224 */ /* 0x000fc600078e0002 */
[----:B------:R-:W-:Y:S04]  /*18ec0*/  STL [R1+0x189c], R17 ;  /* 0x00189c1101007387 */ /* 0x000fe80000100800 */
[----:B------:R-:W3:Y:S01]  /*18ed0*/  LDL.LU R23, [R1+0x1484] ;  /* 0x0014840001177983 */ /* 0x000ee20000300800 */
[----:B0-----:R-:W-:-:S04]  /*18ee0*/  LEA R16, P5, R75, R43, 0x1 ;  /* 0x0000002b4b107211 */ /* 0x001fc800078a08ff */
[----:B------:R-:W-:Y:S01]  /*18ef0*/  LEA.HI.X.SX32 R18, R75, R93, 0x1, P5 ;  /* 0x0000005d4b127211 */ /* 0x000fe200028f0eff */
[----:B------:R-:W-:Y:S01]  /*18f00*/  @P0 IMAD.MOV.U32 R75, RZ, RZ, R17 ;  /* 0x000000ffff4b0224 */ /* 0x000fe200078e0011 */
[----:B------:R-:W-:Y:S04]  /*18f10*/  STL [R1+0x18d0], R16 ;  /* 0x0018d01001007387 */ /* 0x000fe80000100800 */
[----:B----4-:R0:W-:Y:S04]  /*18f20*/  STL [R1+0x1020], R11 ;  /* 0x0010200b01007387 */ /* 0x0101e80000100800 */
[----:B------:R1:W4:Y:S01]  /*18f30*/  @P0 LDG.E.U16 R4, desc[UR6][R74.64] ;  /* 0x000000064a040981 */ /* 0x000322000c1e1500 */
[----:B0-----:R-:W-:Y:S01]  /*18f40*/  LEA R11, P5, R76, R43, 0x1 ;  /* 0x0000002b4c0b7211 */ /* 0x001fe200078a08ff */
[----:B-1----:R-:W-:-:S02]  /*18f50*/  @P0 IMAD.MOV.U32 R74, RZ, RZ, R16 ;  /* 0x000000ffff4a0224 */ /* 0x002fc400078e0010 */
[----:B------:R-:W-:Y:S01]  /*18f60*/  @P0 IMAD.MOV.U32 R75, RZ, RZ, R18 ;  /* 0x000000ffff4b0224 */ /* 0x000fe200078e0012 */
[----:B------:R-:W-:Y:S02]  /*18f70*/  LEA.HI.X.SX32 R17, R76, R93, 0x1, P5 ;  /* 0x0000005d4c117211 */ /* 0x000fe400028f0eff */
[C---:B------:R-:W-:Y:S02]  /*18f80*/  LEA R2, P5, R77.reuse, R43, 0x1 ;  /* 0x0000002b4d027211 */ /* 0x040fe400078a08ff */
[----:B------:R-:W2:Y:S01]  /*18f90*/  @P0 LDG.E.U16 R5, desc[UR6][R74.64] ;  /* 0x000000064a050981 */ /* 0x000ea2000c1e1500 */
[----:B------:R-:W-:Y:S01]  /*18fa0*/  @P0 IMAD.MOV.U32 R76, RZ, RZ, R11 ;  /* 0x000000ffff4c0224 */ /* 0x000fe200078e000b */
[----:B------:R-:W-:Y:S01]  /*18fb0*/  LEA.HI.X.SX32 R16, R77, R93, 0x1, P5 ;  /* 0x0000005d4d107211 */ /* 0x000fe200028f0eff */
[----:B------:R-:W-:-:S05]  /*18fc0*/  @P0 IMAD.MOV.U32 R77, RZ, RZ, R17 ;  /* 0x000000ffff4d0224 */ /* 0x000fca00078e0011 */
[----:B------:R-:W3:Y:S04]  /*18fd0*/  @P0 LDG.E.U16 R6, desc[UR6][R76.64] ;  /* 0x000000064c060981 */ /* 0x000ee8000c1e1500 */
[----:B------:R-:W-:Y:S04]  /*18fe0*/  STL [R1+0x18cc], R18 ;  /* 0x0018cc1201007387 */ /* 0x000fe80000100800 */
[----:B------:R-:W-:Y:S04]  /*18ff0*/  STL [R1+0x1900], R11 ;  /* 0x0019000b01007387 */ /* 0x000fe80000100800 */
[----:B------:R-:W3:Y:S01]  /*19000*/  LDL.LU R22, [R1+0x1480] ;  /* 0x0014800001167983 */ /* 0x000ee20000300800 */
[----:B------:R-:W-:-:S02]  /*19010*/  PRMT R7, RZ, 0x7610, R7 ;  /* 0x00007610ff077816 */ /* 0x000fc40000000007 */
[----:B------:R-:W-:Y:S02]  /*19020*/  PRMT R8, RZ, 0x7610, R8 ;  /* 0x00007610ff087816 */ /* 0x000fe40000000008 */
[----:B------:R-:W-:Y:S01]  /*19030*/  PRMT R9, RZ, 0x7610, R9 ;  /* 0x00007610ff097816 */ /* 0x000fe20000000009 */
[----:B----4-:R0:W-:Y:S04]  /*19040*/  STL [R1+0x231c], R4 ;  /* 0x00231c0401007387 */ /* 0x0101e80000100800 */
[----:B------:R-:W4:Y:S04]  /*19050*/  LDL.LU.64 R74, [R1+0x23b8] ;  /* 0x0023b800014a7983 */ /* 0x000f280000300a00 */
[----:B------:R1:W-:Y:S01]  /*19060*/  STL [R1+0x18fc], R17 ;  /* 0x0018fc1101007387 */ /* 0x0003e20000100800 */
[----:B0-----:R-:W-:-:S03]  /*19070*/  LEA R4, P5, R33, R43, 0x1 ;  /* 0x0000002b21047211 */ /* 0x001fc600078a08ff */
[----:B------:R-:W4:Y:S04]  /*19080*/  LDL.LU R27, [R1+0x147c] ;  /* 0x00147c00011b7983 */ /* 0x000f280000300800 */
[----:B------:R-:W-:Y:S01]  /*19090*/  STL [R1+0x1930], R2 ;  /* 0x0019300201007387 */ /* 0x000fe20000100800 */
[----:B-1----:R-:W-:-:S03]  /*190a0*/  @P0 IMAD.MOV.U32 R17, RZ, RZ, R16 ;  /* 0x000000ffff110224 */ /* 0x002fc600078e0010 */
[----:B--2---:R0:W-:Y:S01]  /*190b0*/  STL [R1+0x2320], R5 ;  /* 0x0023200501007387 */ /* 0x0041e20000100800 */
[----:B------:R-:W-:-:S03]  /*190c0*/  LEA.HI.X.SX32 R11, R33, R93, 0x1, P5 ;  /* 0x0000005d210b7211 */ /* 0x000fc600028f0eff */
[----:B------:R-:W2:Y:S04]  /*190d0*/  LDL.LU R28, [R1+0x1478] ;  /* 0x00147800011c7983 */ /* 0x000ea80000300800 */
[----:B------:R1:W-:Y:S01]  /*190e0*/  STL [R1+0x192c], R16 ;  /* 0x00192c1001007387 */ /* 0x0003e20000100800 */
[----:B0-----:R-:W-:-:S03]  /*190f0*/  LEA R5, P5, R20, R43, 0x1 ;  /* 0x0000002b14057211 */ /* 0x001fc600078a08ff */
[----:B------:R-:W2:Y:S01]  /*19100*/  LDL.LU.64 R76, [R1+0x23b0] ;  /* 0x0023b000014c7983 */ /* 0x000ea20000300a00 */
[----:B-1----:R-:W-:-:S03]  /*19110*/  @P0 IMAD.MOV.U32 R16, RZ, RZ, R2 ;  /* 0x000000ffff100224 */ /* 0x002fc600078e0002 */
[----:B------:R-:W-:Y:S04]  /*19120*/  STL [R1+0x1960], R4 ;  /* 0x0019600401007387 */ /* 0x000fe80000100800 */
[----:B------:R0:W2:Y:S04]  /*19130*/  @P0 LDG.E.U16 R7, desc[UR6][R16.64] ;  /* 0x0000000610070981 */ /* 0x0000a8000c1e1500 */
[----:B---3--:R1:W-:Y:S04]  /*19140*/  STL [R1+0x2324], R6 ;  /* 0x0023240601007387 */ /* 0x0083e80000100800 */
[----:B------:R-:W3:Y:S01]  /*19150*/  LDL.LU R33, [R1+0x1474] ;  /* 0x0014740001217983 */ /* 0x000ee20000300800 */
[----:B0-----:R-:W-:-:S02]  /*19160*/  @P0 IMAD.MOV.U32 R16, RZ, RZ, R4 ;  /* 0x000000ffff100224 */ /* 0x001fc400078e0004 */
[----:B------:R-:W-:Y:S01]  /*19170*/  @P0 IMAD.MOV.U32 R17, RZ, RZ, R11 ;  /* 0x000000ffff110224 */ /* 0x000fe200078e000b */
[----:B-1----:R-:W-:-:S04]  /*19180*/  LEA.HI.X.SX32 R6, R20, R93, 0x1, P5 ;  /* 0x0000005d14067211 */ /* 0x002fc800028f0eff */
[----:B------:R0:W3:Y:S02]  /*19190*/  @P0 LDG.E.U16 R8, desc[UR6][R16.64] ;  /* 0x0000000610080981 */ /* 0x0000e4000c1e1500 */
[----:B0-----:R-:W-:Y:S02]  /*191a0*/  @P0 IMAD.MOV.U32 R16, RZ, RZ, R5 ;  /* 0x000000ffff100224 */ /* 0x001fe400078e0005 */
[----:B------:R-:W-:-:S05]  /*191b0*/  @P0 IMAD.MOV.U32 R17, RZ, RZ, R6 ;  /* 0x000000ffff110224 */ /* 0x000fca00078e0006 */
[----:B------:R-:W4:Y:S01]  /*191c0*/  @P0 LDG.E.U16 R9, desc[UR6][R16.64] ;  /* 0x0000000610090981 */ /* 0x000f22000c1e1500 */
[----:B------:R-:W-:-:S03]  /*191d0*/  LEA R2, P5, R23, R43, 0x1 ;  /* 0x0000002b17027211 */ /* 0x000fc600078a08ff */
[----:B------:R-:W-:Y:S04]  /*191e0*/  STL [R1+0x195c], R11 ;  /* 0x00195c0b01007387 */ /* 0x000fe80000100800 */
[----:B------:R-:W-:Y:S01]  /*191f0*/  STL [R1+0x1990], R5 ;  /* 0x0019900501007387 */ /* 0x000fe20000100800 */
[----:B------:R-:W-:Y:S02]  /*19200*/  PRMT R10, RZ, 0x7610, R10 ;  /* 0x00007610ff0a7816 */ /* 0x000fe4000000000a */
[----:B------:R-:W-:Y:S01]  /*19210*/  PRMT R49, RZ, 0x7610, R49 ;  /* 0x00007610ff317816 */ /* 0x000fe20000000031 */
[----:B--2---:R0:W-:Y:S04]  /*19220*/  STL [R1+0x2328], R7 ;  /* 0x0023280701007387 */ /* 0x0041e80000100800 */
[----:B------:R1:W-:Y:S01]  /*19230*/  STL [R1+0x198c], R6 ;  /* 0x00198c0601007387 */ /* 0x0003e20000100800 */
[----:B0-----:R-:W-:-:S03]  /*19240*/  LEA.HI.X.SX32 R7, R23, R93, 0x1, P5 ;  /* 0x0000005d17077211 */ /* 0x001fc600028f0eff */
[----:B------:R-:W-:Y:S01]  /*19250*/  STL [R1+0x19c0], R2 ;  /* 0x0019c00201007387 */ /* 0x000fe20000100800 */
[----:B------:R-:W-:-:S03]  /*19260*/  LEA R4, P5, R22, R43, 0x1 ;  /* 0x0000002b16047211 */ /* 0x000fc600078a08ff */
[----:B---3--:R0:W-:Y:S01]  /*19270*/  STL [R1+0x232c], R8 ;  /* 0x00232c0801007387 */ /* 0x0081e20000100800 */
[----:B-1----:R-:W-:-:S03]  /*19280*/  LEA.HI.X.SX32 R6, R22, R93, 0x1, P5 ;  /* 0x0000005d16067211 */ /* 0x002fc600028f0eff */
[----:B------:R-:W-:Y:S01]  /*19290*/  STL [R1+0x19bc], R7 ;  /* 0x0019bc0701007387 */ /* 0x000fe20000100800 */
[----:B0-----:R-:W-:-:S03]  /*192a0*/  @P0 IMAD.MOV.U32 R8, RZ, RZ, R2 ;  /* 0x000000ffff080224 */ /* 0x001fc600078e0002 */
[----:B----4-:R0:W-:Y:S02]  /*192b0*/  STL [R1+0x2330], R9 ;  /* 0x0023300901007387 */ /* 0x0101e40000100800 */
[----:B0-----:R-:W-:-:S05]  /*192c0*/  @P0 IMAD.MOV.U32 R9, RZ, RZ, R7 ;  /* 0x000000ffff090224 */ /* 0x001fca00078e0007 */
[----:B------:R0:W2:Y:S02]  /*192d0*/  @P0 LDG.E.U16 R10, desc[UR6][R8.64] ;  /* 0x00000006080a0981 */ /* 0x0000a4000c1e1500 */
[----:B0-----:R-:W-:Y:S02]  /*192e0*/  @P0 IMAD.MOV.U32 R8, RZ, RZ, R4 ;  /* 0x000000ffff080224 */ /* 0x001fe400078e0004 */
[----:B------:R-:W-:-:S05]  /*192f0*/  @P0 IMAD.MOV.U32 R9, RZ, RZ, R6 ;  /* 0x000000ffff090224 */ /* 0x000fca00078e0006 */
[----:B------:R0:W3:Y:S01]  /*19300*/  @P0 LDG.E.U16 R49, desc[UR6][R8.64] ;  /* 0x0000000608310981 */ /* 0x0000e2000c1e1500 */
[----:B------:R-:W-:-:S04]  /*19310*/  LEA R5, P5, R27, R43, 0x1 ;  /* 0x0000002b1b057211 */ /* 0x000fc800078a08ff */
[----:B------:R-:W-:Y:S02]  /*19320*/  LEA.HI.X.SX32 R7, R27, R93, 0x1, P5 ;  /* 0x0000005d1b077211 */ /* 0x000fe400028f0eff */
[----:B------:R-:W-:Y:S01]  /*19330*/  LEA R2, P5, R28, R43, 0x1 ;  /* 0x0000002b1c027211 */ /* 0x000fe200078a08ff */
[----:B------:R-:W-:Y:S01]  /*19340*/  STL [R1+0x19f0], R4 ;  /* 0x0019f00401007387 */ /* 0x000fe20000100800 */
[----:B------:R-:W-:Y:S01]  /*19350*/  PRMT R31, RZ, 0x7610, R31 ;  /* 0x00007610ff1f7816 */ /* 0x000fe2000000001f */
[----:B0-----:R-:W-:Y:S02]  /*19360*/  @P0 IMAD.MOV.U32 R8, RZ, RZ, R5 ;  /* 0x000000ffff080224 */ /* 0x001fe400078e0005 */
[----:B------:R0:W-:Y:S01]  /*19370*/  STL [R1+0x19ec], R6 ;  /* 0x0019ec0601007387 */ /* 0x0001e20000100800 */
[----:B------:R-:W-:Y:S01]  /*19380*/  @P0 IMAD.MOV.U32 R9, RZ, RZ, R7 ;  /* 0x000000ffff090224 */ /* 0x000fe200078e0007 */
[----:B------:R-:W-:-:S04]  /*19390*/  PRMT R60, RZ, 0x7610, R60 ;  /* 0x00007610ff3c7816 */ /* 0x000fc8000000003c */
[----:B------:R1:W4:Y:S01]  /*193a0*/  @P0 LDG.E.U16 R31, desc[UR6][R8.64] ;  /* 0x00000006081f0981 */ /* 0x000322000c1e1500 */
[----:B0-----:R-:W-:Y:S01]  /*193b0*/  LEA.HI.X.SX32 R6, R28, R93, 0x1, P5 ;  /* 0x0000005d1c067211 */ /* 0x001fe200028f0eff */
[----:B-1----:R-:W-:-:S04]  /*193c0*/  @P0 IMAD.MOV.U32 R8, RZ, RZ, R2 ;  /* 0x000000ffff080224 */ /* 0x002fc800078e0002 */
[----:B------:R-:W-:-:S05]  /*193d0*/  @P0 IMAD.MOV.U32 R9, RZ, RZ, R6 ;  /* 0x000000ffff090224 */ /* 0x000fca00078e0006 */
[----:B------:R0:W4:Y:S01]  /*193e0*/  @P0 LDG.E.U16 R60, desc[UR6][R8.64] ;  /* 0x00000006083c0981 */ /* 0x000122000c1e1500 */
[----:B------:R-:W-:-:S03]  /*193f0*/  LEA R4, P5, R33, R43, 0x1 ;  /* 0x0000002b21047211 */ /* 0x000fc600078a08ff */
[----:B------:R-:W-:Y:S04]  /*19400*/  STL [R1+0x1a18], R5 ;  /* 0x001a180501007387 */ /* 0x000fe80000100800 */
[----:B--2---:R-:W-:Y:S04]  /*19410*/  STL [R1+0x2338], R10 ;  /* 0x0023380a01007387 */ /* 0x004fe80000100800 */
[----:B------:R1:W-:Y:S04]  /*19420*/  STL [R1+0x1a14], R7 ;  /* 0x001a140701007387 */ /* 0x0003e80000100800 */
[----:B------:R-:W2:Y:S04]  /*19430*/  LDL.LU R18, [R1+0x14e0] ;  /* 0x0014e00001127983 */ /* 0x000ea80000300800 */
[----:B------:R-:W-:Y:S04]  /*19440*/  STL [R1+0x1a40], R2 ;  /* 0x001a400201007387 */ /* 0x000fe80000100800 */
[----:B---3--:R-:W-:Y:S04]  /*19450*/  STL [R1+0x233c], R49 ;  /* 0x00233c3101007387 */ /* 0x008fe80000100800 */
[----:B------:R3:W-:Y:S04]  /*19460*/  STL [R1+0x1a3c], R6 ;  /* 0x001a3c0601007387 */ /* 0x0007e80000100800 */
[----:B------:R-:W2:Y:S04]  /*19470*/  LDL.LU R28, [R1+0x14dc] ;  /* 0x0014dc00011c7983 */ /* 0x000ea80000300800 */
[----:B------:R-:W-:Y:S04]  /*19480*/  STL [R1+0x1a68], R4 ;  /* 0x001a680401007387 */ /* 0x000fe80000100800 */
[----:B------:R-:W2:Y:S04]  /*19490*/  LDL R21, [R1+0x1814] ;  /* 0x0018140001157983 */ /* 0x000ea80000100800 */
[----:B------:R-:W2:Y:S01]  /*194a0*/  LDL R20, [R1+0x1818] ;  /* 0x0018180001147983 */ /* 0x000ea20000100800 */
[----:B-1----:R-:W-:-:S02]  /*194b0*/  LEA.HI.X.SX32 R7, R33, R93, 0x1, P5 ;  /* 0x0000005d21077211 */ /* 0x002fc400028f0eff */
[C---:B------:R-:W-:Y:S01]  /*194c0*/  LEA R5, P5, R79.reuse, R43, 0x1 ;  /* 0x0000002b4f057211 */ /* 0x040fe200078a08ff */
[----:B----4-:R1:W-:Y:S01]  /*194d0*/  STL [R1+0x2340], R31 ;  /* 0x0023401f01007387 */ /* 0x0103e20000100800 */
[----:B------:R-:W-:Y:S01]  /*194e0*/  PRMT R51, RZ, 0x7610, R51 ;  /* 0x00007610ff337816 */ /* 0x000fe20000000033 */
[----:B0-----:R-:W-:Y:S01]  /*194f0*/  @P0 IMAD.MOV.U32 R8, RZ, RZ, R4 ;  /* 0x000000ffff080224 */ /* 0x001fe200078e0004 */
[----:B---3--:R-:W-:Y:S01]  /*19500*/  LEA.HI.X.SX32 R6, R79, R93, 0x1, P5 ;  /* 0x0000005d4f067211 */ /* 0x008fe200028f0eff */
[----:B------:R0:W-:Y:S01]  /*19510*/  STL [R1+0x1a64], R7 ;  /* 0x001a640701007387 */ /* 0x0001e20000100800 */
[----:B------:R-:W-:-:S03]  /*19520*/  @P0 IMAD.MOV.U32 R9, RZ, RZ, R7 ;  /* 0x000000ffff090224 */ /* 0x000fc600078e0007 */
[----:B------:R-:W3:Y:S01]  /*19530*/  LDL.LU R23, [R1+0x14d8] ;  /* 0x0014d80001177983 */ /* 0x000ee20000300800 */
[----:B------:R-:W-:Y:S01]  /*19540*/  LEA R2, P5, R78, R43, 0x1 ;  /* 0x0000002b4e027211 */ /* 0x000fe200078a08ff */
[----:B-1----:R-:W1:Y:S02]  /*19550*/  LDC R31, c[0x0][0x3b0] ;  /* 0x0000ec00ff1f7b82 */ /* 0x002e640000000800 */
[----:B------:R-:W-:Y:S01]  /*19560*/  STL [R1+0x1a90], R5 ;  /* 0x001a900501007387 */ /* 0x000fe20000100800 */
[----:B------:R-:W-:-:S03]  /*19570*/  PRMT R52, RZ, 0x7610, R52 ;  /* 0x00007610ff347816 */ /* 0x000fc60000000034 */
[----:B------:R-:W-:Y:S01]  /*19580*/  STL [R1+0x2344], R60 ;  /* 0x0023443c01007387 */ /* 0x000fe20000100800 */
[----:B0-----:R-:W-:-:S03]  /*19590*/  @P0 IMAD.MOV.U32 R7, RZ, RZ, R6 ;  /* 0x000000ffff070224 */ /* 0x001fc600078e0006 */
[----:B------:R-:W4:Y:S01]  /*195a0*/  LDL.LU R79, [R1+0x23a8] ;  /* 0x0023a800014f7983 */ /* 0x000f220000300800 */
[----:B------:R-:W-:-:S03]  /*195b0*/  LEA.HI.X.SX32 R4, R78, R93, 0x1, P5 ;  /* 0x0000005d4e047211 */ /* 0x000fc600028f0eff */
[----:B------:R-:W3:Y:S04]  /*195c0*/  LDL.LU R22, [R1+0x14d0] ;  /* 0x0014d00001167983 */ /* 0x000ee80000300800 */
[----:B------:R0:W-:Y:S04]  /*195d0*/  STL [R1+0x1a8c], R6 ;  /* 0x001a8c0601007387 */ /* 0x0001e80000100800 */
[----:B------:R-:W3:Y:S01]  /*195e0*/  @P0 LDG.E.U16 R51, desc[UR6][R8.64] ;  /* 0x0000000608330981 */ /* 0x000ee2000c1e1500 */
[----:B------:R-:W-:Y:S01]  /*195f0*/  PRMT R67, RZ, 0x7610, R67 ;  /* 0x00007610ff437816 */ /* 0x000fe20000000043 */
[----:B0-----:R-:W-:Y:S01]  /*19600*/  @P0 IMAD.MOV.U32 R6, RZ, RZ, R5 ;  /* 0x000000ffff060224 */ /* 0x001fe200078e0005 */
[----:B------:R-:W-:-:S04]  /*19610*/  PRMT R68, RZ, 0x7610, R68 ;  /* 0x00007610ff447816 */ /* 0x000fc80000000044 */
[----:B------:R0:W4:Y:S02]  /*19620*/  @P0 LDG.E.U16 R52, desc[UR6][R6.64] ;  /* 0x0000000606340981 */ /* 0x000124000c1e1500 */
[----:B0-----:R-:W-:Y:S02]  /*19630*/  @P0 IMAD.MOV.U32 R6, RZ, RZ, R2 ;  /* 0x000000ffff060224 */ /* 0x001fe400078e0002 */
[----:B------:R-:W-:-:S05]  /*19640*/  @P0 IMAD.MOV.U32 R7, RZ, RZ, R4 ;  /* 0x000000ffff070224 */ /* 0x000fca00078e0004 */
[----:B------:R0:W4:Y:S01]  /*19650*/  @P0 LDG.E.U16 R67, desc[UR6][R6.64] ;  /* 0x0000000606430981 */ /* 0x000122000c1e1500 */
[----:B--2---:R-:W-:Y:S02]  /*19660*/  @P0 IMAD.MOV.U32 R9, RZ, RZ, R21 ;  /* 0x000000ffff090224 */ /* 0x004fe400078e0015 */
[----:B------:R-:W-:-:S05]  /*19670*/  @P0 IMAD.MOV.U32 R8, RZ, RZ, R20 ;  /* 0x000000ffff080224 */ /* 0x000fca00078e0014 */
[----:B------:R2:W4:Y:S01]  /*19680*/  @P0 LDG.E.U16 R68, desc[UR6][R8.64] ;  /* 0x0000000608440981 */ /* 0x000522000c1e1500 */
[----:B------:R-:W-:-:S03]  /*19690*/  LEA R5, P5, R18, R43, 0x1 ;  /* 0x0000002b12057211 */ /* 0x000fc600078a08ff */
[----:B------:R-:W-:Y:S01]  /*196a0*/  STL [R1+0x1ab8], R2 ;  /* 0x001ab80201007387 */ /* 0x000fe20000100800 */
[----:B0-----:R-:W-:Y:S02]  /*196b0*/  LEA.HI.X.SX32 R7, R18, R93, 0x1, P5 ;  /* 0x0000005d12077211 */ /* 0x001fe400028f0eff */
[----:B------:R-:W-:Y:S01]  /*196c0*/  PRMT R91, RZ, 0x7610, R91 ;  /* 0x00007610ff5b7816 */ /* 0x000fe2000000005b */
[----:B--2---:R-:W-:Y:S02]  /*196d0*/  @P0 IMAD.MOV.U32 R8, RZ, RZ, R5 ;  /* 0x000000ffff080224 */ /* 0x004fe400078e0005 */
[----:B------:R-:W-:Y:S01]  /*196e0*/  @P0 IMAD.MOV.U32 R9, RZ, RZ, R7 ;  /* 0x000000ffff090224 */ /* 0x000fe200078e0007 */
[----:B------:R-:W-:-:S04]  /*196f0*/  PRMT R90, RZ, 0x7610, R90 ;  /* 0x00007610ff5a7816 */ /* 0x000fc8000000005a */
[----:B------:R0:W2:Y:S04]  /*19700*/  @P0 LDG.E.U16 R91, desc[UR6][R8.64] ;  /* 0x00000006085b0981 */ /* 0x0000a8000c1e1500 */
[----:B---3--:R-:W-:Y:S04]  /*19710*/  STL [R1+0x2348], R51 ;  /* 0x0023483301007387 */ /* 0x008fe80000100800 */
[----:B------:R-:W3:Y:S04]  /*19720*/  LDL.LU R78, [R1+0x23a4] ;  /* 0x0023a400014e7983 */ /* 0x000ee80000300800 */
[----:B------:R-:W3:Y:S04]  /*19730*/  LDL.LU R33, [R1+0x14cc] ;  /* 0x0014cc0001217983 */ /* 0x000ee80000300800 */
[----:B------:R0:W-:Y:S04]  /*19740*/  STL [R1+0x1ab4], R4 ;  /* 0x001ab40401007387 */ /* 0x0001e80000100800 */
[----:B----4-:R-:W-:Y:S01]  /*19750*/  STL [R1+0x234c], R52 ;  /* 0x00234c3401007387 */ /* 0x010fe20000100800 */
[----:B0-----:R-:W-:-:S03]  /*19760*/  LEA R4, P5, R28, R43, 0x1 ;  /* 0x0000002b1c047211 */ /* 0x001fc600078a08ff */
[----:B------:R-:W-:Y:S01]  /*19770*/  STL [R1+0x1848], R5 ;  /* 0x0018480501007387 */ /* 0x000fe20000100800 */
[----:B------:R-:W-:-:S03]  /*19780*/  LEA.HI.X.SX32 R6, R28, R93, 0x1, P5 ;  /* 0x0000005d1c067211 */ /* 0x000fc600028f0eff */
[----:B------:R-:W4:Y:S01]  /*19790*/  LDL.LU R27, [R1+0x14c8] ;  /* 0x0014c800011b7983 */ /* 0x000f220000300800 */
[----:B------:R-:W-:Y:S01]  /*197a0*/  LEA R2, P5, R23, R43, 0x1 ;  /* 0x0000002b17027211 */ /* 0x000fe200078a08ff */
[----:B------:R-:W-:Y:S02]  /*197b0*/  @P0 IMAD.MOV.U32 R8, RZ, RZ, R4 ;  /* 0x000000ffff080224 */ /* 0x000fe400078e0004 */
[----:B------:R-:W-:Y:S01]  /*197c0*/  STL [R1+0x2350], R67 ;  /* 0x0023504301007387 */ /* 0x000fe20000100800 */
[----:B------:R-:W-:-:S03]  /*197d0*/  @P0 IMAD.MOV.U32 R9, RZ, RZ, R6 ;  /* 0x000000ffff090224 */ /* 0x000fc600078e0006 */
[----:B------:R0:W-:Y:S01]  /*197e0*/  STL [R1+0x1844], R7 ;  /* 0x0018440701007387 */ /* 0x0001e20000100800 */
[----:B------:R-:W-:-:S03]  /*197f0*/  PRMT R89, RZ, 0x7610, R89 ;  /* 0x00007610ff597816 */ /* 0x000fc60000000059 */
[----:B------:R1:W4:Y:S01]  /*19800*/  @P0 LDG.E.U16 R90, desc[UR6][R8.64] ;  /* 0x00000006085a0981 */ /* 0x000322000c1e1500 */
[----:B0-----:R-:W-:Y:S02]  /*19810*/  LEA.HI.X.SX32 R7, R23, R93, 0x1, P5 ;  /* 0x0000005d17077211 */ /* 0x001fe400028f0eff */
[----:B------:R-:W-:Y:S01]  /*19820*/  LEA R5, P5, R22, R43, 0x1 ;  /* 0x0000002b16057211 */ /* 0x000fe200078a08ff */
[----:B-1----:R-:W-:Y:S02]  /*19830*/  @P0 IMAD.MOV.U32 R8, RZ, RZ, R2 ;  /* 0x000000ffff080224 */ /* 0x002fe400078e0002 */
[----:B------:R-:W-:Y:S01]  /*19840*/  @P0 IMAD.MOV.U32 R9, RZ, RZ, R7 ;  /* 0x000000ffff090224 */ /* 0x000fe200078e0007 */
[----:B------:R-:W-:-:S04]  /*19850*/  PRMT R88, RZ, 0x7610, R88 ;  /* 0x00007610ff587816 */ /* 0x000fc80000000058 */
[----:B------:R0:W4:Y:S02]  /*19860*/  @P0 LDG.E.U16 R89, desc[UR6][R8.64] ;  /* 0x0000000608590981 */ /* 0x000124000c1e1500 */
[----:B0-----:R-:W-:Y:S02]  /*19870*/  @P0 IMAD.MOV.U32 R8, RZ, RZ, R5 ;  /* 0x000000ffff080224 */ /* 0x001fe400078e0005 */
[----:B------:R-:W-:Y:S04]  /*19880*/  STL [R1+0x2354], R68 ;  /* 0x0023544401007387 */ /* 0x000fe80000100800 */
[----:B------:R-:W-:Y:S04]  /*19890*/  STL [R1+0x1878], R4 ;  /* 0x0018780401007387 */ /* 0x000fe80000100800 */
[----:B------:R-:W4:Y:S04]  /*198a0*/  LDL.LU R28, [R1+0x14c4] ;  /* 0x0014c400011c7983 */ /* 0x000f280000300800 */
[----:B------:R0:W-:Y:S02]  /*198b0*/  STL [R1+0x1874], R6 ;  /* 0x0018740601007387 */ /* 0x0001e40000100800 */
[----:B0-----:R-:W-:-:S02]  /*198c0*/  LEA.HI.X.SX32 R6, R22, R93, 0x1, P5 ;  /* 0x0000005d16067211 */ /* 0x001fc400028f0eff */
[----:B------:R-:W-:Y:S03]  /*198d0*/  STL [R1+0x18a8], R2 ;  /* 0x0018a80201007387 */ /* 0x000fe60000100800 */
[----:B------:R-:W-:Y:S01]  /*198e0*/  @P0 IMAD.MOV.U32 R9, RZ, RZ, R6 ;  /* 0x000000ffff090224 */ /* 0x000fe200078e0006 */
[----:B------:R-:W4:Y:S04]  /*198f0*/  LDL.LU R20, [R1+0x14c0] ;  /* 0x0014c00001147983 */ /* 0x000f280000300800 */
[----:B------:R0:W4:Y:S04]  /*19900*/  @P0 LDG.E.U16 R88, desc[UR6][R8.64] ;  /* 0x0000000608580981 */ /* 0x000128000c1e1500 */
[----:B--2---:R-:W-:Y:S01]  /*19910*/  STL [R1+0x2358], R91 ;  /* 0x0023585b01007387 */ /* 0x004fe20000100800 */
[----:B---3--:R-:W-:-:S03]  /*19920*/  LEA R4, P5, R33, R43, 0x1 ;  /* 0x0000002b21047211 */ /* 0x008fc600078a08ff */
[----:B------:R1:W-:Y:S01]  /*19930*/  STL [R1+0x18a4], R7 ;  /* 0x0018a40701007387 */ /* 0x0003e20000100800 */
[----:B------:R-:W-:Y:S01]  /*19940*/  PRMT R87, RZ, 0x7610, R87 ;  /* 0x00007610ff577816 */ /* 0x000fe20000000057 */
[----:B0-----:R-:W-:Y:S02]  /*19950*/  @P0 IMAD.MOV.U32 R8, RZ, RZ, R4 ;  /* 0x000000ffff080224 */ /* 0x001fe400078e0004 */
[----:B------:R-:W2:Y:S01]  /*19960*/  LDL.LU R23, [R1+0x14bc] ;  /* 0x0014bc0001177983 */ /* 0x000ea20000300800 */
[----:B-1----:R-:W-:-:S03]  /*19970*/  LEA.HI.X.SX32 R7, R33, R93, 0x1, P5 ;  /* 0x0000005d21077211 */ /* 0x002fc600028f0eff */
[----:B------:R-:W-:Y:S02]  /*19980*/  STL [R1+0x18d8], R5 ;  /* 0x0018d80501007387 */ /* 0x000fe40000100800 */
[----:B------:R-:W-:Y:S01]  /*19990*/  @P0 IMAD.MOV.U32 R9, RZ, RZ, R7 ;  /* 0x000000ffff090224 */ /* 0x000fe200078e0007 */
[----:B----4-:R-:W-:-:S04]  /*199a0*/  LEA R2, P5, R27, R43, 0x1 ;  /* 0x0000002b1b027211 */ /* 0x010fc800078a08ff */
[----:B------:R0:W3:Y:S01]  /*199b0*/  @P0 LDG.E.U16 R87, desc[UR6][R8.64] ;  /* 0x0000000608570981 */ /* 0x0000e2000c1e1500 */
[----:B------:R-:W-:-:S03]  /*199c0*/  PRMT R86, RZ, 0x7610, R86 ;  /* 0x00007610ff567816 */ /* 0x000fc60000000056 */
[----:B------:R-:W-:Y:S04]  /*199d0*/  STL [R1+0x235c], R90 ;  /* 0x00235c5a01007387 */ /* 0x000fe80000100800 */
[----:B------:R1:W-:Y:S01]  /*199e0*/  STL [R1+0x18d4], R6 ;  /* 0x0018d40601007387 */ /* 0x0003e20000100800 */
[----:B0-----:R-:W-:-:S03]  /*199f0*/  @P0 IMAD.MOV.U32 R8, RZ, RZ, R2 ;  /* 0x000000ffff080224 */ /* 0x001fc600078e0002 */
[----:B------:R-:W-:Y:S04]  /*19a00*/  STL [R1+0x1908], R4 ;  /* 0x0019080401007387 */ /* 0x000fe80000100800 */
[----:B------:R-:W4:Y:S01]  /*19a10*/  LDL.LU R22, [R1+0x14b8] ;  /* 0x0014b80001167983 */ /* 0x000f220000300800 */
[----:B-1----:R-:W-:-:S03]  /*19a20*/  LEA.HI.X.SX32 R6, R27, R93, 0x1, P5 ;  /* 0x0000005d1b067211 */ /* 0x002fc600028f0eff */
[----:B------:R-:W-:Y:S02]  /*19a30*/  STL [R1+0x2360], R89 ;  /* 0x0023605901007387 */ /* 0x000fe40000100800 */
[----:B------:R-:W-:Y:S02]  /*19a40*/  @P0 IMAD.MOV.U32 R9, RZ, RZ, R6 ;  /* 0x000000ffff090224 */ /* 0x000fe400078e0006 */
[----:B------:R0:W-:Y:S01]  /*19a50*/  STL [R1+0x1904], R7 ;  /* 0x0019040701007387 */ /* 0x0001e20000100800 */
[----:B------:R-:W-:-:S03]  /*19a60*/  PRMT R85, RZ, 0x7610, R85 ;  /* 0x00007610ff557816 */ /* 0x000fc60000000055 */
[----:B------:R-:W4:Y:S04]  /*19a70*/  LDL.LU R33, [R1+0x14b4] ;  /* 0x0014b40001217983 */ /* 0x000f280000300800 */
[----:B------:R-:W-:Y:S04]  /*19a80*/  STL [R1+0x1938], R2 ;  /* 0x0019380201007387 */ /* 0x000fe80000100800 */
[----:B------:R1:W4:Y:S01]  /*19a90*/  @P0 LDG.E.U16 R86, desc[UR6][R8.64] ;  /* 0x0000000608560981 */ /* 0x000322000c1e1500 */
[----:B------:R-:W-:Y:S02]  /*19aa0*/  PRMT R84, RZ, 0x7610, R84 ;  /* 0x00007610ff547816 */ /* 0x000fe40000000054 */
[----:B------:R-:W-:-:S04]  /*19ab0*/  LEA R5, P5, R28, R43, 0x1 ;  /* 0x0000002b1c057211 */ /* 0x000fc800078a08ff */
[----:B0-----:R-:W-:Y:S01]  /*19ac0*/  LEA.HI.X.SX32 R7, R28, R93, 0x1, P5 ;  /* 0x0000005d1c077211 */ /* 0x001fe200028f0eff */
[----:B-1----:R-:W-:-:S04]  /*19ad0*/  @P0 IMAD.MOV.U32 R8, RZ, RZ, R5 ;  /* 0x000000ffff080224 */ /* 0x002fc800078e0005 */
[----:B------:R-:W-:-:S05]  /*19ae0*/  @P0 IMAD.MOV.U32 R9, RZ, RZ, R7 ;  /* 0x000000ffff090224 */ /* 0x000fca00078e0007 */
[----:B------:R0:W4:Y:S01]  /*19af0*/  @P0 LDG.E.U16 R85, desc[UR6][R8.64] ;  /* 0x0000000608550981 */ /* 0x000122000c1e1500 */
[----:B------:R-:W-:-:S03]  /*19b00*/  LEA R4, P5, R20, R43, 0x1 ;  /* 0x0000002b14047211 */ /* 0x000fc600078a08ff */
[----:B------:R-:W-:Y:S04]  /*19b10*/  STL [R1+0x2364], R88 ;  /* 0x0023645801007387 */ /* 0x000fe80000100800 */
[----:B------:R-:W4:Y:S04]  /*19b20*/  LDL.LU R27, [R1+0x14b0] ;  /* 0x0014b000011b7983 */ /* 0x000f280000300800 */
[----:B------:R1:W-:Y:S01]  /*19b30*/  STL [R1+0x1934], R6 ;  /* 0x0019340601007387 */ /* 0x0003e20000100800 */
[----:B0-----:R-:W-:Y:S01]  /*19b40*/  @P0 IMAD.MOV.U32 R8, RZ, RZ, R4 ;  /* 0x000000ffff080224 */ /* 0x001fe200078e0004 */
[----:B-1----:R-:W-:-:S05]  /*19b50*/  LEA.HI.X.SX32 R6, R20, R93, 0x1, P5 ;  /* 0x0000005d14067211 */ /* 0x002fca00028f0eff */
[----:B------:R-:W-:-:S05]  /*19b60*/  @P0 IMAD.MOV.U32 R9, RZ, RZ, R6 ;  /* 0x000000ffff090224 */ /* 0x000fca00078e0006 */
[----:B------:R0:W4:Y:S01]  /*19b70*/  @P0 LDG.E.U16 R84, desc[UR6][R8.64] ;  /* 0x0000000608540981 */ /* 0x000122000c1e1500 */
[----:B--2---:R-:W-:-:S03]  /*19b80*/  LEA R2, P5, R23, R43, 0x1 ;  /* 0x0000002b17027211 */ /* 0x004fc600078a08ff */
[----:B------:R-:W-:Y:S04]  /*19b90*/  STL [R1+0x1968], R5 ;  /* 0x0019680501007387 */ /* 0x000fe80000100800 */
[----:B---3--:R-:W-:Y:S04]  /*19ba0*/  STL [R1+0x2368], R87 ;  /* 0x0023685701007387 */ /* 0x008fe80000100800 */
[----:B------:R-:W2:Y:S04]  /*19bb0*/  LDL.LU R28, [R1+0x14ac] ;  /* 0x0014ac00011c7983 */ /* 0x000ea80000300800 */
[----:B------:R1:W-:Y:S01]  /*19bc0*/  STL [R1+0x1964], R7 ;  /* 0x0019640701007387 */ /* 0x0003e20000100800 */
[----:B------:R-:W-:Y:S01]  /*19bd0*/  PRMT R79, RZ, 0x7610, R79 ;  /* 0x00007610ff4f7816 */ /* 0x000fe2000000004f */
[----:B0-----:R-:W-:Y:S01]  /*19be0*/  @P0 IMAD.MOV.U32 R8, RZ, RZ, R2 ;  /* 0x000000ffff080224 */ /* 0x001fe200078e0002 */
[----:B-1----:R-:W-:Y:S01]  /*19bf0*/  LEA.HI.X.SX32 R7, R23, R93, 0x1, P5 ;  /* 0x0000005d17077211 */ /* 0x002fe200028f0eff */
[----:B------:R-:W-:Y:S01]  /*19c00*/  STL [R1+0x1998], R4 ;  /* 0x0019980401007387 */ /* 0x000fe20000100800 */
[----:B----4-:R-:W-:-:S03]  /*19c10*/  LEA R5, P5, R22, R43, 0x1 ;  /* 0x0000002b16057211 */ /* 0x010fc600078a08ff */
[----:B------:R-:W-:-:S05]  /*19c20*/  @P0 IMAD.MOV.U32 R9, RZ, RZ, R7 ;  /* 0x000000ffff090224 */ /* 0x000fca00078e0007 */
[----:B------:R0:W3:Y:S01]  /*19c30*/  @P0 LDG.E.U16 R79, desc[UR6][R8.64] ;  /* 0x00000006084f0981 */ /* 0x0000e2000c1e1500 */
[----:B------:R-:W-:-:S03]  /*19c40*/  PRMT R78, RZ, 0x7610, R78 ;  /* 0x00007610ff4e7816 */ /* 0x000fc6000000004e */
[----:B------:R-:W-:Y:S04]  /*19c50*/  STL [R1+0x236c], R86 ;  /* 0x00236c5601007387 */ /* 0x000fe80000100800 */
[----:B------:R1:W-:Y:S01]  /*19c60*/  STL [R1+0x1994], R6 ;  /* 0x0019940601007387 */ /* 0x0003e20000100800 */
[----:B0-----:R-:W-:-:S03]  /*19c70*/  @P0 IMAD.MOV.U32 R8, RZ, RZ, R5 ;  /* 0x000000ffff080224 */ /* 0x001fc600078e0005 */
[----:B------:R-:W-:Y:S01]  /*19c80*/  STL [R1+0x19c8], R2 ;  /* 0x0019c80201007387 */ /* 0x000fe20000100800 */
[----:B-1----:R-:W-:Y:S02]  /*19c90*/  LEA.HI.X.SX32 R6, R22, R93, 0x1, P5 ;  /* 0x0000005d16067211 */ /* 0x002fe400028f0eff */
[----:B------:R-:W-:-:S03]  /*19ca0*/  LEA R4, P5, R33, R43, 0x1 ;  /* 0x0000002b21047211 */ /* 0x000fc600078a08ff */
[----:B------:R-:W-:Y:S01]  /*19cb0*/  @P0 IMAD.MOV.U32 R9, RZ, RZ, R6 ;  /* 0x000000ffff090224 */ /* 0x000fe200078e0006 */
[----:B------:R-:W-:-:S04]  /*19cc0*/  PRMT R77, RZ, 0x7610, R77 ;  /* 0x00007610ff4d7816 */ /* 0x000fc8000000004d */
[----:B------:R0:W4:Y:S01]  /*19cd0*/  @P0 LDG.E.U16 R78, desc[UR6][R8.64] ;  /* 0x00000006084e0981 */ /* 0x000122000c1e1500 */
[----:B------:R-:W-:Y:S01]  /*19ce0*/  PRMT R76, RZ, 0x7610, R76 ;  /* 0x00007610ff4c7816 */ /* 0x000fe2000000004c */
[----:B0-----:R-:W-:Y:S02]  /*19cf0*/  @P0 IMAD.MOV.U32 R8, RZ, RZ, R4 ;  /* 0x000000ffff080224 */ /* 0x001fe400078e0004 */
[----:B------:R-:W-:Y:S04]  /*19d00*/  STL [R1+0x2370], R85 ;  /* 0x0023705501007387 */ /* 0x000fe80000100800 */
[----:B------:R0:W-:Y:S02]  /*19d10*/  STL [R1+0x19c4], R7 ;  /* 0x0019c40701007387 */ /* 0x0001e40000100800 */
[----:B0-----:R-:W-:-:S02]  /*19d20*/  LEA.HI.X.SX32 R7, R33, R93, 0x1, P5 ;  /* 0x0000005d21077211 */ /* 0x001fc400028f0eff */
[----:B------:R-:W-:-:S03]  /*19d30*/  LEA R2, P5, R27, R43, 0x1 ;  /* 0x0000002b1b027211 */ /* 0x000fc600078a08ff */
[----:B------:R-:W-:-:S05]  /*19d40*/  @P0 IMAD.MOV.U32 R9, RZ, RZ, R7 ;  /* 0x000000ffff090224 */ /* 0x000fca00078e0007 */
[----:B------:R0:W4:Y:S04]  /*19d50*/  @P0 LDG.E.U16 R77, desc[UR6][R8.64] ;  /* 0x00000006084d0981 */ /* 0x000128000c1e1500 */
[----:B------:R-:W-:Y:S04]  /*19d60*/  STL [R1+0x2374], R84 ;  /* 0x0023745401007387 */ /* 0x000fe80000100800 */
[----:B------:R-:W-:Y:S04]  /*19d70*/  STL [R1+0x19f8], R5 ;  /* 0x0019f80501007387 */ /* 0x000fe80000100800 */
        /* <DEDUP_REMOVED lines=8> */
[----:B------:R1:W-:Y:S01]  /*19e00*/  STL [R1+0x1a1c], R7 ;  /* 0x001a1c0701007387 */ /* 0x0003e20000100800 */
[----:B------:R-:W-:Y:S01]  /*19e10*/  PRMT R75, RZ, 0x7610, R75 ;  /* 0x00007610ff4b7816 */ /* 0x000fe2000000004b */
[----:B0-----:R-:W-:-:S02]  /*19e20*/  @P0 IMAD.MOV.U32 R8, RZ, RZ, R5 ;  /* 0x000000ffff080224 */ /* 0x001fc400078e0005 */
[----:B------:R-:W2:Y:S01]  /*19e30*/  LDL.LU R33, [R1+0x1510] ;  /* 0x0015100001217983 */ /* 0x000ea20000300800 */
[----:B-1----:R-:W-:-:S05]  /*19e40*/  LEA.HI.X.SX32 R7, R28, R93, 0x1, P5 ;  /* 0x0000005d1c077211 */ /* 0x002fca00028f0eff */
[----:B------:R-:W-:Y:S01]  /*19e50*/  @P0 IMAD.MOV.U32 R9, RZ, RZ, R7 ;  /* 0x000000ffff090224 */ /* 0x000fe200078e0007 */
[----:B------:R-:W-:Y:S04]  /*19e60*/  STL [R1+0x1a48], R2 ;  /* 0x001a480201007387 */ /* 0x000fe80000100800 */
[----:B------:R-:W3:Y:S01]  /*19e70*/  @P0 LDG.E.U16 R75, desc[UR6][R8.64] ;  /* 0x00000006084b0981 */ /* 0x000ee2000c1e1500 */
[----:B------:R-:W-:-:S03]  /*19e80*/  LEA R4, P5, R71, R43, 0x1 ;  /* 0x0000002b47047211 */ /* 0x000fc600078a08ff */
[----:B----4-:R-:W-:Y:S04]  /*19e90*/  STL [R1+0x237c], R78 ;  /* 0x00237c4e01007387 */ /* 0x010fe80000100800 */
[----:B------:R0:W-:Y:S04]  /*19ea0*/  STL [R1+0x1a44], R6 ;  /* 0x001a440601007387 */ /* 0x0001e80000100800 */
[----:B------:R-:W4:Y:S04]  /*19eb0*/  LDL.LU R23, [R1+0x150c] ;  /* 0x00150c0001177983 */ /* 0x000f280000300800 */
[----:B------:R-:W-:Y:S04]  /*19ec0*/  STL [R1+0x1a70], R5 ;  /* 0x001a700501007387 */ /* 0x000fe80000100800 */
[----:B------:R-:W4:Y:S01]  /*19ed0*/  LDL R18, [R1+0x181c] ;  /* 0x00181c0001127983 */ /* 0x000f220000100800 */
[----:B0-----:R-:W-:-:S03]  /*19ee0*/  LEA.HI.X.SX32 R6, R71, R93, 0x1, P5 ;  /* 0x0000005d47067211 */ /* 0x001fc600028f0eff */
[----:B------:R-:W4:Y:S01]  /*19ef0*/  LDL R20, [R1+0x1820] ;  /* 0x0018200001147983 */ /* 0x000f220000100800 */
[----:B------:R-:W-:-:S03]  /*19f00*/  PRMT R74, RZ, 0x7610, R74 ;  /* 0x00007610ff4a7816 */ /* 0x000fc6000000004a */
[----:B------:R-:W-:Y:S04]  /*19f10*/  STL [R1+0x2380], R77 ;  /* 0x0023804d01007387 */ /* 0x000fe80000100800 */
[----:B------:R-:W4:Y:S04]  /*19f20*/  LDL.LU R22, [R1+0x1508] ;  /* 0x0015080001167983 */ /* 0x000f280000300800 */
[----:B------:R0:W-:Y:S04]  /*19f30*/  STL [R1+0x1a6c], R7 ;  /* 0x001a6c0701007387 */ /* 0x0001e80000100800 */
[----:B------:R-:W-:Y:S01]  /*19f40*/  STL [R1+0x1a98], R4 ;  /* 0x001a980401007387 */ /* 0x000fe20000100800 */
[----:B0-----:R-:W-:-:S03]  /*19f50*/  @P0 IMAD.MOV.U32 R7, RZ, RZ, R6 ;  /* 0x000000ffff070224 */ /* 0x001fc600078e0006 */
[----:B------:R-:W-:Y:S04]  /*19f60*/  STL [R1+0x2384], R76 ;  /* 0x0023844c01007387 */ /* 0x000fe80000100800 */
[----:B------:R-:W4:Y:S04]  /*19f70*/  LDL.LU R71, [R1+0x23a0] ;  /* 0x0023a00001477983 */ /* 0x000f280000300800 */
[----:B------:R-:W4:Y:S04]  /*19f80*/  LDL.LU R27, [R1+0x1504] ;  /* 0x00150400011b7983 */ /* 0x000f280000300800 */
[----:B------:R0:W-:Y:S01]  /*19f90*/  STL [R1+0x1a94], R6 ;  /* 0x001a940601007387 */ /* 0x0001e20000100800 */
[----:B------:R-:W-:-:S03]  /*19fa0*/  LEA R2, P5, R70, R43, 0x1 ;  /* 0x0000002b46027211 */ /* 0x000fc600078a08ff */
[----:B------:R-:W4:Y:S01]  /*19fb0*/  LDL.LU R28, [R1+0x1500] ;  /* 0x00150000011c7983 */ /* 0x000f220000300800 */
[----:B0-----:R-:W-:-:S05]  /*19fc0*/  @P0 IMAD.MOV.U32 R6, RZ, RZ, R4 ;  /* 0x000000ffff060224 */ /* 0x001fca00078e0004 */
[----:B------:R0:W4:Y:S01]  /*19fd0*/  @P0 LDG.E.U16 R74, desc[UR6][R6.64] ;  /* 0x00000006064a0981 */ /* 0x000122000c1e1500 */
[----:B------:R-:W-:-:S03]  /*19fe0*/  LEA.HI.X.SX32 R5, R70, R93, 0x1, P5 ;  /* 0x0000005d46057211 */ /* 0x000fc600028f0eff */
[----:B------:R-:W-:Y:S04]  /*19ff0*/  STL [R1+0x1ac0], R2 ;  /* 0x001ac00201007387 */ /* 0x000fe80000100800 */
[----:B---3--:R-:W-:Y:S04]  /*1a000*/  STL [R1+0x2388], R75 ;  /* 0x0023884b01007387 */ /* 0x008fe80000100800 */
[----:B------:R-:W3:Y:S01]  /*1a010*/  LDL.LU R70, [R1+0x239c] ;  /* 0x00239c0001467983 */ /* 0x000ee20000300800 */
[----:B------:R-:W-:Y:S01]  /*1a020*/  PRMT R72, RZ, 0x7610, R72 ;  /* 0x00007610ff487816 */ /* 0x000fe20000000048 */
[----:B0-----:R-:W-:Y:S01]  /*1a030*/  @P0 IMAD.MOV.U32 R6, RZ, RZ, R2 ;  /* 0x000000ffff060224 */ /* 0x001fe200078e0002 */
[C---:B--2---:R-:W-:Y:S01]  /*1a040*/  LEA R4, P5, R33.reuse, R43, 0x1 ;  /* 0x0000002b21047211 */ /* 0x044fe200078a08ff */
[----:B------:R-:W-:Y:S01]  /*1a050*/  @P0 IMAD.MOV.U32 R7, RZ, RZ, R5 ;  /* 0x000000ffff070224 */ /* 0x000fe200078e0005 */
[----:B------:R-:W2:Y:S04]  /*1a060*/  LDL.LU R21, [R1+0x14fc] ;  /* 0x0014fc0001157983 */ /* 0x000ea80000300800 */
[----:B------:R0:W-:Y:S04]  /*1a070*/  STL [R1+0x1abc], R5 ;  /* 0x001abc0501007387 */ /* 0x0001e80000100800 */
[----:B------:R1:W2:Y:S02]  /*1a080*/  @P0 LDG.E.U16 R72, desc[UR6][R6.64] ;  /* 0x0000000606480981 */ /* 0x0002a4000c1e1500 */
[----:B-1----:R-:W-:-:S02]  /*1a090*/  LEA.HI.X.SX32 R7, R33, R93, 0x1, P5 ;  /* 0x0000005d21077211 */ /* 0x002fc400028f0eff */
[----:B----4-:R-:W-:Y:S04]  /*1a0a0*/  STL [R1+0x238c], R74 ;  /* 0x00238c4a01007387 */ /* 0x010fe80000100800 */
[----:B------:R-:W-:Y:S04]  /*1a0b0*/  STL [R1+0x1850], R4 ;  /* 0x0018500401007387 */ /* 0x000fe80000100800 */
[----:B------:R-:W4:Y:S01]  /*1a0c0*/  LDL.LU R33, [R1+0x14f8] ;  /* 0x0014f80001217983 */ /* 0x000f220000300800 */
[----:B------:R-:W-:Y:S01]  /*1a0d0*/  PRMT R71, RZ, 0x7610, R71 ;  /* 0x00007610ff477816 */ /* 0x000fe20000000047 */
[----:B------:R-:W-:Y:S01]  /*1a0e0*/  @P0 IMAD.MOV.U32 R8, RZ, RZ, R20 ;  /* 0x000000ffff080224 */ /* 0x000fe200078e0014 */
[----:B0-----:R-:W-:Y:S01]  /*1a0f0*/  LEA R5, P5, R23, R43, 0x1 ;  /* 0x0000002b17057211 */ /* 0x001fe200078a08ff */
[----:B------:R-:W-:Y:S01]  /*1a100*/  @P0 IMAD.MOV.U32 R9, RZ, RZ, R18 ;  /* 0x000000ffff090224 */ /* 0x000fe200078e0012 */
[----:B------:R0:W-:Y:S01]  /*1a110*/  STL [R1+0x184c], R7 ;  /* 0x00184c0701007387 */ /* 0x0001e20000100800 */
[----:B---3--:R-:W-:-:S02]  /*1a120*/  PRMT R70, RZ, 0x7610, R70 ;  /* 0x00007610ff467816 */ /* 0x008fc40000000046 */
[----:B------:R-:W-:Y:S01]  /*1a130*/  LEA.HI.X.SX32 R6, R23, R93, 0x1, P5 ;  /* 0x0000005d17067211 */ /* 0x000fe200028f0eff */
[----:B------:R1:W3:Y:S01]  /*1a140*/  @P0 LDG.E.U16 R71, desc[UR6][R8.64] ;  /* 0x0000000608470981 */ /* 0x0002e2000c1e1500 */
[----:B------:R-:W-:-:S03]  /*1a150*/  LEA R2, P5, R22, R43, 0x1 ;  /* 0x0000002b16027211 */ /* 0x000fc600078a08ff */
[----:B------:R-:W-:Y:S04]  /*1a160*/  STL [R1+0x1880], R5 ;  /* 0x0018800501007387 */ /* 0x000fe80000100800 */
[----:B------:R-:W3:Y:S01]  /*1a170*/  LDL.LU R20, [R1+0x14f4] ;  /* 0x0014f40001147983 */ /* 0x000ee20000300800 */
[----:B-1----:R-:W-:Y:S02]  /*1a180*/  @P0 IMAD.MOV.U32 R8, RZ, RZ, R4 ;  /* 0x000000ffff080224 */ /* 0x002fe400078e0004 */
[----:B------:R-:W-:Y:S01]  /*1a190*/  @P0 IMAD.MOV.U32 R9, RZ, RZ, R7 ;  /* 0x000000ffff090224 */ /* 0x000fe200078e0007 */
[----:B------:R1:W-:Y:S01]  /*1a1a0*/  STL [R1+0x187c], R6 ;  /* 0x00187c0601007387 */ /* 0x0003e20000100800 */
[----:B0-----:R-:W-:Y:S02]  /*1a1b0*/  LEA.HI.X.SX32 R7, R22, R93, 0x1, P5 ;  /* 0x0000005d16077211 */ /* 0x001fe400028f0eff */
[----:B------:R-:W-:Y:S01]  /*1a1c0*/  PRMT R69, RZ, 0x7610, R69 ;  /* 0x00007610ff457816 */ /* 0x000fe20000000045 */
[----:B------:R0:W3:Y:S01]  /*1a1d0*/  @P0 LDG.E.U16 R70, desc[UR6][R8.64] ;  /* 0x0000000608460981 */ /* 0x0000e2000c1e1500 */
[----:B------:R-:W-:-:S03]  /*1a1e0*/  LEA R4, P5, R27, R43, 0x1 ;  /* 0x0000002b1b047211 */ /* 0x000fc600078a08ff */
[----:B------:R-:W-:Y:S04]  /*1a1f0*/  STL [R1+0x18b0], R2 ;  /* 0x0018b00201007387 */ /* 0x000fe80000100800 */
[----:B------:R-:W3:Y:S01]  /*1a200*/  LDL.LU R23, [R1+0x14f0] ;  /* 0x0014f00001177983 */ /* 0x000ee20000300800 */
[----:B0-----:R-:W-:Y:S02]  /*1a210*/  @P0 IMAD.MOV.U32 R8, RZ, RZ, R5 ;  /* 0x000000ffff080224 */ /* 0x001fe400078e0005 */
[----:B------:R-:W-:Y:S01]  /*1a220*/  @P0 IMAD.MOV.U32 R9, RZ, RZ, R6 ;  /* 0x000000ffff090224 */ /* 0x000fe200078e0006 */
[----:B-1----:R-:W-:Y:S01]  /*1a230*/  LEA.HI.X.SX32 R6, R27, R93, 0x1, P5 ;  /* 0x0000005d1b067211 */ /* 0x002fe200028f0eff */
[----:B------:R0:W-:Y:S01]  /*1a240*/  STL [R1+0x18ac], R7 ;  /* 0x0018ac0701007387 */ /* 0x0001e20000100800 */
[----:B------:R-:W-:-:S02]  /*1a250*/  LEA R5, P5, R28, R43, 0x1 ;  /* 0x0000002b1c057211 */ /* 0x000fc400078a08ff */
[----:B------:R-:W-:Y:S01]  /*1a260*/  PRMT R66, RZ, 0x7610, R66 ;  /* 0x00007610ff427816 */ /* 0x000fe20000000042 */
[----:B------:R1:W3:Y:S04]  /*1a270*/  @P0 LDG.E.U16 R69, desc[UR6][R8.64] ;  /* 0x0000000608450981 */ /* 0x0002e8000c1e1500 */
[----:B------:R-:W3:Y:S01]  /*1a280*/  LDL.LU R22, [R1+0x14ec] ;  /* 0x0014ec0001167983 */ /* 0x000ee20000300800 */
[----:B------:R-:W-:-:S03]  /*1a290*/  PRMT R65, RZ, 0x7610, R65 ;  /* 0x00007610ff417816 */ /* 0x000fc60000000041 */
[----:B------:R-:W-:Y:S01]  /*1a2a0*/  STL [R1+0x18e0], R4 ;  /* 0x0018e00401007387 */ /* 0x000fe20000100800 */
[----:B-1----:R-:W-:Y:S02]  /*1a2b0*/  @P0 IMAD.MOV.U32 R8, RZ, RZ, R2 ;  /* 0x000000ffff080224 */ /* 0x002fe400078e0002 */
[----:B------:R-:W-:Y:S01]  /*1a2c0*/  @P0 IMAD.MOV.U32 R9, RZ, RZ, R7 ;  /* 0x000000ffff090224 */ /* 0x000fe200078e0007 */
[----:B0-----:R-:W-:Y:S01]  /*1a2d0*/  LEA.HI.X.SX32 R7, R28, R93, 0x1, P5 ;  /* 0x0000005d1c077211 */ /* 0x001fe200028f0eff */
[----:B------:R0:W-:Y:S01]  /*1a2e0*/  STL [R1+0x18dc], R6 ;  /* 0x0018dc0601007387 */ /* 0x0001e20000100800 */
[----:B--2---:R-:W-:-:S03]  /*1a2f0*/  LEA R2, P5, R21, R43, 0x1 ;  /* 0x0000002b15027211 */ /* 0x004fc600078a08ff */
[----:B------:R-:W2:Y:S04]  /*1a300*/  LDL.LU R27, [R1+0x14e8] ;  /* 0x0014e800011b7983 */ /* 0x000ea80000300800 */
[----:B------:R1:W2:Y:S04]  /*1a310*/  @P0 LDG.E.U16 R66, desc[UR6][R8.64] ;  /* 0x0000000608420981 */ /* 0x0002a8000c1e1500 */
[----:B------:R-:W-:Y:S04]  /*1a320*/  STL [R1+0x1910], R5 ;  /* 0x0019100501007387 */ /* 0x000fe80000100800 */
[----:B------:R4:W-:Y:S01]  /*1a330*/  STL [R1+0x190c], R7 ;  /* 0x00190c0701007387 */ /* 0x0009e20000100800 */
[----:B-1----:R-:W-:-:S02]  /*1a340*/  @P0 IMAD.MOV.U32 R8, RZ, RZ, R4 ;  /* 0x000000ffff080224 */ /* 0x002fc400078e0004 */
[----:B------:R-:W-:Y:S01]  /*1a350*/  @P0 IMAD.MOV.U32 R9, RZ, RZ, R6 ;  /* 0x000000ffff090224 */ /* 0x000fe200078e0006 */
[----:B0-----:R-:W-:Y:S01]  /*1a360*/  LEA.HI.X.SX32 R6, R21, R93, 0x1, P5 ;  /* 0x0000005d15067211 */ /* 0x001fe200028f0eff */
[----:B------:R-:W2:Y:S04]  /*1a370*/  LDL.LU R28, [R1+0x14e4] ;  /* 0x0014e400011c7983 */ /* 0x000ea80000300800 */
[----:B------:R0:W2:Y:S04]  /*1a380*/  @P0 LDG.E.U16 R65, desc[UR6][R8.64] ;  /* 0x0000000608410981 */ /* 0x0000a8000c1e1500 */
[----:B------:R-:W-:Y:S04]  /*1a390*/  STL [R1+0x1940], R2 ;  /* 0x0019400201007387 */ /* 0x000fe80000100800 */
[----:B------:R1:W-:Y:S01]  /*1a3a0*/  STL [R1+0x193c], R6 ;  /* 0x00193c0601007387 */ /* 0x0003e20000100800 */
[----:B0-----:R-:W-:Y:S01]  /*1a3b0*/  @P0 IMAD.MOV.U32 R9, RZ, RZ, R7 ;  /* 0x000000ffff090224 */ /* 0x001fe200078e0007 */
[----:B----4-:R-:W-:-:S04]  /*1a3c0*/  LEA R4, P5, R33, R43, 0x1 ;  /* 0x0000002b21047211 */ /* 0x010fc800078a08ff */
[----:B------:R-:W-:Y:S01]  /*1a3d0*/  LEA.HI.X.SX32 R7, R33, R93, 0x1, P5 ;  /* 0x0000005d21077211 */ /* 0x000fe200028f0eff */
[----:B------:R-:W-:Y:S04]  /*1a3e0*/  STL [R1+0x1970], R4 ;  /* 0x0019700401007387 */ /* 0x000fe80000100800 */
[----:B------:R-:W4:Y:S01]  /*1a3f0*/  LDL.LU R33, [R1+0x149c] ;  /* 0x00149c0001217983 */ /* 0x000f220000300800 */
[----:B------:R-:W-:Y:S01]  /*1a400*/  PRMT R64, RZ, 0x7610, R64 ;  /* 0x00007610ff407816 */ /* 0x000fe20000000040 */
[----:B------:R-:W-:Y:S01]  /*1a410*/  @P0 IMAD.MOV.U32 R8, RZ, RZ, R5 ;  /* 0x000000ffff080224 */ /* 0x000fe200078e0005 */
[----:B------:R-:W-:-:S04]  /*1a420*/  PRMT R63, RZ, 0x7610, R63 ;  /* 0x00007610ff3f7816 */ /* 0x000fc8000000003f */
[----:B------:R0:W4:Y:S01]  /*1a430*/  @P0 LDG.E.U16 R64, desc[UR6][R8.64] ;  /* 0x0000000608400981 */ /* 0x000122000c1e1500 */
[C---:B---3--:R-:W-:Y:S02]  /*1a440*/  LEA R5, P5, R20.reuse, R43, 0x1 ;  /* 0x0000002b14057211 */ /* 0x048fe400078a08ff */
[----:B------:R-:W-:Y:S01]  /*1a450*/  PRMT R62, RZ, 0x7610, R62 ;  /* 0x00007610ff3e7816 */ /* 0x000fe2000000003e */
[----:B0-----:R-:W-:Y:S02]  /*1a460*/  @P0 IMAD.MOV.U32 R8, RZ, RZ, R2 ;  /* 0x000000ffff080224 */ /* 0x001fe400078e0002 */
[----:B------:R-:W-:Y:S01]  /*1a470*/  @P0 IMAD.MOV.U32 R9, RZ, RZ, R6 ;  /* 0x000000ffff090224 */ /* 0x000fe200078e0006 */
[----:B-1----:R-:W-:-:S04]  /*1a480*/  LEA.HI.X.SX32 R6, R20, R93, 0x1, P5 ;  /* 0x0000005d14067211 */ /* 0x002fc800028f0eff */
[----:B------:R0:W3:Y:S01]  /*1a490*/  @P0 LDG.E.U16 R63, desc[UR6][R8.64] ;  /* 0x00000006083f0981 */ /* 0x0000e2000c1e1500 */
[----:B------:R-:W-:-:S03]  /*1a4a0*/  LEA R2, P5, R23, R43, 0x1 ;  /* 0x0000002b17027211 */ /* 0x000fc600078a08ff */
[----:B------:R1:W-:Y:S01]  /*1a4b0*/  STL [R1+0x196c], R7 ;  /* 0x00196c0701007387 */ /* 0x0003e20000100800 */
[----:B------:R-:W-:Y:S01]  /*1a4c0*/  PRMT R61, RZ, 0x7610, R61 ;  /* 0x00007610ff3d7816 */ /* 0x000fe2000000003d */
[----:B0-----:R-:W-:Y:S02]  /*1a4d0*/  @P0 IMAD.MOV.U32 R8, RZ, RZ, R4 ;  /* 0x000000ffff080224 */ /* 0x001fe400078e0004 */
[----:B------:R-:W-:Y:S01]  /*1a4e0*/  @P0 IMAD.MOV.U32 R9, RZ, RZ, R7 ;  /* 0x000000ffff090224 */ /* 0x000fe200078e0007 */
[----:B-1----:R-:W-:Y:S02]  /*1a4f0*/  LEA.HI.X.SX32 R7, R23, R93, 0x1, P5 ;  /* 0x0000005d17077211 */ /* 0x002fe400028f0eff */
[----:B------:R-:W-:Y:S02]  /*1a500*/  LEA R4, P5, R22, R43, 0x1 ;  /* 0x0000002b16047211 */ /* 0x000fe400078a08ff */
[----:B------:R0:W3:Y:S04]  /*1a510*/  @P0 LDG.E.U16 R62, desc[UR6][R8.64] ;  /* 0x00000006083e0981 */ /* 0x0000e8000c1e1500 */
[----:B------:R-:W-:Y:S01]  /*1a520*/  STL [R1+0x19a0], R5 ;  /* 0x0019a00501007387 */ /* 0x000fe20000100800 */
[----:B------:R-:W-:-:S03]  /*1a530*/  PRMT R59, RZ, 0x7610, R59 ;  /* 0x00007610ff3b7816 */ /* 0x000fc6000000003b */
[----:B------:R1:W-:Y:S01]  /*1a540*/  STL [R1+0x199c], R6 ;  /* 0x00199c0601007387 */ /* 0x0003e20000100800 */
[----:B0-----:R-:W-:Y:S02]  /*1a550*/  @P0 IMAD.MOV.U32 R8, RZ, RZ, R5 ;  /* 0x000000ffff080224 */ /* 0x001fe400078e0005 */
[----:B------:R-:W-:Y:S01]  /*1a560*/  @P0 IMAD.MOV.U32 R9, RZ, RZ, R6 ;  /* 0x000000ffff090224 */ /* 0x000fe200078e0006 */
[----:B------:R-:W-:Y:S04]  /*1a570*/  STL [R1+0x19d0], R2 ;  /* 0x0019d00201007387 */ /* 0x000fe80000100800 */
[----:B------:R0:W3:Y:S01]  /*1a580*/  @P0 LDG.E.U16 R61, desc[UR6][R8.64] ;  /* 0x00000006083d0981 */ /* 0x0000e2000c1e1500 */
[----:B-1----:R-:W-:Y:S02]  /*1a590*/  LEA.HI.X.SX32 R6, R22, R93, 0x1, P5 ;  /* 0x0000005d16067211 */ /* 0x002fe400028f0eff */
[----:B--2---:R-:W-:Y:S01]  /*1a5a0*/  LEA R5, P5, R27, R43, 0x1 ;  /* 0x0000002b1b057211 */ /* 0x004fe200078a08ff */
[----:B------:R1:W-:Y:S04]  /*1a5b0*/  STL [R1+0x19cc], R7 ;  /* 0x0019cc0701007387 */ /* 0x0003e80000100800 */
[----:B------:R-:W-:Y:S01]  /*1a5c0*/  STL [R1+0x1a00], R4 ;  /* 0x001a000401007387 */ /* 0x000fe20000100800 */
[----:B0-----:R-:W-:-:S02]  /*1a5d0*/  @P0 IMAD.MOV.U32 R8, RZ, RZ, R2 ;  /* 0x000000ffff080224 */ /* 0x001fc400078e0002 */
[----:B------:R-:W-:Y:S01]  /*1a5e0*/  @P0 IMAD.MOV.U32 R9, RZ, RZ, R7 ;  /* 0x000000ffff090224 */ /* 0x000fe200078e0007 */
[----:B------:R0:W-:Y:S01]  /*1a5f0*/  STL [R1+0x19fc], R6 ;  /* 0x0019fc0601007387 */ /* 0x0001e20000100800 */
[----:B-1----:R-:W-:Y:S02]  /*1a600*/  LEA.HI.X.SX32 R7, R27, R93, 0x1, P5 ;  /* 0x0000005d1b077211 */ /* 0x002fe400028f0eff */
[----:B------:R-:W-:Y:S01]  /*1a610*/  LEA R2, P5, R28, R43, 0x1 ;  /* 0x0000002b1c027211 */ /* 0x000fe200078a08ff */
[----:B------:R-:W-:Y:S04]  /*1a620*/  STL [R1+0x1a28], R5 ;  /* 0x001a280501007387 */ /* 0x000fe80000100800 */
[----:B------:R-:W2:Y:S04]  /*1a630*/  LDL.LU R23, [R1+0x1540] ;  /* 0x0015400001177983 */ /* 0x000ea80000300800 */
[----:B------:R1:W3:Y:S01]  /*1a640*/  @P0 LDG.E.U16 R59, desc[UR6][R8.64] ;  /* 0x00000006083b0981 */ /* 0x0002e2000c1e1500 */
[----:B------:R-:W-:-:S03]  /*1a650*/  PRMT R58, RZ, 0x7610, R58 ;  /* 0x00007610ff3a7816 */ /* 0x000fc6000000003a */
[----:B------:R4:W-:Y:S04]  /*1a660*/  STL [R1+0x1a24], R7 ;  /* 0x001a240701007387 */ /* 0x0009e80000100800 */
[----:B------:R-:W3:Y:S01]  /*1a670*/  LDL.LU R27, [R1+0x153c] ;  /* 0x00153c00011b7983 */ /* 0x000ee20000300800 */
[----:B-1----:R-:W-:Y:S01]  /*1a680*/  @P0 IMAD.MOV.U32 R9, RZ, RZ, R6 ;  /* 0x000000ffff090224 */ /* 0x002fe200078e0006 */
[----:B0-----:R-:W-:Y:S01]  /*1a690*/  LEA.HI.X.SX32 R6, R28, R93, 0x1, P5 ;  /* 0x0000005d1c067211 */ /* 0x001fe200028f0eff */
[----:B------:R-:W-:Y:S01]  /*1a6a0*/  @P0 IMAD.MOV.U32 R8, RZ, RZ, R4 ;  /* 0x000000ffff080224 */ /* 0x000fe200078e0004 */
[----:B------:R-:W-:Y:S04]  /*1a6b0*/  STL [R1+0x1a50], R2 ;  /* 0x001a500201007387 */ /* 0x000fe80000100800 */
[----:B------:R-:W3:Y:S04]  /*1a6c0*/  LDL R21, [R1+0x1824] ;  /* 0x0018240001157983 */ /* 0x000ee80000100800 */
[----:B------:R-:W3:Y:S04]  /*1a6d0*/  LDL R22, [R1+0x1828] ;  /* 0x0018280001167983 */ /* 0x000ee80000100800 */
[----:B------:R0:W-:Y:S01]  /*1a6e0*/  STL [R1+0x1a4c], R6 ;  /* 0x001a4c0601007387 */ /* 0x0001e20000100800 */
[----:B------:R-:W-:-:S03]  /*1a6f0*/  PRMT R57, RZ, 0x7610, R57 ;  /* 0x00007610ff397816 */ /* 0x000fc60000000039 */
[----:B------:R1:W3:Y:S02]  /*1a700*/  @P0 LDG.E.U16 R58, desc[UR6][R8.64] ;  /* 0x00000006083a0981 */ /* 0x0002e4000c1e1500 */
[----:B-1----:R-:W-:Y:S02]  /*1a710*/  @P0 IMAD.MOV.U32 R9, RZ, RZ, R7 ;  /* 0x000000ffff090224 */ /* 0x002fe400078e0007 */
[----:B------:R-:W-:-:S05]  /*1a720*/  @P0 IMAD.MOV.U32 R8, RZ, RZ, R5 ;  /* 0x000000ffff080224 */ /* 0x000fca00078e0005 */
[----:B------:R1:W3:Y:S02]  /*1a730*/  @P0 LDG.E.U16 R57, desc[UR6][R8.64] ;  /* 0x0000000608390981 */ /* 0x0002e4000c1e1500 */
[----:B-1----:R-:W-:Y:S01]  /*1a740*/  @P0 IMAD.MOV.U32 R9, RZ, RZ, R6 ;  /* 0x000000ffff090224 */ /* 0x002fe200078e0006 */
[----:B----4-:R-:W-:-:S05]  /*1a750*/  LEA R4, P5, R33, R43, 0x1 ;  /* 0x0000002b21047211 */ /* 0x010fca00078a08ff */
[----:B------:R-:W-:Y:S04]  /*1a760*/  STL [R1+0x1a78], R4 ;  /* 0x001a780401007387 */ /* 0x000fe80000100800 */
[----:B------:R-:W4:Y:S01]  /*1a770*/  LDL.LU R28, [R1+0x1538] ;  /* 0x00153800011c7983 */ /* 0x000f220000300800 */
[----:B------:R-:W-:Y:S02]  /*1a780*/  LEA.HI.X.SX32 R7, R33, R93, 0x1, P5 ;  /* 0x0000005d21077211 */ /* 0x000fe400028f0eff */
[----:B------:R-:W-:-:S03]  /*1a790*/  LEA R5, P5, R81, R43, 0x1 ;  /* 0x0000002b51057211 */ /* 0x000fc600078a08ff */
[----:B------:R1:W-:Y:S01]  /*1a7a0*/  STL [R1+0x1a74], R7 ;  /* 0x001a740701007387 */ /* 0x0003e20000100800 */
[----:B0-----:R-:W-:-:S03]  /*1a7b0*/  LEA.HI.X.SX32 R6, R81, R93, 0x1, P5 ;  /* 0x0000005d51067211 */ /* 0x001fc600028f0eff */
[----:B------:R-:W4:Y:S04]  /*1a7c0*/  LDL.LU R33, [R1+0x1534] ;  /* 0x0015340001217983 */ /* 0x000f280000300800 */
[----:B------:R-:W-:Y:S04]  /*1a7d0*/  STL [R1+0x1aa0], R5 ;  /* 0x001aa00501007387 */ /* 0x000fe80000100800 */
[----:B------:R0:W-:Y:S04]  /*1a7e0*/  STL [R1+0x1a9c], R6 ;  /* 0x001a9c0601007387 */ /* 0x0001e80000100800 */
[----:B------:R-:W4:Y:S01]  /*1a7f0*/  LDL.LU R81, [R1+0x1530] ;  /* 0x0015300001517983 */ /* 0x000f220000300800 */
[----:B------:R-:W-:Y:S01]  /*1a800*/  PRMT R56, RZ, 0x7610, R56 ;  /* 0x00007610ff387816 */ /* 0x000fe20000000038 */
[----:B------:R-:W-:Y:S01]  /*1a810*/  @P0 IMAD.MOV.U32 R8, RZ, RZ, R2 ;  /* 0x000000ffff080224 */ /* 0x000fe200078e0002 */
[----:B------:R-:W-:-:S02]  /*1a820*/  LEA R2, P5, R92, R43, 0x1 ;  /* 0x0000002b5c027211 */ /* 0x000fc400078a08ff */
[----:B------:R-:W-:Y:S02]  /*1a830*/  PRMT R54, RZ, 0x7610, R54 ;  /* 0x00007610ff367816 */ /* 0x000fe40000000036 */
[----:B------:R0:W4:Y:S01]  /*1a840*/  @P0 LDG.E.U16 R56, desc[UR6][R8.64] ;  /* 0x0000000608380981 */ /* 0x000122000c1e1500 */
[----:B------:R-:W-:Y:S01]  /*1a850*/  PRMT R53, RZ, 0x7610, R53 ;  /* 0x00007610ff357816 */ /* 0x000fe20000000035 */
[----:B0-----:R-:W-:Y:S02]  /*1a860*/  @P0 IMAD.MOV.U32 R9, RZ, RZ, R7 ;  /* 0x000000ffff090224 */ /* 0x001fe400078e0007 */
[----:B-1----:R-:W-:Y:S02]  /*1a870*/  @P0 IMAD.MOV.U32 R7, RZ, RZ, R6 ;  /* 0x000000ffff070224 */ /* 0x002fe400078e0006 */
[----:B------:R-:W-:Y:S01]  /*1a880*/  @P0 IMAD.MOV.U32 R8, RZ, RZ, R4 ;  /* 0x000000ffff080224 */ /* 0x000fe200078e0004 */
[----:B------:R-:W-:Y:S01]  /*1a890*/  LEA.HI.X.SX32 R4, R92, R93, 0x1, P5 ;  /* 0x0000005d5c047211 */ /* 0x000fe200028f0eff */
[----:B------:R-:W-:Y:S01]  /*1a8a0*/  @P0 IMAD.MOV.U32 R6, RZ, RZ, R5 ;  /* 0x000000ffff060224 */ /* 0x000fe200078e0005 */
[----:B------:R-:W-:Y:S04]  /*1a8b0*/  STL [R1+0x1ac8], R2 ;  /* 0x001ac80201007387 */ /* 0x000fe80000100800 */
[----:B------:R0:W4:Y:S01]  /*1a8c0*/  @P0 LDG.E.U16 R54, desc[UR6][R6.64] ;  /* 0x0000000606360981 */ /* 0x000122000c1e1500 */
[----:B------:R-:W-:-:S03]  /*1a8d0*/  PRMT R55, RZ, 0x7610, R55 ;  /* 0x00007610ff377816 */ /* 0x000fc60000000037 */
[----:B------:R-:W4:Y:S04]  /*1a8e0*/  LDL.LU R92, [R1+0x2398] ;  /* 0x00239800015c7983 */ /* 0x000f280000300800 */
[----:B------:R-:W4:Y:S01]  /*1a8f0*/  LDL.LU R20, [R1+0x152c] ;  /* 0x00152c0001147983 */ /* 0x000f220000300800 */
[----:B0-----:R-:W-:Y:S02]  /*1a900*/  @P0 IMAD.MOV.U32 R6, RZ, RZ, R2 ;  /* 0x000000ffff060224 */ /* 0x001fe400078e0002 */
[----:B------:R-:W-:Y:S01]  /*1a910*/  @P0 IMAD.MOV.U32 R7, RZ, RZ, R4 ;  /* 0x000000ffff070224 */ /* 0x000fe200078e0004 */
[----:B------:R3:W-:Y:S04]  /*1a920*/  STL [R1+0x1ac4], R4 ;  /* 0x001ac40401007387 */ /* 0x0007e80000100800 */
[----:B------:R0:W4:Y:S01]  /*1a930*/  @P0 LDG.E.U16 R53, desc[UR6][R6.64] ;  /* 0x0000000606350981 */ /* 0x000122000c1e1500 */
[----:B--2---:R-:W-:-:S03]  /*1a940*/  LEA R5, P5, R23, R43, 0x1 ;  /* 0x0000002b17057211 */ /* 0x004fc600078a08ff */
[----:B------:R1:W2:Y:S01]  /*1a950*/  @P0 LDG.E.U16 R55, desc[UR6][R8.64] ;  /* 0x0000000608370981 */ /* 0x0002a2000c1e1500 */
[----:B------:R-:W-:-:S03]  /*1a960*/  PRMT R50, RZ, 0x7610, R50 ;  /* 0x00007610ff327816 */ /* 0x000fc60000000032 */
[----:B------:R-:W-:Y:S01]  /*1a970*/  STL [R1+0x1858], R5 ;  /* 0x0018580501007387 */ /* 0x000fe20000100800 */
[----:B0-----:R-:W-:-:S03]  /*1a980*/  LEA.HI.X.SX32 R7, R23, R93, 0x1, P5 ;  /* 0x0000005d17077211 */ /* 0x001fc600028f0eff */
[----:B------:R-:W2:Y:S01]  /*1a990*/  LDL.LU R23, [R1+0x1528] ;  /* 0x0015280001177983 */ /* 0x000ea20000300800 */
[----:B---3--:R-:W-:-:S03]  /*1a9a0*/  LEA R4, P5, R27, R43, 0x1 ;  /* 0x0000002b1b047211 */ /* 0x008fc600078a08ff */
[----:B------:R0:W-:Y:S01]  /*1a9b0*/  STL [R1+0x1854], R7 ;  /* 0x0018540701007387 */ /* 0x0001e20000100800 */
[----:B------:R-:W-:-:S03]  /*1a9c0*/  LEA.HI.X.SX32 R6, R27, R93, 0x1, P5 ;  /* 0x0000005d1b067211 */ /* 0x000fc600028f0eff */
[----:B------:R-:W-:Y:S01]  /*1a9d0*/  STL [R1+0x1888], R4 ;  /* 0x0018880401007387 */ /* 0x000fe20000100800 */
[----:B-1----:R-:W-:Y:S02]  /*1a9e0*/  @P0 IMAD.MOV.U32 R9, RZ, RZ, R21 ;  /* 0x000000ffff090224 */ /* 0x002fe400078e0015 */
[----:B------:R-:W-:Y:S02]  /*1a9f0*/  @P0 IMAD.MOV.U32 R8, RZ, RZ, R22 ;  /* 0x000000ffff080224 */ /* 0x000fe400078e0016 */
[----:B------:R-:W3:Y:S04]  /*1aa00*/  LDL.LU R22, [R1+0x1524] ;  /* 0x0015240001167983 */ /* 0x000ee80000300800 */
[----:B------:R1:W3:Y:S01]  /*1aa10*/  @P0 LDG.E.U16 R50, desc[UR6][R8.64] ;  /* 0x0000000608320981 */ /* 0x0002e2000c1e1500 */
[----:B------:R-:W-:-:S03]  /*1aa20*/  PRMT R48, RZ, 0x7610, R48 ;  /* 0x00007610ff307816 */ /* 0x000fc60000000030 */
[----:B------:R0:W-:Y:S01]  /*1aa30*/  STL [R1+0x1884], R6 ;  /* 0x0018840601007387 */ /* 0x0001e20000100800 */
[----:B-1----:R-:W-:Y:S02]  /*1aa40*/  @P0 IMAD.MOV.U32 R9, RZ, RZ, R7 ;  /* 0x000000ffff090224 */ /* 0x002fe400078e0007 */
[----:B------:R-:W-:Y:S01]  /*1aa50*/  @P0 IMAD.MOV.U32 R8, RZ, RZ, R5 ;  /* 0x000000ffff080224 */ /* 0x000fe200078e0005 */
[----:B------:R-:W-:-:S04]  /*1aa60*/  PRMT R47, RZ, 0x7610, R47 ;  /* 0x00007610ff2f7816 */ /* 0x000fc8000000002f */
[----:B------:R1:W3:Y:S02]  /*1aa70*/  @P0 LDG.E.U16 R48, desc[UR6][R8.64] ;  /* 0x0000000608300981 */ /* 0x0002e4000c1e1500 */
[----:B-1----:R-:W-:Y:S02]  /*1aa80*/  @P0 IMAD.MOV.U32 R9, RZ, RZ, R6 ;  /* 0x000000ffff090224 */ /* 0x002fe400078e0006 */
[----:B------:R-:W-:-:S05]  /*1aa90*/  @P0 IMAD.MOV.U32 R8, RZ, RZ, R4 ;  /* 0x000000ffff080224 */ /* 0x000fca00078e0004 */
[----:B------:R1:W3:Y:S01]  /*1aaa0*/  @P0 LDG.E.U16 R47, desc[UR6][R8.64] ;  /* 0x00000006082f0981 */ /* 0x0002e2000c1e1500 */
[----:B----4-:R-:W-:-:S04]  /*1aab0*/  LEA R2, P5, R28, R43, 0x1 ;  /* 0x0000002b1c027211 */ /* 0x010fc800078a08ff */
[----:B0-----:R-:W-:Y:S01]  /*1aac0*/  LEA.HI.X.SX32 R7, R28, R93, 0x1, P5 ;  /* 0x0000005d1c077211 */ /* 0x001fe200028f0eff */
[----:B------:R-:W-:Y:S04]  /*1aad0*/  STL [R1+0x18b8], R2 ;  /* 0x0018b80201007387 */ /* 0x000fe80000100800 */
[----:B------:R-:W4:Y:S01]  /*1aae0*/  LDL.LU R27, [R1+0x1520] ;  /* 0x00152000011b7983 */ /* 0x000f220000300800 */
[----:B------:R-:W-:-:S03]  /*1aaf0*/  LEA R5, P5, R33, R43, 0x1 ;  /* 0x0000002b21057211 */ /* 0x000fc600078a08ff */
[----:B------:R0:W-:Y:S04]  /*1ab00*/  STL [R1+0x18b4], R7 ;  /* 0x0018b40701007387 */ /* 0x0001e80000100800 */
[----:B------:R-:W4:Y:S01]  /*1ab10*/  LDL.LU R28, [R1+0x151c] ;  /* 0x00151c00011c7983 */ /* 0x000f220000300800 */
[----:B------:R-:W-:-:S03]  /*1ab20*/  LEA.HI.X.SX32 R6, R33, R93, 0x1, P5 ;  /* 0x0000005d21067211 */ /* 0x000fc600028f0eff */
[----:B------:R-:W-:Y:S01]  /*1ab30*/  STL [R1+0x18e8], R5 ;  /* 0x0018e80501007387 */ /* 0x000fe20000100800 */
[----:B------:R-:W-:-:S03]  /*1ab40*/  LEA R4, P5, R81, R43, 0x1 ;  /* 0x0000002b51047211 */ /* 0x000fc600078a08ff */
[----:B------:R-:W4:Y:S01]  /*1ab50*/  LDL.LU R33, [R1+0x1518] ;  /* 0x0015180001217983 */ /* 0x000f220000300800 */
[----:B-1----:R-:W-:Y:S01]  /*1ab60*/  @P0 IMAD.MOV.U32 R9, RZ, RZ, R7 ;  /* 0x000000ffff090224 */ /* 0x002fe200078e0007 */
[----:B0-----:R-:W-:Y:S02]  /*1ab70*/  LEA.HI.X.SX32 R7, R81, R93, 0x1, P5 ;  /* 0x0000005d51077211 */ /* 0x001fe400028f0eff */
[----:B------:R0:W-:Y:S04]  /*1ab80*/  STL [R1+0x18e4], R6 ;  /* 0x0018e40601007387 */ /* 0x0001e80000100800 */
[----:B------:R-:W-:Y:S04]  /*1ab90*/  STL [R1+0x1918], R4 ;  /* 0x0019180401007387 */ /* 0x000fe80000100800 */
[----:B------:R-:W4:Y:S01]  /*1aba0*/  LDL.LU R81, [R1+0x1514] ;  /* 0x0015140001517983 */ /* 0x000f220000300800 */
[----:B------:R-:W-:Y:S01]  /*1abb0*/  PRMT R46, RZ, 0x7610, R46 ;  /* 0x00007610ff2e7816 */ /* 0x000fe2000000002e */
[----:B------:R-:W-:Y:S01]  /*1abc0*/  @P0 IMAD.MOV.U32 R8, RZ, RZ, R2 ;  /* 0x000000ffff080224 */ /* 0x000fe200078e0002 */
[----:B------:R-:W-:-:S04]  /*1abd0*/  PRMT R45, RZ, 0x7610, R45 ;  /* 0x00007610ff2d7816 */ /* 0x000fc8000000002d */
[----:B------:R1:W4:Y:S01]  /*1abe0*/  @P0 LDG.E.U16 R46, desc[UR6][R8.64] ;  /* 0x00000006082e0981 */ /* 0x000322000c1e1500 */
[----:B------:R-:W-:Y:S01]  /*1abf0*/  PRMT R44, RZ, 0x7610, R44 ;  /* 0x00007610ff2c7816 */ /* 0x000fe2000000002c */
[----:B-1----:R-:W-:Y:S02]  /*1ac00*/  @P0 IMAD.MOV.U32 R8, RZ, RZ, R5 ;  /* 0x000000ffff080224 */ /* 0x002fe400078e0005 */
[----:B------:R-:W-:Y:S01]  /*1ac10*/  @P0 IMAD.MOV.U32 R9, RZ, RZ, R6 ;  /* 0x000000ffff090224 */ /* 0x000fe200078e0006 */
[----:B------:R-:W-:-:S04]  /*1ac20*/  LEA R2, P5, R20, R43, 0x1 ;  /* 0x0000002b14027211 */ /* 0x000fc800078a08ff */
[----:B------:R1:W4:Y:S01]  /*1ac30*/  @P0 LDG.E.U16 R45, desc[UR6][R8.64] ;  /* 0x00000006082d0981 */ /* 0x000322000c1e1500 */
[----:B0-----:R-:W-:-:S03]  /*1ac40*/  LEA.HI.X.SX32 R6, R20, R93, 0x1, P5 ;  /* 0x0000005d14067211 */ /* 0x001fc600028f0eff */
[----:B------:R0:W-:Y:S01]  /*1ac50*/  STL [R1+0x1914], R7 ;  /* 0x0019140701007387 */ /* 0x0001e20000100800 */
[----:B------:R-:W-:Y:S01]  /*1ac60*/  PRMT R42, RZ, 0x7610, R42 ;  /* 0x00007610ff2a7816 */ /* 0x000fe2000000002a */
[----:B-1----:R-:W-:Y:S02]  /*1ac70*/  @P0 IMAD.MOV.U32 R8, RZ, RZ, R4 ;  /* 0x000000ffff080224 */ /* 0x002fe400078e0004 */
[----:B------:R-:W-:Y:S01]  /*1ac80*/  @P0 IMAD.MOV.U32 R9, RZ, RZ, R7 ;  /* 0x000000ffff090224 */ /* 0x000fe200078e0007 */
[----:B--2---:R-:W-:-:S04]  /*1ac90*/  LEA R5, P5, R23, R43, 0x1 ;  /* 0x0000002b17057211 */ /* 0x004fc800078a08ff */
[----:B------:R1:W2:Y:S01]  /*1aca0*/  @P0 LDG.E.U16 R44, desc[UR6][R8.64] ;  /* 0x00000006082c0981 */ /* 0x0002a2000c1e1500 */
[----:B0-----:R-:W-:-:S03]  /*1acb0*/  LEA.HI.X.SX32 R7, R23, R93, 0x1, P5 ;  /* 0x0000005d17077211 */ /* 0x001fc600028f0eff */
[----:B------:R-:W-:Y:S01]  /*1acc0*/  STL [R1+0x1948], R2 ;  /* 0x0019480201007387 */ /* 0x000fe20000100800 */
[----:B------:R-:W-:-:S03]  /*1acd0*/  PRMT R41, RZ, 0x7610, R41 ;  /* 0x00007610ff297816 */ /* 0x000fc60000000029 */
[----:B------:R0:W-:Y:S01]  /*1ace0*/  STL [R1+0x1944], R6 ;  /* 0x0019440601007387 */ /* 0x0001e20000100800 */
[----:B-1----:R-:W-:Y:S02]  /*1acf0*/  @P0 IMAD.MOV.U32 R8, RZ, RZ, R2 ;  /* 0x000000ffff080224 */ /* 0x002fe400078e0002 */
[----:B------:R-:W-:Y:S01]  /*1ad00*/  @P0 IMAD.MOV.U32 R9, RZ, RZ, R6 ;  /* 0x000000ffff090224 */ /* 0x000fe200078e0006 */
[----:B---3--:R-:W-:-:S04]  /*1ad10*/  LEA R4, P5, R22, R43, 0x1 ;  /* 0x0000002b16047211 */ /* 0x008fc800078a08ff */
[----:B------:R1:W3:Y:S01]  /*1ad20*/  @P0 LDG.E.U16 R42, desc[UR6][R8.64] ;  /* 0x00000006082a0981 */ /* 0x0002e2000c1e1500 */
[----:B0-----:R-:W-:-:S03]  /*1ad30*/  LEA.HI.X.SX32 R6, R22, R93, 0x1, P5 ;  /* 0x0000005d16067211 */ /* 0x001fc600028f0eff */
[----:B------:R-:W-:Y:S04]  /*1ad40*/  STL [R1+0x1978], R5 ;  /* 0x0019780501007387 */ /* 0x000fe80000100800 */
[----:B------:R0:W-:Y:S01]  /*1ad50*/  STL [R1+0x1974], R7 ;  /* 0x0019740701007387 */ /* 0x0001e20000100800 */
[----:B-1----:R-:W-:Y:S02]  /*1ad60*/  @P0 IMAD.MOV.U32 R8, RZ, RZ, R5 ;  /* 0x000000ffff080224 */ /* 0x002fe400078e0005 */
[----:B------:R-:W-:Y:S01]  /*1ad70*/  @P0 IMAD.MOV.U32 R9, RZ, RZ, R7 ;  /* 0x000000ffff090224 */ /* 0x000fe200078e0007 */
[----:B------:R-:W-:Y:S01]  /*1ad80*/  STL [R1+0x19a8], R4 ;  /* 0x0019a80401007387 */ /* 0x000fe20000100800 */
[----:B------:R-:W-:-:S03]  /*1ad90*/  PRMT R40, RZ, 0x7610, R40 ;  /* 0x00007610ff287816 */ /* 0x000fc60000000028 */
[----:B------:R1:W2:Y:S04]  /*1ada0*/  @P0 LDG.E.U16 R41, desc[UR6][R8.64] ;  /* 0x0000000608290981 */ /* 0x0002a8000c1e1500 */
[----:B------:R0:W-:Y:S01]  /*1adb0*/  STL [R1+0x19a4], R6 ;  /* 0x0019a40601007387 */ /* 0x0001e20000100800 */
[----:B-1----:R-:W-:Y:S02]  /*1adc0*/  @P0 IMAD.MOV.U32 R9, RZ, RZ, R6 ;  /* 0x000000ffff090224 */ /* 0x002fe400078e0006 */
[----:B------:R-:W-:Y:S01]  /*1add0*/  @P0 IMAD.MOV.U32 R8, RZ, RZ, R4 ;  /* 0x000000ffff080224 */ /* 0x000fe200078e0004 */
[----:B------:R-:W-:-:S04]  /*1ade0*/  PRMT R39, RZ, 0x7610, R39 ;  /* 0x00007610ff277816 */ /* 0x000fc80000000027 */
[----:B------:R1:W2:Y:S01]  /*1adf0*/  @P0 LDG.E.U16 R40, desc[UR6][R8.64] ;  /* 0x0000000608280981 */ /* 0x0002a2000c1e1500 */
[----:B------:R-:W-:Y:S02]  /*1ae00*/  PRMT R38, RZ, 0x7610, R38 ;  /* 0x00007610ff267816 */ /* 0x000fe40000000026 */
[----:B----4-:R-:W-:-:S04]  /*1ae10*/  LEA R2, P5, R27, R43, 0x1 ;  /* 0x0000002b1b027211 */ /* 0x010fc800078a08ff */
[----:B0-----:R-:W-:Y:S02]  /*1ae20*/  LEA.HI.X.SX32 R7, R27, R93, 0x1, P5 ;  /* 0x0000005d1b077211 */ /* 0x001fe400028f0eff */
[C---:B------:R-:W-:Y:S01]  /*1ae30*/  LEA R5, P5, R28.reuse, R43, 0x1 ;  /* 0x0000002b1c057211 */ /* 0x040fe200078a08ff */
[----:B------:R-:W-:Y:S03]  /*1ae40*/  STL [R1+0x19d8], R2 ;  /* 0x0019d80201007387 */ /* 0x000fe60000100800 */
[----:B------:R-:W-:Y:S01]  /*1ae50*/  LEA.HI.X.SX32 R6, R28, R93, 0x1, P5 ;  /* 0x0000005d1c067211 */ /* 0x000fe200028f0eff */
[----:B------:R0:W-:Y:S01]  /*1ae60*/  STL [R1+0x19d4], R7 ;  /* 0x0019d40701007387 */ /* 0x0001e20000100800 */
[----:B------:R-:W-:-:S03]  /*1ae70*/  LEA R4, P5, R33, R43, 0x1 ;  /* 0x0000002b21047211 */ /* 0x000fc600078a08ff */
[----:B------:R-:W-:Y:S01]  /*1ae80*/  STL [R1+0x1a08], R5 ;  /* 0x001a080501007387 */ /* 0x000fe20000100800 */
[----:B-1----:R-:W-:Y:S02]  /*1ae90*/  @P0 IMAD.MOV.U32 R8, RZ, RZ, R2 ;  /* 0x000000ffff080224 */ /* 0x002fe400078e0002 */
[----:B------:R-:W-:Y:S01]  /*1aea0*/  @P0 IMAD.MOV.U32 R9, RZ, RZ, R7 ;  /* 0x000000ffff090224 */ /* 0x000fe200078e0007 */
[----:B------:R1:W-:Y:S01]  /*1aeb0*/  STL [R1+0x1a04], R6 ;  /* 0x001a040601007387 */ /* 0x0003e20000100800 */
[----:B0-----:R-:W-:-:S03]  /*1aec0*/  LEA.HI.X.SX32 R7, R33, R93, 0x1, P5 ;  /* 0x0000005d21077211 */ /* 0x001fc600028f0eff */
[----:B------:R-:W-:Y:S01]  /*1aed0*/  STL [R1+0x1a30], R4 ;  /* 0x001a300401007387 */ /* 0x000fe20000100800 */
[----:B------:R-:W-:-:S03]  /*1aee0*/  LEA R2, P5, R81, R43, 0x1 ;  /* 0x0000002b51027211 */ /* 0x000fc600078a08ff */
[----:B------:R-:W4:Y:S04]  /*1aef0*/  LDL.LU R27, [R1+0x1560] ;  /* 0x00156000011b7983 */ /* 0x000f280000300800 */
[----:B------:R0:W2:Y:S04]  /*1af00*/  @P0 LDG.E.U16 R39, desc[UR6][R8.64] ;  /* 0x0000000608270981 */ /* 0x0000a8000c1e1500 */
[----:B------:R1:W-:Y:S04]  /*1af10*/  STL [R1+0x1a2c], R7 ;  /* 0x001a2c0701007387 */ /* 0x0003e80000100800 */
[----:B------:R-:W-:Y:S01]  /*1af20*/  STL [R1+0x1a58], R2 ;  /* 0x001a580201007387 */ /* 0x000fe20000100800 */
[----:B0-----:R-:W-:Y:S01]  /*1af30*/  @P0 IMAD.MOV.U32 R9, RZ, RZ, R6 ;  /* 0x000000ffff090224 */ /* 0x001fe200078e0006 */
[----:B-1----:R-:W-:Y:S01]  /*1af40*/  LEA.HI.X.SX32 R6, R81, R93, 0x1, P5 ;  /* 0x0000005d51067211 */ /* 0x002fe200028f0eff */
[----:B------:R-:W-:Y:S01]  /*1af50*/  @P0 IMAD.MOV.U32 R8, RZ, RZ, R5 ;  /* 0x000000ffff080224 */ /* 0x000fe200078e0005 */
[----:B------:R-:W2:Y:S01]  /*1af60*/  LDL R81, [R1+0x1830] ;  /* 0x0018300001517983 */ /* 0x000ea20000100800 */
[----:B------:R-:W-:-:S03]  /*1af70*/  LEA R5, P5, R92, R43, 0x1 ;  /* 0x0000002b5c057211 */ /* 0x000fc600078a08ff */
[----:B------:R0:W3:Y:S04]  /*1af80*/  @P0 LDG.E.U16 R38, desc[UR6][R8.64] ;  /* 0x0000000608260981 */ /* 0x0000e8000c1e1500 */
[----:B------:R-:W3:Y:S04]  /*1af90*/  LDL R28, [R1+0x182c] ;  /* 0x00182c00011c7983 */ /* 0x000ee80000100800 */
[----:B------:R1:W-:Y:S01]  /*1afa0*/  STL [R1+0x1a54], R6 ;  /* 0x001a540601007387 */ /* 0x0003e20000100800 */
[----:B0-----:R-:W-:Y:S01]  /*1afb0*/  @P0 IMAD.MOV.U32 R9, RZ, RZ, R7 ;  /* 0x000000ffff090224 */ /* 0x001fe200078e0007 */
[----:B------:R-:W-:-:S02]  /*1afc0*/  LEA.HI.X.SX32 R7, R92, R93, 0x1, P5 ;  /* 0x0000005d5c077211 */ /* 0x000fc400028f0eff */
[----:B------:R-:W-:Y:S04]  /*1afd0*/  STL [R1+0x1a80], R5 ;  /* 0x001a800501007387 */ /* 0x000fe80000100800 */
[----:B------:R-:W3:Y:S01]  /*1afe0*/  LDL.LU R92, [R1+0x2394] ;  /* 0x00239400015c7983 */ /* 0x000ee20000300800 */
[----:B------:R-:W-:Y:S01]  /*1aff0*/  PRMT R37, RZ, 0x7610, R37 ;  /* 0x00007610ff257816 */ /* 0x000fe20000000025 */
[----:B------:R-:W-:Y:S01]  /*1b000*/  @P0 IMAD.MOV.U32 R8, RZ, RZ, R4 ;  /* 0x000000ffff080224 */ /* 0x000fe200078e0004 */
[----:B------:R-:W-:Y:S02]  /*1b010*/  LEA R4, P5, R80, R43, 0x1 ;  /* 0x0000002b50047211 */ /* 0x000fe400078a08ff */
[----:B------:R-:W-:Y:S02]  /*1b020*/  PRMT R35, RZ, 0x7610, R35 ;  /* 0x00007610ff237816 */ /* 0x000fe40000000023 */
[----:B------:R0:W3:Y:S04]  /*1b030*/  @P0 LDG.E.U16 R37, desc[UR6][R8.64] ;  /* 0x0000000608250981 */ /* 0x0000e8000c1e1500 */
[----:B------:R1:W-:Y:S01]  /*1b040*/  STL [R1+0x1a7c], R7 ;  /* 0x001a7c0701007387 */ /* 0x0003e20000100800 */
[----:B0-----:R-:W-:-:S02]  /*1b050*/  @P0 IMAD.MOV.U32 R8, RZ, RZ, R2 ;  /* 0x000000ffff080224 */ /* 0x001fc400078e0002 */
[----:B------:R-:W-:Y:S01]  /*1b060*/  @P0 IMAD.MOV.U32 R9, RZ, RZ, R6 ;  /* 0x000000ffff090224 */ /* 0x000fe200078e0006 */
[----:B-1----:R-:W-:Y:S01]  /*1b070*/  LEA.HI.X.SX32 R6, R80, R93, 0x1, P5 ;  /* 0x0000005d50067211 */ /* 0x002fe200028f0eff */
[----:B------:R-:W-:Y:S01]  /*1b080*/  STL [R1+0x1aa8], R4 ;  /* 0x001aa80401007387 */ /* 0x000fe20000100800 */
[----:B------:R-:W-:-:S03]  /*1b090*/  LEA R2, P5, R36, R43, 0x1 ;  /* 0x0000002b24027211 */ /* 0x000fc600078a08ff */
[----:B------:R0:W3:Y:S01]  /*1b0a0*/  @P0 LDG.E.U16 R35, desc[UR6][R8.64] ;  /* 0x0000000608230981 */ /* 0x0000e2000c1e1500 */
[----:B------:R-:W-:-:S03]  /*1b0b0*/  PRMT R32, RZ, 0x7610, R32 ;  /* 0x00007610ff207816 */ /* 0x000fc60000000020 */
[----:B------:R-:W3:Y:S04]  /*1b0c0*/  LDL.LU R33, [R1+0x1558] ;  /* 0x0015580001217983 */ /* 0x000ee80000300800 */
[----:B------:R-:W3:Y:S01]  /*1b0d0*/  LDL.LU R80, [R1+0x1554] ;  /* 0x0015540001507983 */ /* 0x000ee20000300800 */
[----:B0-----:R-:W-:-:S03]  /*1b0e0*/  @P0 IMAD.MOV.U32 R9, RZ, RZ, R7 ;  /* 0x000000ffff090224 */ /* 0x001fc600078e0007 */
[----:B------:R0:W-:Y:S01]  /*1b0f0*/  STL [R1+0x1aa4], R6 ;  /* 0x001aa40601007387 */ /* 0x0001e20000100800 */
[----:B------:R-:W-:Y:S02]  /*1b100*/  @P0 IMAD.MOV.U32 R7, RZ, RZ, R6 ;  /* 0x000000ffff070224 */ /* 0x000fe400078e0006 */
[----:B------:R-:W-:Y:S01]  /*1b110*/  @P0 IMAD.MOV.U32 R8, RZ, RZ, R5 ;  /* 0x000000ffff080224 */ /* 0x000fe200078e0005 */
[----:B------:R-:W-:Y:S01]  /*1b120*/  LEA.HI.X.SX32 R5, R36, R93, 0x1, P5 ;  /* 0x0000005d24057211 */ /* 0x000fe200028f0eff */
[----:B------:R-:W3:Y:S01]  /*1b130*/  LDL.LU R21, [R1+0xec8] ;  /* 0x000ec80001157983 */ /* 0x000ee20000300800 */
[----:B0-----:R-:W-:-:S03]  /*1b140*/  @P0 IMAD.MOV.U32 R6, RZ, RZ, R4 ;  /* 0x000000ffff060224 */ /* 0x001fc600078e0004 */
[----:B------:R-:W-:Y:S01]  /*1b150*/  STL [R1+0x1ad0], R2 ;  /* 0x001ad00201007387 */ /* 0x000fe20000100800 */
[----:B------:R-:W-:-:S03]  /*1b160*/  PRMT R30, RZ, 0x7610, R30 ;  /* 0x00007610ff1e7816 */ /* 0x000fc6000000001e */
[----:B------:R0:W3:Y:S04]  /*1b170*/  @P0 LDG.E.U16 R32, desc[UR6][R6.64] ;  /* 0x0000000606200981 */ /* 0x0000e8000c1e1500 */
[----:B------:R-:W3:Y:S04]  /*1b180*/  LDL.LU R23, [R1+0x1550] ;  /* 0x0015500001177983 */ /* 0x000ee80000300800 */
[----:B------:R-:W3:Y:S01]  /*1b190*/  LDL.LU R36, [R1+0xecc] ;  /* 0x000ecc0001247983 */ /* 0x000ee20000300800 */
[----:B0-----:R-:W-:Y:S02]  /*1b1a0*/  @P0 IMAD.MOV.U32 R6, RZ, RZ, R2 ;  /* 0x000000ffff060224 */ /* 0x001fe400078e0002 */
[----:B------:R-:W-:Y:S01]  /*1b1b0*/  @P0 IMAD.MOV.U32 R7, RZ, RZ, R5 ;  /* 0x000000ffff070224 */ /* 0x000fe200078e0005 */
[----:B------:R0:W-:Y:S04]  /*1b1c0*/  STL [R1+0x1acc], R5 ;  /* 0x001acc0501007387 */ /* 0x0001e80000100800 */
[----:B------:R2:W3:Y:S01]  /*1b1d0*/  @P0 LDG.E.U16 R30, desc[UR6][R6.64] ;  /* 0x00000006061e0981 */ /* 0x0004e2000c1e1500 */
[----:B------:R-:W-:-:S02]  /*1b1e0*/  PRMT R26, RZ, 0x7610, R26 ;  /* 0x00007610ff1a7816 */ /* 0x000fc4000000001a */
[----:B----4-:R-:W-:-:S04]  /*1b1f0*/  LEA R4, P5, R27, R43, 0x1 ;  /* 0x0000002b1b047211 */ /* 0x010fc800078a08ff */
[----:B0-----:R-:W-:Y:S01]  /*1b200*/  LEA.HI.X.SX32 R5, R27, R93, 0x1, P5 ;  /* 0x0000005d1b057211 */ /* 0x001fe200028f0eff */
[----:B------:R0:W-:Y:S04]  /*1b210*/  STL [R1+0x1860], R4 ;  /* 0x0018600401007387 */ /* 0x0001e80000100800 */
[----:B------:R0:W4:Y:S01]  /*1b220*/  @P0 LDG.E.U16 R26, desc[UR6][R4.64] ;  /* 0x00000006041a0981 */ /* 0x000122000c1e1500 */
[----:B--2---:R-:W-:-:S03]  /*1b230*/  @P0 IMAD.MOV.U32 R6, RZ, RZ, R81 ;  /* 0x000000ffff060224 */ /* 0x004fc600078e0051 */
[----:B------:R-:W2:Y:S04]  /*1b240*/  LDL R81, [R1+0x568] ;  /* 0x0005680001517983 */ /* 0x000ea80000100800 */
[----:B------:R1:W-:Y:S04]  /*1b250*/  STL [R1+0x185c], R5 ;  /* 0x00185c0501007387 */ /* 0x0003e80000100800 */
[----:B------:R-:W2:Y:S01]  /*1b260*/  LDL.LU R20, [R1+0xec0] ;  /* 0x000ec00001147983 */ /* 0x000ea20000300800 */
[----:B---3--:R-:W-:-:S04]  /*1b270*/  LEA R2, P5, R92, R43, 0x1 ;  /* 0x0000002b5c027211 */ /* 0x008fc800078a08ff */
[----:B0-----:R-:W-:Y:S01]  /*1b280*/  LEA.HI.X.SX32 R4, R92, R93, 0x1, P5 ;  /* 0x0000005d5c047211 */ /* 0x001fe200028f0eff */
[----:B------:R0:W-:Y:S04]  /*1b290*/  STL [R1+0x1890], R2 ;  /* 0x0018900201007387 */ /* 0x0001e80000100800 */
[----:B------:R-:W3:Y:S04]  /*1b2a0*/  LDL.LU R22, [R1+0x154c] ;  /* 0x00154c0001167983 */ /* 0x000ee80000300800 */
[----:B------:R-:W3:Y:S04]  /*1b2b0*/  LDL.LU R92, [R1+0x2390] ;  /* 0x00239000015c7983 */ /* 0x000ee80000300800 */
[----:B------:R-:W3:Y:S01]  /*1b2c0*/  LDL.LU R27, [R1+0x1548] ;  /* 0x00154800011b7983 */ /* 0x000ee20000300800 */
[----:B------:R-:W-:Y:S01]  /*1b2d0*/  PRMT R34, RZ, 0x7610, R34 ;  /* 0x00007610ff227816 */ /* 0x000fe20000000022 */
[----:B------:R-:W-:Y:S01]  /*1b2e0*/  @P0 IMAD.MOV.U32 R7, RZ, RZ, R28 ;  /* 0x000000ffff070224 */ /* 0x000fe200078e001c */
[----:B------:R-:W-:Y:S01]  /*1b2f0*/  PRMT R29, RZ, 0x7610, R29 ;  /* 0x00007610ff1d7816 */ /* 0x000fe2000000001d */
[----:B------:R-:W4:Y:S01]  /*1b300*/  LDL.LU R28, [R1+0xeac] ;  /* 0x000eac00011c7983 */ /* 0x000f220000300800 */
[----:B------:R-:W-:-:S03]  /*1b310*/  PRMT R12, RZ, 0x7610, R12 ;  /* 0x00007610ff0c7816 */ /* 0x000fc6000000000c */
[----:B------:R0:W4:Y:S04]  /*1b320*/  @P0 LDG.E.U16 R34, desc[UR6][R8.64] ;  /* 0x0000000608220981 */ /* 0x000128000c1e1500 */
[----:B------:R0:W4:Y:S01]  /*1b330*/  @P0 LDG.E.U16 R29, desc[UR6][R6.64] ;  /* 0x00000006061d0981 */ /* 0x000122000c1e1500 */
[C---:B-1----:R-:W-:Y:S01]  /*1b340*/  LEA R5, P5, R80.reuse, R43, 0x1 ;  /* 0x0000002b50057211 */ /* 0x042fe200078a08ff */
[----:B0-----:R-:W-:Y:S02]  /*1b350*/  @P0 IMAD.MOV.U32 R8, RZ, RZ, R2 ;  /* 0x000000ffff080224 */ /* 0x001fe400078e0002 */
[----:B------:R-:W-:Y:S01]  /*1b360*/  @P0 IMAD.MOV.U32 R9, RZ, RZ, R4 ;  /* 0x000000ffff090224 */ /* 0x000fe200078e0004 */
[----:B------:R0:W-:Y:S04]  /*1b370*/  STL [R1+0x188c], R4 ;  /* 0x00188c0401007387 */ /* 0x0001e80000100800 */
[----:B------:R1:W4:Y:S01]  /*1b380*/  @P0 LDG.E.U16 R12, desc[UR6][R8.64] ;  /* 0x00000006080c0981 */ /* 0x000322000c1e1500 */
[----:B------:R-:W-:-:S02]  /*1b390*/  LEA.HI.X.SX32 R6, R80, R93, 0x1, P5 ;  /* 0x0000005d50067211 */ /* 0x000fc400028f0eff */
[----:B------:R-:W-:Y:S02]  /*1b3a0*/  PRMT R13, RZ, 0x7610, R13 ;  /* 0x00007610ff0d7816 */ /* 0x000fe4000000000d */
[----:B------:R-:W-:Y:S01]  /*1b3b0*/  PRMT R24, RZ, 0x7610, R24 ;  /* 0x00007610ff187816 */ /* 0x000fe20000000018 */
[----:B--2---:R-:W-:Y:S01]  /*1b3c0*/  @!P4 IMAD.MOV R20, RZ, RZ, -R20 ;  /* 0x000000ffff14c224 */ /* 0x004fe200078e0a14 */
[----:B------:R-:W-:-:S04]  /*1b3d0*/  LEA R7, P4, R33, R43, 0x1 ;  /* 0x0000002b21077211 */ /* 0x000fc800078808ff */
[----:B-1----:R-:W-:Y:S01]  /*1b3e0*/  LEA.HI.X.SX32 R8, R33, R93, 0x1, P4 ;  /* 0x0000005d21087211 */ /* 0x002fe200020f0eff */
[----:B------:R-:W-:Y:S01]  /*1b3f0*/  STL [R1+0x18c0], R7 ;  /* 0x0018c00701007387 */ /* 0x000fe20000100800 */
[----:B------:R-:W-:-:S03]  /*1b400*/  LEA R2, P4, R23, R43, 0x1 ;  /* 0x0000002b17027211 */ /* 0x000fc600078808ff */
[----:B------:R-:W-:Y:S04]  /*1b410*/  STL [R1+0x18f0], R5 ;  /* 0x0018f00501007387 */ /* 0x000fe80000100800 */
[----:B------:R-:W2:Y:S01]  /*1b420*/  LDL.LU R18, [R1+0x1544] ;  /* 0x0015440001127983 */ /* 0x000ea20000300800 */
[----:B0-----:R-:W-:-:S03]  /*1b430*/  LEA.HI.X.SX32 R4, R23, R93, 0x1, P4 ;  /* 0x0000005d17047211 */ /* 0x001fc600020f0eff */
[----:B------:R0:W-:Y:S04]  /*1b440*/  STL [R1+0x18bc], R8 ;  /* 0x0018bc0801007387 */ /* 0x0001e80000100800 */
[----:B------:R-:W2:Y:S04]  /*1b450*/  LDL.LU R33, [R1+0xec4] ;  /* 0x000ec40001217983 */ /* 0x000ea80000300800 */
[----:B------:R-:W2:Y:S01]  /*1b460*/  LDL.LU R80, [R1+0xea8] ;  /* 0x000ea80001507983 */ /* 0x000ea20000300800 */
[----:B---3--:R-:W-:-:S03]  /*1b470*/  ISETP.GT.U32.AND P5, PT, R92, R21, PT ;  /* 0x000000155c00720c */ /* 0x008fc60003fa4070 */
[----:B------:R-:W-:Y:S04]  /*1b480*/  STL [R1+0x1920], R2 ;  /* 0x0019200201007387 */ /* 0x000fe80000100800 */
[----:B------:R1:W-:Y:S01]  /*1b490*/  STL [R1+0x18ec], R6 ;  /* 0x0018ec0601007387 */ /* 0x0003e20000100800 */
[----:B------:R-:W-:-:S03]  /*1b4a0*/  ISETP.GT.U32.AND P4, PT, R92, R36, PT ;  /* 0x000000245c00720c */ /* 0x000fc60003f84070 */
[----:B------:R3:W-:Y:S01]  /*1b4b0*/  STL [R1+0x191c], R4 ;  /* 0x00191c0401007387 */ /* 0x0007e20000100800 */
[----:B------:R-:W-:-:S03]  /*1b4c0*/  @P0 IMAD.MOV.U32 R9, RZ, RZ, R8 ;  /* 0x000000ffff090224 */ /* 0x000fc600078e0008 */
[----:B------:R-:W2:Y:S01]  /*1b4d0*/  LDL.LU R23, [R1+0x141c] ;  /* 0x00141c0001177983 */ /* 0x000ea20000300800 */
[----:B0-----:R-:W-:Y:S02]  /*1b4e0*/  @P0 IMAD.MOV.U32 R8, RZ, RZ, R7 ;  /* 0x000000ffff080224 */ /* 0x001fe400078e0007 */
[----:B------:R-:W-:Y:S02]  /*1b4f0*/  @P0 IMAD.MOV.U32 R7, RZ, RZ, R6 ;  /* 0x000000ffff070224 */ /* 0x000fe400078e0006 */
[----:B-1----:R-:W-:Y:S02]  /*1b500*/  @P0 IMAD.MOV.U32 R6, RZ, RZ, R5 ;  /* 0x000000ffff060224 */ /* 0x002fe400078e0005 */
[----:B------:R-:W-:Y:S02]  /*1b510*/  @P0 IMAD.MOV.U32 R5, RZ, RZ, R4 ;  /* 0x000000ffff050224 */ /* 0x000fe400078e0004 */
[----:B---3--:R-:W-:Y:S01]  /*1b520*/  @P0 IMAD.MOV.U32 R4, RZ, RZ, R2 ;  /* 0x000000ffff040224 */ /* 0x008fe200078e0002 */
[----:B------:R-:W3:Y:S01]  /*1b530*/  @P0 LDG.E.U16 R24, desc[UR6][R6.64] ;  /* 0x0000000606180981 */ /* 0x000ee2000c1e1500 */
[----:B------:R-:W-:-:S03]  /*1b540*/  @!P5 IMAD.IADD R21, R21, 0x1, -R92 ;  /* 0x000000011515d824 */ /* 0x000fc600078e0a5c */
[----:B------:R0:W3:Y:S01]  /*1b550*/  @P0 LDG.E.U16 R13, desc[UR6][R4.64] ;  /* 0x00000006040d0981 */ /* 0x0000e2000c1e1500 */
[----:B------:R-:W-:Y:S01]  /*1b560*/  @!P4 IMAD.IADD R36, R36, 0x1, -R92 ;  /* 0x000000012424c824 */ /* 0x000fe200078e0a5c */
[CC--:B------:R-:W-:Y:S02]  /*1b570*/  LEA R2, P4, R27.reuse, R43.reuse, 0x1 ;  /* 0x0000002b1b027211 */ /* 0x0c0fe400078808ff */
[C---:B0-----:R-:W-:Y:S02]  /*1b580*/  LEA R5, P5, R22.reuse, R43, 0x1 ;  /* 0x0000002b16057211 */ /* 0x041fe400078a08ff */
[-C--:B------:R-:W-:Y:S02]  /*1b590*/  LEA.HI.X.SX32 R6, R27, R93.reuse, 0x1, P4 ;  /* 0x0000005d1b067211 */ /* 0x080fe400020f0eff */
[----:B------:R-:W-:Y:S01]  /*1b5a0*/  LEA.HI.X.SX32 R7, R22, R93, 0x1, P5 ;  /* 0x0000005d16077211 */ /* 0x000fe200028f0eff */
[----:B------:R-:W-:Y:S04]  /*1b5b0*/  STL [R1+0x1950], R5 ;  /* 0x0019500501007387 */ /* 0x000fe80000100800 */
[----:B------:R-:W-:Y:S04]  /*1b5c0*/  STL [R1+0x1980], R2 ;  /* 0x0019800201007387 */ /* 0x000fe80000100800 */
[----:B------:R0:W-:Y:S04]  /*1b5d0*/  STL [R1+0x194c], R7 ;  /* 0x00194c0701007387 */ /* 0x0001e80000100800 */
[----:B------:R-:W3:Y:S04]  /*1b5e0*/  LDL R22, [R1+0x13d4] ;  /* 0x0013d40001167983 */ /* 0x000ee80000100800 */
[----:B------:R1:W-:Y:S04]  /*1b5f0*/  STL [R1+0x197c], R6 ;  /* 0x00197c0601007387 */ /* 0x0003e80000100800 */
[----:B------:R-:W3:Y:S01]  /*1b600*/  LDL.LU R27, [R1+0x1410] ;  /* 0x00141000011b7983 */ /* 0x000ee20000300800 */
[----:B------:R-:W-:Y:S01]  /*1b610*/  PRMT R25, RZ, 0x7610, R25 ;  /* 0x00007610ff197816 */ /* 0x000fe20000000019 */
[----:B------:R-:W-:Y:S01]  /*1b620*/  @P0 IMAD.MOV.U32 R11, RZ, RZ, R7 ;  /* 0x000000ffff0b0224 */ /* 0x000fe200078e0007 */
[----:B------:R-:W-:Y:S01]  /*1b630*/  PRMT R15, RZ, 0x7610, R15 ;  /* 0x00007610ff0f7816 */ /* 0x000fe2000000000f */
[----:B0-----:R-:W-:Y:S01]  /*1b640*/  @P0 IMAD.MOV.U32 R7, RZ, RZ, R6 ;  /* 0x000000ffff070224 */ /* 0x001fe200078e0006 */
[----:B----4-:R-:W-:Y:S01]  /*1b650*/  ISETP.GT.U32.AND P5, PT, R92, R28, PT ;  /* 0x0000001c5c00720c */ /* 0x010fe20003fa4070 */
[----:B-1----:R-:W-:Y:S01]  /*1b660*/  @P0 IMAD.MOV.U32 R6, RZ, RZ, R2 ;  /* 0x000000ffff060224 */ /* 0x002fe200078e0002 */
[----:B------:R0:W4:Y:S01]  /*1b670*/  @P0 LDG.E.U16 R25, desc[UR6][R8.64] ;  /* 0x0000000608190981 */ /* 0x000122000c1e1500 */
[----:B------:R-:W-:-:S03]  /*1b680*/  @P0 IMAD.MOV.U32 R10, RZ, RZ, R5 ;  /* 0x000000ffff0a0224 */ /* 0x000fc600078e0005 */
[----:B------:R1:W4:Y:S01]  /*1b690*/  @P0 LDG.E.U16 R15, desc[UR6][R6.64] ;  /* 0x00000006060f0981 */ /* 0x000322000c1e1500 */
[----:B0-----:R-:W-:-:S06]  /*1b6a0*/  VIADD R9, R81, 0x5f ;  /* 0x0000005f51097836 */ /* 0x001fcc0000000000 */
[----:B------:R-:W-:Y:S01]  /*1b6b0*/  @!P5 IMAD.IADD R28, R28, 0x1, -R92 ;  /* 0x000000011c1cd824 */ /* 0x000fe200078e0a5c */
[----:B------:R-:W-:Y:S02]  /*1b6c0*/  IABS R4, R9 ;  /* 0x0000000900047213 */ /* 0x000fe40000000000 */
[----:B------:R-:W-:Y:S01]  /*1b6d0*/  PRMT R14, RZ, 0x7610, R14 ;  /* 0x00007610ff0e7816 */ /* 0x000fe2000000000e */
[----:B------:R-:W-:Y:S01]  /*1b6e0*/  @!P3 IMAD.MOV R21, RZ, RZ, -R21 ;  /* 0x000000ffff15b224 */ /* 0x000fe200078e0a15 */
[----:B------:R-:W-:Y:S01]  /*1b6f0*/  ISETP.GT.U32.AND P3, PT, R92, R28, PT ;  /* 0x0000001c5c00720c */ /* 0x000fe20003f64070 */
[----:B------:R-:W-:Y:S01]  /*1b700*/  VIADD R60, R81, 0x67 ;  /* 0x00000067513c7836 */ /* 0x000fe20000000000 */
[----:B------:R-:W-:-:S06]  /*1b710*/  PRMT R19, RZ, 0x7610, R19 ;  /* 0x00007610ff137816 */ /* 0x000fcc0000000013 */
[----:B------:R-:W4:Y:S05]  /*1b720*/  @P0 LDG.E.U16 R19, desc[UR6][R10.64] ;  /* 0x000000060a130981 */ /* 0x000f2a000c1e1500 */
[----:B------:R-:W-:Y:S01]  /*1b730*/  @!P3 IMAD.IADD R28, R28, 0x1, -R92 ;  /* 0x000000011c1cb824 */ /* 0x000fe200078e0a5c */
[----:B--2---:R-:W-:-:S04]  /*1b740*/  LEA R5, P4, R18, R43, 0x1 ;  /* 0x0000002b12057211 */ /* 0x004fc800078808ff */
[----:B-1----:R-:W-:Y:S02]  /*1b750*/  LEA.HI.X.SX32 R6, R18, R93, 0x1, P4 ;  /* 0x0000005d12067211 */ /* 0x002fe400020f0eff */
[----:B------:R-:W-:Y:S01]  /*1b760*/  ISETP.GT.U32.AND P4, PT, R92, R33, PT ;  /* 0x000000215c00720c */ /* 0x000fe20003f84070 */
[----:B------:R-:W-:Y:S02]  /*1b770*/  STL [R1+0x19b0], R5 ;  /* 0x0019b00501007387 */ /* 0x000fe40000100800 */
[----:B------:R-:W-:Y:S02]  /*1b780*/  @P0 IMAD.MOV.U32 R7, RZ, RZ, R6 ;  /* 0x000000ffff070224 */ /* 0x000fe400078e0006 */
[----:B------:R-:W-:Y:S01]  /*1b790*/  IMAD.HI.U32 R2, R80, R4, RZ ;  /* 0x0000000450027227 */ /* 0x000fe200078e00ff */
[----:B------:R0:W-:Y:S03]  /*1b7a0*/  STL [R1+0x19ac], R6 ;  /* 0x0019ac0601007387 */ /* 0x0001e60000100800 */
[----:B------:R-:W-:Y:S01]  /*1b7b0*/  IMAD.MOV R2, RZ, RZ, -R2 ;  /* 0x000000ffff027224 */ /* 0x000fe200078e0a02 */
[----:B------:R-:W2:Y:S03]  /*1b7c0*/  LDL.LU R17, [R1+0x11f0] ;  /* 0x0011f00001117983 */ /* 0x000ea60000300800 */
[----:B------:R-:W-:Y:S01]  /*1b7d0*/  @!P4 IMAD.IADD R33, R33, 0x1, -R92 ;  /* 0x000000012121c824 */ /* 0x000fe200078e0a5c */
[----:B------:R-:W2:Y:S01]  /*1b7e0*/  LDL.LU R49, [R1+0x13b0] ;  /* 0x0013b00001317983 */ /* 0x000ea20000300800 */
[----:B0-----:R-:W-:Y:S01]  /*1b7f0*/  @P0 IMAD.MOV.U32 R6, RZ, RZ, R5 ;  /* 0x000000ffff060224 */ /* 0x001fe200078e0005 */
[----:B------:R-:W-:-:S04]  /*1b800*/  ISETP.GE.AND P5, PT, R23, RZ, PT ;  /* 0x000000ff1700720c */ /* 0x000fc80003fa6270 */
[----:B------:R0:W4:Y:S01]  /*1b810*/  @P0 LDG.E.U16 R14, desc[UR6][R6.64] ;  /* 0x00000006060e0981 */ /* 0x000122000c1e1500 */
[----:B------:R-:W-:-:S03]  /*1b820*/  ISETP.GT.U32.AND P4, PT, R92, R33, PT ;  /* 0x000000215c00720c */ /* 0x000fc60003f84070 */
[----:B------:R-:W4:Y:S01]  /*1b830*/  LDL.LU R10, [R1+0x13ac] ;  /* 0x0013ac00010a7983 */ /* 0x000f220000300800 */
[----:B0-----:R-:W-:-:S04]  /*1b840*/  IMAD R6, R92, R2, R4 ;  /* 0x000000025c067224 */ /* 0x001fc800078e0204 */
[----:B------:R-:W-:Y:S01]  /*1b850*/  @!P5 IMAD.MOV R36, RZ, RZ, -R36 ;  /* 0x000000ffff24d224 */ /* 0x000fe200078e0a24 */
[----:B------:R-:W-:Y:S01]  /*1b860*/  ISETP.GT.U32.AND P5, PT, R92, R6, PT ;  /* 0x000000065c00720c */ /* 0x000fe20003fa4070 */
[----:B------:R-:W-:-:S03]  /*1b870*/  VIADD R5, R81, 0x65 ;  /* 0x0000006551057836 */ /* 0x000fc60000000000 */
[----:B------:R-:W-:Y:S02]  /*1b880*/  @!P4 IMAD.IADD R33, R33, 0x1, -R92 ;  /* 0x000000012121c824 */ /* 0x000fe400078e0a5c */
[----:B------:R-:W-:-:S07]  /*1b890*/  IABS R2, R5 ;  /* 0x0000000500027213 */ /* 0x000fce0000000000 */
[----:B------:R-:W-:Y:S02]  /*1b8a0*/  @!P5 IMAD.IADD R6, R6, 0x1, -R92 ;  /* 0x000000010606d824 */ /* 0x000fe400078e0a5c */
[----:B------:R-:W-:-:S03]  /*1b8b0*/  IMAD.MOV.U32 R7, RZ, RZ, R2 ;  /* 0x000000ffff077224 */ /* 0x000fc600078e0002 */
[----:B------:R-:W-:Y:S01]  /*1b8c0*/  ISETP.GT.U32.AND P5, PT, R92, R6, PT ;  /* 0x000000065c00720c */ /* 0x000fe20003fa4070 */
[----:B------:R-:W-:Y:S01]  /*1b8d0*/  VIADD R4, R81, 0x66 ;  /* 0x0000006651047836 */ /* 0x000fe20000000000 */
[----:B---3--:R-:W-:Y:S01]  /*1b8e0*/  ISETP.GE.AND P4, PT, R27, RZ, PT ;  /* 0x000000ff1b00720c */ /* 0x008fe20003f86270 */
[----:B------:R-:W-:Y:S02]  /*1b8f0*/  IMAD.MOV.U32 R27, RZ, RZ, R33 ;  /* 0x000000ffff1b7224 */ /* 0x000fe400078e0021 */
[----:B------:R-:W-:Y:S01]  /*1b900*/  IMAD.HI.U32 R2, R80, R7, RZ ;  /* 0x0000000750027227 */ /* 0x000fe200078e00ff */
[----:B------:R-:W-:-:S03]  /*1b910*/  IABS R8, R4 ;  /* 0x0000000400087213 */ /* 0x000fc60000000000 */
[----:B------:R-:W-:-:S06]  /*1b920*/  IMAD.MOV R2, RZ, RZ, -R2 ;  /* 0x000000ffff027224 */ /* 0x000fcc00078e0a02 */
[----:B------:R-:W-:Y:S01]  /*1b930*/  @!P4 IMAD.MOV R27, RZ, RZ, -R27 ;  /* 0x000000ffff1bc224 */ /* 0x000fe200078e0a1b */
[----:B------:R-:W-:Y:S01]  /*1b940*/  ISETP.GE.AND P4, PT, R9, RZ, PT ;  /* 0x000000ff0900720c */ /* 0x000fe20003f86270 */
[----:B------:R-:W-:Y:S02]  /*1b950*/  @!P5 IMAD.IADD R6, R6, 0x1, -R92 ;  /* 0x000000010606d824 */ /* 0x000fe400078e0a5c */
[----:B------:R-:W-:Y:S02]  /*1b960*/  IMAD R2, R92, R2, R7 ;  /* 0x000000025c027224 */ /* 0x000fe400078e0207 */
[----:B------:R-:W-:-:S04]  /*1b970*/  IMAD.HI.U32 R7, R80, R8, RZ ;  /* 0x0000000850077227 */ /* 0x000fc800078e00ff */
[----:B------:R-:W-:Y:S02]  /*1b980*/  IMAD.MOV.U32 R33, RZ, RZ, R6 ;  /* 0x000000ffff217224 */ /* 0x000fe400078e0006 */
[----:B------:R-:W-:Y:S02]  /*1b990*/  IMAD.MOV R7, RZ, RZ, -R7 ;  /* 0x000000ffff077224 */ /* 0x000fe400078e0a07 */
[----:B------:R-:W-:Y:S01]  /*1b9a0*/  @!P4 IMAD.MOV R33, RZ, RZ, -R33 ;  /* 0x000000ffff21c224 */ /* 0x000fe200078e0a21 */
[----:B------:R-:W-:Y:S02]  /*1b9b0*/  ISETP.GE.AND P4, PT, R5, RZ, PT ;  /* 0x000000ff0500720c */ /* 0x000fe40003f86270 */
[----:B------:R-:W-:Y:S01]  /*1b9c0*/  ISETP.GE.AND P3, PT, R22, RZ, PT ;  /* 0x000000ff1600720c */ /* 0x000fe20003f66270 */
[----:B------:R-:W-:Y:S01]  /*1b9d0*/  IMAD.MOV.U32 R22, RZ, RZ, R28 ;  /* 0x000000ffff167224 */ /* 0x000fe200078e001c */
[----:B------:R-:W-:Y:S01]  /*1b9e0*/  IABS R5, R60 ;  /* 0x0000003c00057213 */ /* 0x000fe20000000000 */
[----:B------:R-:W-:-:S02]  /*1b9f0*/  IMAD R28, R92, R7, R8 ;  /* 0x000000075c1c7224 */ /* 0x000fc400078e0208 */
[----:B------:R-:W3:Y:S02]  /*1ba00*/  LDL.LU R7, [R1+0x13a8] ;  /* 0x0013a80001077983 */ /* 0x000ee40000300800 */
[----:B------:R-:W-:Y:S02]  /*1ba10*/  IMAD.MOV.U32 R18, RZ, RZ, R5 ;  /* 0x000000ffff127224 */ /* 0x000fe400078e0005 */
[----:B------:R-:W3:Y:S04]  /*1ba20*/  LDL.LU R6, [R1+0x1394] ;  /* 0x0013940001067983 */ /* 0x000ee80000300800 */
[----:B------:R-:W3:Y:S04]  /*1ba30*/  LDL.LU R5, [R1+0x1390] ;  /* 0x0013900001057983 */ /* 0x000ee80000300800 */
[----:B------:R-:W3:Y:S01]  /*1ba40*/  LDL.LU R73, [R1+0x138c] ;  /* 0x00138c0001497983 */ /* 0x000ee20000300800 */
[----:B------:R-:W-:Y:S01]  /*1ba50*/  @!P3 IMAD.MOV R22, RZ, RZ, -R22 ;  /* 0x000000ffff16b224 */ /* 0x000fe200078e0a16 */
[----:B------:R-:W-:-:S13]  /*1ba60*/  ISETP.GT.U32.AND P3, PT, R92, R2, PT ;  /* 0x000000025c00720c */ /* 0x000fda0003f64070 */
[----:B------:R-:W-:-:S05]  /*1ba70*/  @!P3 IMAD.IADD R2, R2, 0x1, -R92 ;  /* 0x000000010202b824 */ /* 0x000fca00078e0a5c */
[----:B------:R-:W-:Y:S01]  /*1ba80*/  ISETP.GT.U32.AND P3, PT, R92, R2, PT ;  /* 0x000000025c00720c */ /* 0x000fe20003f64070 */
[C---:B------:R-:W-:Y:S02]  /*1ba90*/  VIADD R11, R81.reuse, 0x6e ;  /* 0x0000006e510b7836 */ /* 0x040fe40000000000 */
[----:B------:R-:W-:-:S03]  /*1baa0*/  VIADD R52, R81, 0x6d ;  /* 0x0000006d51347836 */ /* 0x000fc60000000000 */
[----:B------:R-:W-:Y:S02]  /*1bab0*/  IABS R8, R11 ;  /* 0x0000000b00087213 */ /* 0x000fe40000000000 */
[----:B------:R-:W-:-:S05]  /*1bac0*/  IABS R9, R52 ;  /* 0x0000003400097213 */ /* 0x000fca0000000000 */
[----:B------:R-:W-:Y:S01]  /*1bad0*/  @!P3 IMAD.IADD R2, R2, 0x1, -R92 ;  /* 0x000000010202b824 */ /* 0x000fe200078e0a5c */
[----:B------:R-:W-:Y:S02]  /*1bae0*/  ISETP.GE.AND P3, PT, R4, RZ, PT ;  /* 0x000000ff0400720c */ /* 0x000fe40003f66270 */
[----:B------:R-:W3:Y:S01]  /*1baf0*/  LDL.LU R4, [R1+0x1388] ;  /* 0x0013880001047983 */ /* 0x000ee20000300800 */
[----:B------:R-:W-:Y:S02]  /*1bb00*/  IMAD.MOV.U32 R51, RZ, RZ, R8 ;  /* 0x000000ffff337224 */ /* 0x000fe400078e0008 */
[----:B------:R-:W-:Y:S01]  /*1bb10*/  IMAD.HI.U32 R16, R80, R18, RZ ;  /* 0x0000001250107227 */ /* 0x000fe200078e00ff */
[----:B------:R-:W-:-:S03]  /*1bb20*/  LOP3.LUT R85, R0, 0x60, RZ, 0x3c, !PT ;  /* 0x0000006000557812 */ /* 0x000fc600078e3cff */
[----:B------:R-:W-:-:S04]  /*1bb30*/  IMAD.HI.U32 R8, R80, R9, RZ ;  /* 0x0000000950087227 */ /* 0x000fc800078e00ff */
[----:B------:R-:W-:Y:S02]  /*1bb40*/  IMAD.MOV R16, RZ, RZ, -R16 ;  /* 0x000000ffff107224 */ /* 0x000fe400078e0a10 */
[----:B------:R-:W-:Y:S02]  /*1bb50*/  IMAD.MOV R8, RZ, RZ, -R8 ;  /* 0x000000ffff087224 */ /* 0x000fe400078e0a08 */
[C---:B------:R-:W-:Y:S02]  /*1bb60*/  IMAD R18, R92.reuse, R16, R18 ;  /* 0x000000105c127224 */ /* 0x040fe400078e0212 */
[C---:B------:R-:W-:Y:S02]  /*1bb70*/  IMAD R16, R92.reuse, R8, R9 ;  /* 0x000000085c107224 */ /* 0x040fe400078e0209 */
[----:B------:R-:W3:Y:S04]  /*1bb80*/  LDL.LU R9, [R1+0x1374] ;  /* 0x0013740001097983 */ /* 0x000ee80000300800 */
[----:B------:R-:W3:Y:S04]  /*1bb90*/  LDL.LU R8, [R1+0x1370] ;  /* 0x0013700001087983 */ /* 0x000ee80000300800 */
[----:B--2---:R-:W-:Y:S04]  /*1bba0*/  STS.U16 [R85+UR76+0x9300], R49 ;  /* 0x0093003155007988 */ /* 0x004fe8000800044c */
[----:B----4-:R-:W-:Y:S04]  /*1bbb0*/  STS.U16 [R85+UR76+0x11300], R10 ;  /* 0x0113000a55007988 */ /* 0x010fe8000800044c */
[----:B---3--:R0:W-:Y:S04]  /*1bbc0*/  STS.U16 [R85+UR76+0x19300], R7 ;  /* 0x0193000755007988 */ /* 0x0081e8000800044c */
[----:B------:R1:W-:Y:S04]  /*1bbd0*/  STS.U16 [R85+UR76+0x1700], R6 ;  /* 0x0017000655007988 */ /* 0x0003e8000800044c */
[----:B------:R-:W-:Y:S04]  /*1bbe0*/  STS.U16 [R85+UR76+0x9700], R5 ;  /* 0x0097000555007988 */ /* 0x000fe8000800044c */
[----:B0-----:R-:W2:Y:S04]  /*1bbf0*/  LDL.LU R7, [R1+0x136c] ;  /* 0x00136c0001077983 */ /* 0x001ea80000300800 */
[----:B-1----:R-:W3:Y:S04]  /*1bc00*/  LDL.LU R6, [R1+0x1368] ;  /* 0x0013680001067983 */ /* 0x002ee80000300800 */
[----:B------:R-:W4:Y:S04]  /*1bc10*/  LDL.LU R76, [R1+0x1334] ;  /* 0x00133400014c7983 */ /* 0x000f280000300800 */
[----:B------:R0:W-:Y:S04]  /*1bc20*/  STS.U16 [R85+UR76+0x11700], R73 ;  /* 0x0117004955007988 */ /* 0x0001e8000800044c */
[----:B------:R-:W4:Y:S04]  /*1bc30*/  LDL.LU R77, [R1+0x1330] ;  /* 0x00133000014d7983 */ /* 0x000f280000300800 */
[----:B0-----:R-:W4:Y:S01]  /*1bc40*/  LDL.LU R73, [R1+0x132c] ;  /* 0x00132c0001497983 */ /* 0x001f220000300800 */
[----:B------:R-:W-:Y:S01]  /*1bc50*/  ISETP.GT.U32.AND P5, PT, R92, R28, PT ;  /* 0x0000001c5c00720c */ /* 0x000fe20003fa4070 */
[----:B------:R-:W-:-:S02]  /*1bc60*/  IMAD.MOV.U32 R23, RZ, RZ, R2 ;  /* 0x000000ffff177224 */ /* 0x000fc400078e0002 */
[----:B------:R-:W4:Y:S10]  /*1bc70*/  LDL.LU R78, [R1+0x1328] ;  /* 0x00132800014e7983 */ /* 0x000f340000300800 */
[----:B------:R-:W-:Y:S01]  /*1bc80*/  @!P5 IMAD.IADD R28, R28, 0x1, -R92 ;  /* 0x000000011c1cd824 */ /* 0x000fe200078e0a5c */
[----:B------:R-:W4:Y:S04]  /*1bc90*/  LDL.LU R79, [R1+0x1324] ;  /* 0x00132400014f7983 */ /* 0x000f280000300800 */
[----:B------:R-:W-:Y:S01]  /*1bca0*/  ISETP.GT.U32.AND P5, PT, R92, R28, PT ;  /* 0x0000001c5c00720c */ /* 0x000fe20003fa4070 */
[----:B------:R-:W4:Y:S01]  /*1bcb0*/  LDL.LU R84, [R1+0x1320] ;  /* 0x0013200001547983 */ /* 0x000f220000300800 */
[----:B------:R-:W-:-:S03]  /*1bcc0*/  IMAD.HI.U32 R2, R80, R51, RZ ;  /* 0x0000003350027227 */ /* 0x000fc600078e00ff */
[----:B------:R-:W4:Y:S01]  /*1bcd0*/  LDL.LU R86, [R1+0x131c] ;  /* 0x00131c0001567983 */ /* 0x000f220000300800 */
[----:B------:R-:W-:-:S03]  /*1bce0*/  IMAD.MOV R2, RZ, RZ, -R2 ;  /* 0x000000ffff027224 */ /* 0x000fc600078e0a02 */
[----:B------:R-:W4:Y:S04]  /*1bcf0*/  LDL.LU R87, [R1+0x1318] ;  /* 0x0013180001577983 */ /* 0x000f280000300800 */
[----:B------:R-:W4:Y:S01]  /*1bd00*/  LDL.LU R88, [R1+0x1304] ;  /* 0x0013040001587983 */ /* 0x000f220000300800 */
[----:B------:R-:W-:-:S03]  /*1bd10*/  @!P5 IMAD.IADD R28, R28, 0x1, -R92 ;  /* 0x000000011c1cd824 */ /* 0x000fc600078e0a5c */
[----:B------:R-:W4:Y:S01]  /*1bd20*/  LDL.LU R89, [R1+0x1300] ;  /* 0x0013000001597983 */ /* 0x000f220000300800 */
[----:B------:R-:W-:-:S03]  /*1bd30*/  ISETP.GE.AND P5, PT, R52, RZ, PT ;  /* 0x000000ff3400720c */ /* 0x000fc60003fa6270 */
[----:B------:R-:W4:Y:S01]  /*1bd40*/  LDL.LU R90, [R1+0x12fc] ;  /* 0x0012fc00015a7983 */ /* 0x000f220000300800 */
[----:B------:R-:W-:-:S03]  /*1bd50*/  IMAD R2, R92, R2, R51 ;  /* 0x000000025c027224 */ /* 0x000fc600078e0233 */
[----:B------:R-:W4:Y:S04]  /*1bd60*/  LDL.LU R91, [R1+0x12f8] ;  /* 0x0012f800015b7983 */ /* 0x000f280000300800 */
[----:B------:R-:W4:Y:S04]  /*1bd70*/  LDL.LU R68, [R1+0x129c] ;  /* 0x00129c0001447983 */ /* 0x000f280000300800 */
[----:B------:R-:W4:Y:S04]  /*1bd80*/  LDL.LU R67, [R1+0x1298] ;  /* 0x0012980001437983 */ /* 0x000f280000300800 */
[----:B------:R-:W4:Y:S04]  /*1bd90*/  LDL.LU R52, [R1+0x1294] ;  /* 0x0012940001347983 */ /* 0x000f280000300800 */
[----:B------:R-:W4:Y:S04]  /*1bda0*/  LDL.LU R51, [R1+0x1290] ;  /* 0x0012900001337983 */ /* 0x000f280000300800 */
[----:B------:R0:W-:Y:S04]  /*1bdb0*/  STS.U16 [R85+UR76+0x19700], R4 ;  /* 0x0197000455007988 */ /* 0x0001e8000800044c */
[----:B------:R-:W4:Y:S04]  /*1bdc0*/  LDL.LU R5, [R1+0x128c] ;  /* 0x00128c0001057983 */ /* 0x000f280000300800 */
[----:B0-----:R-:W4:Y:S01]  /*1bdd0*/  LDL.LU R4, [R1+0x1288] ;  /* 0x0012880001047983 */ /* 0x001f220000300800 */
[----:B------:R-:W-:Y:S01]  /*1bde0*/  SEL R17, R83, R17, !P1 ;  /* 0x0000001153117207 */ /* 0x000fe20004800000 */
[----:B------:R-:W-:Y:S01]  /*1bdf0*/  @!P4 IMAD.MOV R23, RZ, RZ, -R23 ;  /* 0x000000ffff17c224 */ /* 0x000fe200078e0a17 */
[----:B------:R-:W-:Y:S01]  /*1be00*/  ISETP.GE.AND P4, PT, R60, RZ, PT ;  /* 0x000000ff3c00720c */ /* 0x000fe20003f86270 */
[----:B------:R0:W-:Y:S02]  /*1be10*/  STS.U16 [R85+UR76+0x1b00], R9 ;  /* 0x001b000955007988 */ /* 0x0001e4000800044c */
[----:B------:R-:W-:-:S02]  /*1be20*/  IMAD R17, R17, R31, RZ ;  /* 0x0000001f11117224 */ /* 0x000fc400078e02ff */
[----:B------:R-:W4:Y:S04]  /*1be30*/  LDL.LU R60, [R1+0x1284] ;  /* 0x00128400013c7983 */ /* 0x000f280000300800 */
[----:B------:R-:W4:Y:S04]  /*1be40*/  LDL.LU R31, [R1+0x1280] ;  /* 0x00128000011f7983 */ /* 0x000f280000300800 */
[----:B------:R1:W-:Y:S04]  /*1be50*/  STS.U16 [R85+UR76+0x9b00], R8 ;  /* 0x009b000855007988 */ /* 0x0003e8000800044c */
[----:B------:R-:W4:Y:S04]  /*1be60*/  LDL.LU R49, [R1+0x125c] ;  /* 0x00125c0001317983 */ /* 0x000f280000300800 */
[----:B------:R-:W4:Y:S04]  /*1be70*/  LDL.LU R10, [R1+0x1258] ;  /* 0x00125800010a7983 */ /* 0x000f280000300800 */
[----:B0-----:R-:W4:Y:S04]  /*1be80*/  LDL.LU R9, [R1+0x1254] ;  /* 0x0012540001097983 */ /* 0x001f280000300800 */
[----:B-1----:R-:W4:Y:S04]  /*1be90*/  LDL.LU R8, [R1+0x1250] ;  /* 0x0012500001087983 */ /* 0x002f280000300800 */
[----:B--2---:R0:W-:Y:S04]  /*1bea0*/  STS.U16 [R85+UR76+0x11b00], R7 ;  /* 0x011b000755007988 */ /* 0x0041e8000800044c */
[----:B---3--:R1:W-:Y:S04]  /*1beb0*/  STS.U16 [R85+UR76+0x19b00], R6 ;  /* 0x019b000655007988 */ /* 0x0083e8000800044c */
[----:B----4-:R-:W-:Y:S04]  /*1bec0*/  STS.U16 [R85+UR76+0x1f00], R76 ;  /* 0x001f004c55007988 */ /* 0x010fe8000800044c */
[----:B0-----:R-:W2:Y:S04]  /*1bed0*/  LDL.LU R7, [R1+0x123c] ;  /* 0x00123c0001077983 */ /* 0x001ea80000300800 */
[----:B------:R-:W-:Y:S04]  /*1bee0*/  STS.U16 [R85+UR76+0x9f00], R77 ;  /* 0x009f004d55007988 */ /* 0x000fe8000800044c */
[----:B-1----:R-:W3:Y:S04]  /*1bef0*/  LDL.LU R6, [R1+0x1238] ;  /* 0x0012380001067983 */ /* 0x002ee80000300800 */
[----:B------:R0:W-:Y:S04]  /*1bf00*/  STS.U16 [R85+UR76+0x11f00], R73 ;  /* 0x011f004955007988 */ /* 0x0001e8000800044c */
[----:B0-----:R-:W4:Y:S04]  /*1bf10*/  LDL.LU R73, [R1+0x1234] ;  /* 0x0012340001497983 */ /* 0x001f280000300800 */
        /* <DEDUP_REMOVED lines=36> */
[----:B------:R-:W4:Y:S04]  /*1c160*/  LDL.LU R51, [R1+0x13d0] ;  /* 0x0013d00001337983 */ /* 0x000f280000300800 */
[----:B------:R-:W-:Y:S04]  /*1c170*/  STS.U16 [R85+UR76+0x1b300], R8 ;  /* 0x01b3000855007988 */ /* 0x000fe8000800044c */
[----:B0-----:R-:W4:Y:S04]  /*1c180*/  LDL.LU R60, [R1+0x13cc] ;  /* 0x0013cc00013c7983 */ /* 0x001f280000300800 */
[----:B-1----:R-:W4:Y:S04]  /*1c190*/  LDL.LU R31, [R1+0x13c8] ;  /* 0x0013c800011f7983 */ /* 0x002f280000300800 */
[----:B------:R-:W4:Y:S04]  /*1c1a0*/  LDL.LU R49, [R1+0x13c4] ;  /* 0x0013c40001317983 */ /* 0x000f280000300800 */
[----:B--2---:R-:W-:Y:S04]  /*1c1b0*/  STS.U16 [R85+UR76+0x3700], R7 ;  /* 0x0037000755007988 */ /* 0x004fe8000800044c */
[----:B---3--:R0:W-:Y:S04]  /*1c1c0*/  STS.U16 [R85+UR76+0xb700], R6 ;  /* 0x00b7000655007988 */ /* 0x0081e8000800044c */
[----:B0-----:R-:W2:Y:S04]  /*1c1d0*/  LDL.LU R6, [R1+0x13c0] ;  /* 0x0013c00001067983 */ /* 0x001ea80000300800 */
[----:B----4-:R0:W-:Y:S04]  /*1c1e0*/  STS.U16 [R85+UR76+0x13700], R73 ;  /* 0x0137004955007988 */ /* 0x0101e8000800044c */
[----:B0-----:R-:W3:Y:S04]  /*1c1f0*/  LDL.LU R73, [R1+0x13bc] ;  /* 0x0013bc0001497983 */ /* 0x001ee80000300800 */
[----:B------:R-:W4:Y:S04]  /*1c200*/  LDL.LU R10, [R1+0x13b8] ;  /* 0x0013b800010a7983 */ /* 0x000f280000300800 */
[----:B------:R-:W4:Y:S04]  /*1c210*/  LDL.LU R9, [R1+0x13b4] ;  /* 0x0013b40001097983 */ /* 0x000f280000300800 */
[----:B------:R-:W4:Y:S04]  /*1c220*/  LDL.LU R8, [R1+0x13a4] ;  /* 0x0013a40001087983 */ /* 0x000f280000300800 */
[----:B------:R-:W4:Y:S04]  /*1c230*/  LDL.LU R7, [R1+0x13a0] ;  /* 0x0013a00001077983 */ /* 0x000f280000300800 */
[----:B------:R0:W-:Y:S04]  /*1c240*/  STS.U16 [R85+UR76+0x1b700], R5 ;  /* 0x01b7000555007988 */ /* 0x0001e8000800044c */
[----:B------:R1:W-:Y:S04]  /*1c250*/  STS.U16 [R85+UR76+0x3b00], R4 ;  /* 0x003b000455007988 */ /* 0x0003e8000800044c */
[----:B0-----:R-:W4:Y:S04]  /*1c260*/  LDL.LU R5, [R1+0x139c] ;  /* 0x00139c0001057983 */ /* 0x001f280000300800 */
[----:B------:R-:W-:Y:S04]  /*1c270*/  STS.U16 [R85+UR76+0xbb00], R76 ;  /* 0x00bb004c55007988 */ /* 0x000fe8000800044c */
[----:B-1----:R-:W4:Y:S04]  /*1c280*/  LDL.LU R4, [R1+0x1398] ;  /* 0x0013980001047983 */ /* 0x002f280000300800 */
[----:B------:R-:W-:Y:S04]  /*1c290*/  STS.U16 [R85+UR76+0x13b00], R77 ;  /* 0x013b004d55007988 */ /* 0x000fe8000800044c */
[----:B------:R0:W-:Y:S04]  /*1c2a0*/  STS.U16 [R85+UR76+0x1bb00], R82 ;  /* 0x01bb005255007988 */ /* 0x0001e8000800044c */
[----:B------:R-:W-:Y:S04]  /*1c2b0*/  STS.U16 [R85+UR76+0x3f00], R78 ;  /* 0x003f004e55007988 */ /* 0x000fe8000800044c */
[----:B------:R-:W-:Y:S01]  /*1c2c0*/  STS.U16 [R85+UR76+0xbf00], R79 ;  /* 0x00bf004f55007988 */ /* 0x000fe2000800044c */
[----:B0-----:R-:W-:-:S03]  /*1c2d0*/  LOP3.LUT R82, R0, 0x70, RZ, 0x3c, !PT ;  /* 0x0000007000527812 */ /* 0x001fc600078e3cff */
        /* <DEDUP_REMOVED lines=14> */
[----:B--2---:R0:W-:Y:S04]  /*1c3c0*/  STS.U16 [R82+UR76+0xf80], R6 ;  /* 0x000f800652007988 */ /* 0x0041e8000800044c */
[----:B0-----:R-:W2:Y:S04]  /*1c3d0*/  LDL.LU R6, [R1+0x1384] ;  /* 0x0013840001067983 */ /* 0x001ea80000300800 */
[----:B---3--:R0:W-:Y:S04]  /*1c3e0*/  STS.U16 [R82+UR76+0x8f80], R73 ;  /* 0x008f804952007988 */ /* 0x0081e8000800044c */
[----:B0-----:R-:W3:Y:S04]  /*1c3f0*/  LDL.LU R73, [R1+0x1380] ;  /* 0x0013800001497983 */ /* 0x001ee80000300800 */
        /* <DEDUP_REMOVED lines=16> */
[----:B----4-:R-:W-:Y:S04]  /*1c500*/  STS.U16 [R82+UR76+0x10f80], R10 ;  /* 0x010f800a52007988 */ /* 0x010fe8000800044c */
        /* <DEDUP_REMOVED lines=11> */
[----:B-1----:R-:W4:Y:S04]  /*1c5c0*/  LDL.LU R4, [R1+0x12ac] ;  /* 0x0012ac0001047983 */ /* 0x002f280000300800 */
[----:B------:R-:W4:Y:S04]  /*1c5d0*/  LDL.LU R10, [R1+0x12a8] ;  /* 0x0012a800010a7983 */ /* 0x000f280000300800 */
[----:B------:R-:W4:Y:S04]  /*1c5e0*/  LDL.LU R9, [R1+0x12a4] ;  /* 0x0012a40001097983 */ /* 0x000f280000300800 */
[----:B------:R-:W4:Y:S04]  /*1c5f0*/  LDL.LU R8, [R1+0x12a0] ;  /* 0x0012a00001087983 */ /* 0x000f280000300800 */
[----:B------:R-:W4:Y:S04]  /*1c600*/  LDL.LU R7, [R1+0x1270] ;  /* 0x0012700001077983 */ /* 0x000f280000300800 */
[----:B--2---:R0:W-:Y:S04]  /*1c610*/  STS.U16 [R82+UR76+0x1780], R6 ;  /* 0x0017800652007988 */ /* 0x0041e8000800044c */
[----:B0-----:R-:W2:Y:S04]  /*1c620*/  LDL.LU R6, [R1+0x126c] ;  /* 0x00126c0001067983 */ /* 0x001ea80000300800 */
[----:B---3--:R0:W-:Y:S04]  /*1c630*/  STS.U16 [R82+UR76+0x9780], R73 ;  /* 0x0097804952007988 */ /* 0x0081e8000800044c */
[----:B0-----:R-:W3:Y:S04]  /*1c640*/  LDL.LU R73, [R1+0x1268] ;  /* 0x0012680001497983 */ /* 0x001ee80000300800 */
        /* <DEDUP_REMOVED lines=16> */
[----:B----4-:R-:W-:Y:S04]  /*1c750*/  STS.U16 [R82+UR76+0x12780], R52 ;  /* 0x0127803452007988 */ /* 0x010fe8000800044c */
        /* <DEDUP_REMOVED lines=31> */
[----:B------:R-:W4:Y:S04]  /*1c950*/  LDL.LU R31, [R1+0x1048] ;  /* 0x00104800011f7983 */ /* 0x000f280000300800 */
[----:B------:R-:W4:Y:S04]  /*1c960*/  LDL.LU R49, [R1+0x1044] ;  /* 0x0010440001317983 */ /* 0x000f280000300800 */
[----:B0-----:R-:W4:Y:S04]  /*1c970*/  LDL.LU R10, [R1+0x1040] ;  /* 0x00104000010a7983 */ /* 0x001f280000300800 */
[----:B--2---:R-:W-:Y:S04]  /*1c980*/  STS.U16 [R82+UR76+0xb380], R6 ;  /* 0x00b3800652007988 */ /* 0x004fe8000800044c */
[----:B---3--:R0:W-:Y:S04]  /*1c990*/  STS.U16 [R82+UR76+0x13380], R73 ;  /* 0x0133804952007988 */ /* 0x0081e8000800044c */
[----:B0-----:R-:W2:Y:S04]  /*1c9a0*/  LDL.LU R73, [R1+0x103c] ;  /* 0x00103c0001497983 */ /* 0x001ea80000300800 */
[----:B------:R-:W3:Y:S04]  /*1c9b0*/  LDL.LU R9, [R1+0x1034] ;  /* 0x0010340001097983 */ /* 0x000ee80000300800 */
[----:B------:R-:W3:Y:S04]  /*1c9c0*/  LDL.LU R8, [R1+0x1030] ;  /* 0x0010300001087983 */ /* 0x000ee80000300800 */
[----:B------:R-:W3:Y:S04]  /*1c9d0*/  LDL.LU R7, [R1+0x102c] ;  /* 0x00102c0001077983 */ /* 0x000ee80000300800 */
[----:B------:R-:W3:Y:S04]  /*1c9e0*/  LDL.LU R6, [R1+0x1028] ;  /* 0x0010280001067983 */ /* 0x000ee80000300800 */
[----:B----4-:R0:W-:Y:S04]  /*1c9f0*/  STS.U16 [R82+UR76+0x1b380], R5 ;  /* 0x01b3800552007988 */ /* 0x0101e8000800044c */
        /* <DEDUP_REMOVED lines=49> */
[----:B---3--:R0:W-:Y:S04]  /*1cd10*/  STS.U16 [R0+UR76+0x43400], R9 ;  /* 0x0434000900007988 */ /* 0x0081e8000800044c */
[----:B------:R1:W-:Y:S04]  /*1cd20*/  STS.U16 [R0+UR76+0x43800], R8 ;  /* 0x0438000800007988 */ /* 0x0003e8000800044c */
[----:B------:R3:W-:Y:S04]  /*1cd30*/  STS.U16 [R0+UR76+0x43c00], R7 ;  /* 0x043c000700007988 */ /* 0x0007e8000800044c */
[----:B0-----:R-:W4:Y:S04]  /*1cd40*/  LDL.LU R9, [R1+0x2330] ;  /* 0x0023300001097983 */ /* 0x001f280000300800 */
[----:B-1----:R-:W4:Y:S04]  /*1cd50*/  LDL.LU R8, [R1+0x232c] ;  /* 0x00232c0001087983 */ /* 0x002f280000300800 */
[----:B---3--:R-:W3:Y:S04]  /*1cd60*/  LDL.LU R7, [R1+0x2328] ;  /* 0x0023280001077983 */ /* 0x008ee80000300800 */
[----:B--2---:R0:W-:Y:S02]  /*1cd70*/  STS.U16 [R0+UR76+0x43000], R73 ;  /* 0x0430004900007988 */ /* 0x0041e4000800044c */
[----:B0-----:R-:W-:-:S05]  /*1cd80*/  LOP3.LUT R73, R0, 0x10, RZ, 0x3c, !PT ;  /* 0x0000001000497812 */ /* 0x001fca00078e3cff */
[----:B------:R0:W-:Y:S04]  /*1cd90*/  STS.U16 [R73+UR76+0x40080], R6 ;  /* 0x0400800649007988 */ /* 0x0001e8000800044c */
[----:B----4-:R1:W-:Y:S04]  /*1cda0*/  STS.U16 [R73+UR76+0x40480], R5 ;  /* 0x0404800549007988 */ /* 0x0103e8000800044c */
[----:B------:R2:W-:Y:S04]  /*1cdb0*/  STS.U16 [R73+UR76+0x40880], R4 ;  /* 0x0408800449007988 */ /* 0x0005e8000800044c */
[----:B0-----:R-:W4:Y:S04]  /*1cdc0*/  LDL.LU R6, [R1+0x2324] ;  /* 0x0023240001067983 */ /* 0x001f280000300800 */
[----:B-1----:R-:W3:Y:S04]  /*1cdd0*/  LDL.LU R5, [R1+0x2320] ;  /* 0x0023200001057983 */ /* 0x002ee80000300800 */
[----:B--2---:R-:W2:Y:S04]  /*1cde0*/  LDL.LU R4, [R1+0x231c] ;  /* 0x00231c0001047983 */ /* 0x004ea80000300800 */
[----:B--2---:R0:W-:Y:S04]  /*1cdf0*/  STS.U16 [R73+UR76+0x40c80], R4 ;  /* 0x040c800449007988 */ /* 0x0041e8000800044c */
[----:B---3--:R1:W-:Y:S04]  /*1ce00*/  STS.U16 [R73+UR76+0x41080], R5 ;  /* 0x0410800549007988 */ /* 0x0083e8000800044c */
[----:B----4-:R2:W-:Y:S04]  /*1ce10*/  STS.U16 [R73+UR76+0x41480], R6 ;  /* 0x0414800649007988 */ /* 0x0105e8000800044c */
[----:B0-----:R-:W5:Y:S04]  /*1ce20*/  LDL.LU R4, [R1+0x2318] ;  /* 0x0023180001047983 */ /* 0x001f680000300800 */
[----:B-1----:R-:W5:Y:S04]  /*1ce30*/  LDL.LU R5, [R1+0x2314] ;  /* 0x0023140001057983 */ /* 0x002f680000300800 */
[----:B--2---:R-:W5:Y:S04]  /*1ce40*/  LDL.LU R6, [R1+0x2310] ;  /* 0x0023100001067983 */ /* 0x004f680000300800 */
[----:B------:R0:W-:Y:S04]  /*1ce50*/  STS.U16 [R73+UR76+0x41880], R7 ;  /* 0x0418800749007988 */ /* 0x0001e8000800044c */
[----:B------:R1:W-:Y:S04]  /*1ce60*/  STS.U16 [R73+UR76+0x41c80], R8 ;  /* 0x041c800849007988 */ /* 0x0003e8000800044c */
[----:B------:R2:W-:Y:S04]  /*1ce70*/  STS.U16 [R73+UR76+0x42080], R9 ;  /* 0x0420800949007988 */ /* 0x0005e8000800044c */
[----:B0-----:R-:W5:Y:S04]  /*1ce80*/  LDL.LU R7, [R1+0x230c] ;  /* 0x00230c0001077983 */ /* 0x001f680000300800 */
[----:B-1----:R-:W5:Y:S04]  /*1ce90*/  LDL.LU R8, [R1+0x2308] ;  /* 0x0023080001087983 */ /* 0x002f680000300800 */
[----:B--2---:R-:W5:Y:S04]  /*1cea0*/  LDL.LU R9, [R1+0x2304] ;  /* 0x0023040001097983 */ /* 0x004f680000300800 */
[----:B------:R0:W-:Y:S04]  /*1ceb0*/  STS.U16 [R73+UR76+0x42480], R10 ;  /* 0x0424800a49007988 */ /* 0x0001e8000800044c */
[----:B------:R1:W-:Y:S04]  /*1cec0*/  STS.U16 [R73+UR76+0x42880], R49 ;  /* 0x0428803149007988 */ /* 0x0003e8000800044c */
[----:B------:R2:W-:Y:S04]  /*1ced0*/  STS.U16 [R73+UR76+0x42c80], R31 ;  /* 0x042c801f49007988 */ /* 0x0005e8000800044c */
[----:B0-----:R-:W5:Y:S04]  /*1cee0*/  LDL.LU R10, [R1+0x2300] ;  /* 0x00230000010a7983 */ /* 0x001f680000300800 */
[----:B-1----:R-:W3:Y:S04]  /*1cef0*/  LDL.LU R49, [R1+0x22fc] ;  /* 0x0022fc0001317983 */ /* 0x002ee80000300800 */
[----:B--2---:R-:W2:Y:S04]  /*1cf00*/  LDL.LU R31, [R1+0x22f8] ;  /* 0x0022f800011f7983 */ /* 0x004ea80000300800 */
[----:B------:R0:W-:Y:S04]  /*1cf10*/  STS.U16 [R73+UR76+0x43080], R60 ;  /* 0x0430803c49007988 */ /* 0x0001e8000800044c */
[----:B------:R1:W-:Y:S04]  /*1cf20*/  STS.U16 [R73+UR76+0x43480], R51 ;  /* 0x0434803349007988 */ /* 0x0003e8000800044c */
[----:B------:R4:W-:Y:S04]  /*1cf30*/  STS.U16 [R73+UR76+0x43880], R52 ;  /* 0x0438803449007988 */ /* 0x0009e8000800044c */
[----:B0-----:R-:W2:Y:S04]  /*1cf40*/  LDL.LU R60, [R1+0x22f4] ;  /* 0x0022f400013c7983 */ /* 0x001ea80000300800 */
[----:B-1----:R-:W2:Y:S04]  /*1cf50*/  LDL.LU R51, [R1+0x22f0] ;  /* 0x0022f00001337983 */ /* 0x002ea80000300800 */
[----:B----4-:R-:W4:Y:S04]  /*1cf60*/  LDL.LU R52, [R1+0x22ec] ;  /* 0x0022ec0001347983 */ /* 0x010f280000300800 */
[----:B------:R0:W-:Y:S04]  /*1cf70*/  STS.U16 [R73+UR76+0x43c80], R67 ;  /* 0x043c804349007988 */ /* 0x0001e8000800044c */
[----:B0-----:R-:W2:Y:S04]  /*1cf80*/  LDL.LU R73, [R1+0x22e8] ;  /* 0x0022e80001497983 */ /* 0x001ea80000300800 */
[----:B------:R-:W3:Y:S01]  /*1cf90*/  LDL.LU R67, [R1+0x22e4] ;  /* 0x0022e40001437983 */ /* 0x000ee20000300800 */
[----:B------:R-:W-:Y:S01]  /*1cfa0*/  @!P3 IMAD.MOV R28, RZ, RZ, -R28 ;  /* 0x000000ffff1cb224 */ /* 0x000fe200078e0a1c */
[----:B------:R-:W-:-:S13]  /*1cfb0*/  ISETP.GT.U32.AND P3, PT, R92, R18, PT ;  /* 0x000000125c00720c */ /* 0x000fda0003f64070 */
[----:B------:R-:W-:-:S05]  /*1cfc0*/  @!P3 IMAD.IADD R18, R18, 0x1, -R92 ;  /* 0x000000011212b824 */ /* 0x000fca00078e0a5c */
[----:B------:R-:W-:Y:S01]  /*1cfd0*/  ISETP.GT.U32.AND P3, PT, R92, R18, PT ;  /* 0x000000125c00720c */ /* 0x000fe20003f64070 */
[----:B--2---:R0:W-:Y:S04]  /*1cfe0*/  STS.U16 [R73+UR76+0x40100], R68 ;  /* 0x0401004449007988 */ /* 0x0041e8000800044c */
[----:B0-----:R-:W2:Y:S04]  /*1cff0*/  LDL.LU R68, [R1+0x22e0] ;  /* 0x0022e00001447983 */ /* 0x001ea80000300800 */
        /* <DEDUP_REMOVED lines=22> */
[----:B------:R-:W-:Y:S01]  /*1d160*/  STS.U16 [R60+UR76+0x41d80], R62 ;  /* 0x041d803e3c007988 */ /* 0x000fe2000800044c */
[--C-:B------:R-:W-:Y:S01]  /*1d170*/  @!P3 IMAD.IADD R18, R18, 0x1, -R92.reuse ;  /* 0x000000011212b824 */ /* 0x100fe200078e0a5c */
[----:B0-----:R-:W0:Y:S02]  /*1d180*/  LDC R64, c[0x0][0x3b0] ;  /* 0x0000ec00ff407b82 */ /* 0x001e240000000800 */
[----:B------:R-:W-:Y:S04]  /*1d190*/  STS.U16 [R60+UR76+0x42180], R61 ;  /* 0x0421803d3c007988 */ /* 0x000fe8000800044c */
[----:B------:R3:W-:Y:S02]  /*1d1a0*/  STS.U16 [R60+UR76+0x42580], R59 ;  /* 0x0425803b3c007988 */ /* 0x0007e4000800044c */
[----:B-1----:R-:W1:Y:S02]  /*1d1b0*/  LDC R63, c[0x0][0x3b0] ;  /* 0x0000ec00ff3f7b82 */ /* 0x002e640000000800 */
[----:B------:R-:W-:Y:S04]  /*1d1c0*/  STS.U16 [R60+UR76+0x42980], R58 ;  /* 0x0429803a3c007988 */ /* 0x000fe8000800044c */
[----:B------:R4:W-:Y:S01]  /*1d1d0*/  STS.U16 [R60+UR76+0x42d80], R57 ;  /* 0x042d80393c007988 */ /* 0x0009e2000800044c */
[----:B------:R-:W-:Y:S01]  /*1d1e0*/  ISETP.GT.U32.AND P3, PT, R92, R16, PT ;  /* 0x000000105c00720c */ /* 0x000fe20003f64070 */
[----:B---3--:R-:W3:Y:S02]  /*1d1f0*/  LDC R59, c[0x0][0x3b0] ;  /* 0x0000ec00ff3b7b82 */ /* 0x008ee40000000800 */
[----:B------:R-:W-:Y:S04]  /*1d200*/  STS.U16 [R60+UR76+0x43180], R56 ;  /* 0x043180383c007988 */ /* 0x000fe8000800044c */
[----:B------:R4:W-:Y:S02]  /*1d210*/  STS.U16 [R60+UR76+0x43580], R55 ;  /* 0x043580373c007988 */ /* 0x0009e4000800044c */
[----:B----4-:R-:W4:Y:S02]  /*1d220*/  LDC R57, c[0x0][0x3b0] ;  /* 0x0000ec00ff397b82 */ /* 0x010f240000000800 */
[----:B------:R-:W-:Y:S04]  /*1d230*/  STS.U16 [R60+UR76+0x43980], R54 ;  /* 0x043980363c007988 */ /* 0x000fe8000800044c */
[----:B------:R0:W-:Y:S01]  /*1d240*/  STS.U16 [R60+UR76+0x43d80], R53 ;  /* 0x043d80353c007988 */ /* 0x0001e2000800044c */
[----:B------:R-:W-:Y:S01]  /*1d250*/  @!P3 IMAD.IADD R16, R16, 0x1, -R92 ;  /* 0x000000011010b824 */ /* 0x000fe200078e0a5c */
[----:B------:R-:W1:Y:S02]  /*1d260*/  LDC R55, c[0x0][0x3b0] ;  /* 0x0000ec00ff377b82 */ /* 0x000e640000000800 */
[----:B------:R0:W-:Y:S04]  /*1d270*/  STS.U16 [R31+UR76+0x40200], R50 ;  /* 0x040200321f007988 */ /* 0x0001e8000800044c */
[----:B------:R-:W-:Y:S02]  /*1d280*/  STS.U16 [R31+UR76+0x40600], R48 ;  /* 0x040600301f007988 */ /* 0x000fe4000800044c */
[----:B0-----:R-:W0:Y:S02]  /*1d290*/  LDC R53, c[0x0][0x3b0] ;  /* 0x0000ec00ff357b82 */ /* 0x001e240000000800 */
[----:B------:R-:W-:Y:S04]  /*1d2a0*/  STS.U16 [R31+UR76+0x40a00], R47 ;  /* 0x040a002f1f007988 */ /* 0x000fe8000800044c */
[----:B------:R-:W-:Y:S02]  /*1d2b0*/  STS.U16 [R31+UR76+0x40e00], R46 ;  /* 0x040e002e1f007988 */ /* 0x000fe4000800044c */
[----:B------:R-:W0:Y:S02]  /*1d2c0*/  LDC R54, c[0x0][0x3b0] ;  /* 0x0000ec00ff367b82 */ /* 0x000e240000000800 */
        /* <DEDUP_REMOVED lines=19> */
[----:B------:R-:W-:Y:S04]  /*1d400*/  STS.U16 [R49+UR76+0x40680], R26 ;  /* 0x0406801a31007988 */ /* 0x000fe8000800044c */
[----:B------:R1:W-:Y:S04]  /*1d410*/  STS.U16 [R49+UR76+0x40a80], R12 ;  /* 0x040a800c31007988 */ /* 0x0003e8000800044c */
[----:B------:R-:W-:Y:S01]  /*1d420*/  STS.U16 [R49+UR76+0x40e80], R25 ;  /* 0x040e801931007988 */ /* 0x000fe2000800044c */
[----:B-1----:R-:W-:-:S03]  /*1d430*/  VIADD R12, R81, 0x6f ;  /* 0x0000006f510c7836 */ /* 0x002fc60000000000 */
[----:B------:R-:W-:Y:S04]  /*1d440*/  STS.U16 [R49+UR76+0x41280], R24 ;  /* 0x0412801831007988 */ /* 0x000fe8000800044c */
[----:B------:R1:W-:Y:S01]  /*1d450*/  STS.U16 [R49+UR76+0x41680], R13 ;  /* 0x0416800d31007988 */ /* 0x0003e2000800044c */
[----:B------:R-:W-:-:S03]  /*1d460*/  IMAD.MOV.U32 R35, RZ, RZ, R18 ;  /* 0x000000ffff237224 */ /* 0x000fc600078e0012 */
[----:B------:R-:W-:Y:S01]  /*1d470*/  STS.U16 [R49+UR76+0x41a80], R19 ;  /* 0x041a801331007988 */ /* 0x000fe2000800044c */
[----:B-1----:R-:W-:-:S03]  /*1d480*/  IABS R13, R12 ;  /* 0x0000000c000d7213 */ /* 0x002fc60000000000 */
[----:B------:R1:W-:Y:S01]  /*1d490*/  STS.U16 [R49+UR76+0x41e80], R15 ;  /* 0x041e800f31007988 */ /* 0x0003e2000800044c */
[----:B------:R-:W-:Y:S01]  /*1d4a0*/  @!P4 IMAD.MOV R35, RZ, RZ, -R35 ;  /* 0x000000ffff23c224 */ /* 0x000fe200078e0a23 */
[----:B------:R-:W-:Y:S02]  /*1d4b0*/  ISETP.GT.U32.AND P4, PT, R92, R16, PT ;  /* 0x000000105c00720c */ /* 0x000fe40003f84070 */
[----:B------:R0:W-:Y:S01]  /*1d4c0*/  STS.U16 [R49+UR76+0x42280], R14 ;  /* 0x0422800e31007988 */ /* 0x0001e2000800044c */
[----:B-1----:R-:W-:Y:S01]  /*1d4d0*/  IMAD.MOV.U32 R15, RZ, RZ, R13 ;  /* 0x000000ffff0f7224 */ /* 0x002fe200078e000d */
[----:B------:R-:W-:-:S03]  /*1d4e0*/  LEA R13, P3, R17, R43, 0x1 ;  /* 0x0000002b110d7211 */ /* 0x000fc600078608ff */
[----:B0-----:R-:W-:Y:S01]  /*1d4f0*/  IMAD.HI.U32 R14, R80, R15, RZ ;  /* 0x0000000f500e7227 */ /* 0x001fe200078e00ff */
[----:B------:R-:W-:Y:S02]  /*1d500*/  LEA.HI.X.SX32 R17, R17, R93, 0x1, P3 ;  /* 0x0000005d11117211 */ /* 0x000fe400018f0eff */
[----:B------:R-:W-:Y:S01]  /*1d510*/  ISETP.GT.U32.AND P3, PT, R92, R2, PT ;  /* 0x000000025c00720c */ /* 0x000fe20003f64070 */
[----:B------:R0:W-:Y:S01]  /*1d520*/  STL [R1+0x19e0], R13 ;  /* 0x0019e00d01007387 */ /* 0x0001e20000100800 */
[----:B------:R-:W-:-:S03]  /*1d530*/  IMAD.MOV R14, RZ, RZ, -R14 ;  /* 0x000000ffff0e7224 */ /* 0x000fc600078e0a0e */
[----:B------:R1:W-:Y:S01]  /*1d540*/  STL [R1+0x19dc], R17 ;  /* 0x0019dc1101007387 */ /* 0x0003e20000100800 */
[----:B------:R-:W-:-:S03]  /*1d550*/  VIADD R19, R81, 0x75 ;  /* 0x0000007551137836 */ /* 0x000fc60000000000 */
[----:B------:R-:W3:Y:S01]  /*1d560*/  LDL.LU R48, [R1+0x11f4] ;  /* 0x0011f40001307983 */ /* 0x000ee20000300800 */
[----:B------:R-:W-:-:S03]  /*1d570*/  IMAD R29, R92, R14, R15 ;  /* 0x0000000e5c1d7224 */ /* 0x000fc600078e020f */
[----:B------:R-:W3:Y:S01]  /*1d580*/  LDL.LU R42, [R1+0x12f4] ;  /* 0x0012f400012a7983 */ /* 0x000ee20000300800 */
[----:B------:R-:W-:-:S03]  /*1d590*/  @P0 IMAD.MOV.U32 R24, RZ, RZ, R13 ;  /* 0x000000ffff180224 */ /* 0x000fc600078e000d */
[----:B------:R-:W4:Y:S01]  /*1d5a0*/  LDL.LU R47, [R1+0x12f0] ;  /* 0x0012f000012f7983 */ /* 0x000f220000300800 */
[----:B0-----:R-:W-:-:S03]  /*1d5b0*/  IABS R13, R19 ;  /* 0x00000013000d7213 */ /* 0x001fc60000000000 */
[----:B------:R-:W4:Y:S01]  /*1d5c0*/  LDL.LU R46, [R1+0x12ec] ;  /* 0x0012ec00012e7983 */ /* 0x000f220000300800 */
[----:B------:R-:W-:-:S03]  /*1d5d0*/  @!P4 IMAD.IADD R16, R16, 0x1, -R92 ;  /* 0x000000011010c824 */ /* 0x000fc600078e0a5c */
[----:B------:R-:W4:Y:S01]  /*1d5e0*/  LDL.LU R45, [R1+0x12e8] ;  /* 0x0012e800012d7983 */ /* 0x000f220000300800 */
[----:B------:R-:W-:-:S03]  /*1d5f0*/  ISETP.GT.U32.AND P4, PT, R92, R29, PT ;  /* 0x0000001d5c00720c */ /* 0x000fc60003f84070 */
[----:B------:R-:W4:Y:S01]  /*1d600*/  LDL.LU R44, [R1+0x12e4] ;  /* 0x0012e400012c7983 */ /* 0x000f220000300800 */
[----:B------:R-:W-:-:S03]  /*1d610*/  @!P3 IMAD.IADD R2, R2, 0x1, -R92 ;  /* 0x000000010202b824 */ /* 0x000fc600078e0a5c */
[----:B------:R-:W4:Y:S01]  /*1d620*/  LDL.LU R65, [R1+0x12e0] ;  /* 0x0012e00001417983 */ /* 0x000f220000300800 */
[----:B------:R-:W-:-:S03]  /*1d630*/  VIADD R18, R81, 0x76 ;  /* 0x0000007651127836 */ /* 0x000fc60000000000 */
[----:B------:R-:W4:Y:S01]  /*1d640*/  LDL.LU R66, [R1+0x12dc] ;  /* 0x0012dc0001427983 */ /* 0x000f220000300800 */
[----:B------:R-:W-:-:S03]  /*1d650*/  IMAD.MOV.U32 R14, RZ, RZ, R13 ;  /* 0x000000ffff0e7224 */ /* 0x000fc600078e000d */
[----:B------:R-:W4:Y:S01]  /*1d660*/  LDL.LU R69, [R1+0x12d8] ;  /* 0x0012d80001457983 */ /* 0x000f220000300800 */
[----:B------:R-:W-:-:S03]  /*1d670*/  @P0 IMAD.MOV.U32 R25, RZ, RZ, R17 ;  /* 0x000000ffff190224 */ /* 0x000fc600078e0011 */
[----:B------:R-:W4:Y:S04]  /*1d680*/  LDL.LU R71, [R1+0x12d4] ;  /* 0x0012d40001477983 */ /* 0x000f280000300800 */
[----:B------:R-:W4:Y:S01]  /*1d690*/  LDL.LU R70, [R1+0x12d0] ;  /* 0x0012d00001467983 */ /* 0x000f220000300800 */
[----:B------:R-:W-:-:S03]  /*1d6a0*/  ISETP.GT.U32.AND P3, PT, R92, R2, PT ;  /* 0x000000025c00720c */ /* 0x000fc60003f64070 */
[----:B------:R-:W4:Y:S01]  /*1d6b0*/  LDL.LU R73, [R1+0x12cc] ;  /* 0x0012cc0001497983 */ /* 0x000f220000300800 */
[----:B--2---:R-:W-:-:S03]  /*1d6c0*/  PRMT R68, RZ, 0x7610, R68 ;  /* 0x00007610ff447816 */ /* 0x004fc60000000044 */
[----:B------:R-:W2:Y:S01]  /*1d6d0*/  LDL.LU R72, [R1+0x12c8] ;  /* 0x0012c80001487983 */ /* 0x000ea20000300800 */
[----:B------:R-:W-:Y:S01]  /*1d6e0*/  IABS R15, R18 ;  /* 0x00000012000f7213 */ /* 0x000fe20000000000 */
[----:B------:R-:W-:Y:S02]  /*1d6f0*/  IMAD.HI.U32 R13, R80, R14, RZ ;  /* 0x0000000e500d7227 */ /* 0x000fe400078e00ff */
[----:B------:R-:W2:Y:S02]  /*1d700*/  LDL.LU R75, [R1+0x12c4] ;  /* 0x0012c400014b7983 */ /* 0x000ea40000300800 */
[----:B------:R-:W-:Y:S02]  /*1d710*/  IMAD.MOV R13, RZ, RZ, -R13 ;  /* 0x000000ffff0d7224 */ /* 0x000fe400078e0a0d */
[----:B------:R0:W2:Y:S01]  /*1d720*/  @P0 LDG.E.U16 R68, desc[UR6][R24.64] ;  /* 0x0000000618440981 */ /* 0x0000a2000c1e1500 */
[----:B------:R-:W-:Y:S02]  /*1d730*/  @!P4 IMAD.IADD R29, R29, 0x1, -R92 ;  /* 0x000000011d1dc824 */ /* 0x000fe400078e0a5c */
[----:B-1----:R-:W-:Y:S01]  /*1d740*/  IMAD R17, R92, R13, R14 ;  /* 0x0000000d5c117224 */ /* 0x002fe200078e020e */
[----:B------:R-:W2:Y:S01]  /*1d750*/  LDL.LU R74, [R1+0x12c0] ;  /* 0x0012c000014a7983 */ /* 0x000ea20000300800 */
[----:B0-----:R-:W-:-:S02]  /*1d760*/  IMAD.MOV.U32 R24, RZ, RZ, R16 ;  /* 0x000000ffff187224 */ /* 0x001fc400078e0010 */
[----:B------:R-:W-:Y:S01]  /*1d770*/  IMAD.MOV.U32 R25, RZ, RZ, R15 ;  /* 0x000000ffff197224 */ /* 0x000fe200078e000f */
[----:B------:R-:W-:Y:S01]  /*1d780*/  ISETP.GT.U32.AND P4, PT, R92, R29, PT ;  /* 0x0000001d5c00720c */ /* 0x000fe20003f84070 */
[----:B------:R-:W-:Y:S01]  /*1d790*/  @!P5 IMAD.MOV R24, RZ, RZ, -R24 ;  /* 0x000000ffff18d224 */ /* 0x000fe200078e0a18 */
[----:B------:R-:W-:Y:S01]  /*1d7a0*/  ISETP.GE.AND P5, PT, R11, RZ, PT ;  /* 0x000000ff0b00720c */ /* 0x000fe20003fa6270 */
[----:B------:R-:W-:Y:S01]  /*1d7b0*/  VIADD R15, R81, 0x77 ;  /* 0x00000077510f7836 */ /* 0x000fe20000000000 */
[----:B------:R-:W2:Y:S01]  /*1d7c0*/  LDL.LU R77, [R1+0x127c] ;  /* 0x00127c00014d7983 */ /* 0x000ea20000300800 */
[----:B------:R-:W-:-:S04]  /*1d7d0*/  IMAD.HI.U32 R11, R80, R25, RZ ;  /* 0x00000019500b7227 */ /* 0x000fc800078e00ff */
[C---:B------:R-:W-:Y:S01]  /*1d7e0*/  VIADD R14, R81.reuse, 0x7d ;  /* 0x0000007d510e7836 */ /* 0x040fe20000000000 */
[----:B------:R-:W-:Y:S01]  /*1d7f0*/  IABS R26, R15 ;  /* 0x0000000f001a7213 */ /* 0x000fe20000000000 */
[----:B------:R-:W-:Y:S01]  /*1d800*/  @!P3 IMAD.IADD R2, R2, 0x1, -R92 ;  /* 0x000000010202b824 */ /* 0x000fe200078e0a5c */
[----:B------:R-:W2:Y:S01]  /*1d810*/  LDL.LU R76, [R1+0x1278] ;  /* 0x00127800014c7983 */ /* 0x000ea20000300800 */
[----:B------:R-:W-:Y:S02]  /*1d820*/  VIADD R13, R81, 0x7e ;  /* 0x0000007e510d7836 */ /* 0x000fe40000000000 */
[----:B------:R-:W-:Y:S01]  /*1d830*/  IMAD.MOV R16, RZ, RZ, -R11 ;  /* 0x000000ffff107224 */ /* 0x000fe200078e0a0b */
[----:B------:R-:W-:Y:S01]  /*1d840*/  IABS R11, R14 ;  /* 0x0000000e000b7213 */ /* 0x000fe20000000000 */
[----:B------:R-:W-:Y:S01]  /*1d850*/  IMAD.MOV.U32 R40, RZ, RZ, R2 ;  /* 0x000000ffff287224 */ /* 0x000fe200078e0002 */
[----:B------:R-:W-:Y:S01]  /*1d860*/  IABS R2, R13 ;  /* 0x0000000d00027213 */ /* 0x000fe20000000000 */
[----:B------:R-:W-:Y:S01]  /*1d870*/  IMAD.MOV.U32 R30, RZ, RZ, R26 ;  /* 0x000000ffff1e7224 */ /* 0x000fe200078e001a */
[----:B------:R-:W2:Y:S01]  /*1d880*/  LDL.LU R79, [R1+0x1274] ;  /* 0x00127400014f7983 */ /* 0x000ea20000300800 */
[----:B------:R-:W-:-:S02]  /*1d890*/  IMAD.MOV.U32 R26, RZ, RZ, R11 ;  /* 0x000000ffff1a7224 */ /* 0x000fc400078e000b */
[----:B------:R-:W-:Y:S01]  /*1d8a0*/  IMAD R16, R92, R16, R25 ;  /* 0x000000105c107224 */ /* 0x000fe200078e0219 */
[----:B------:R-:W2:Y:S01]  /*1d8b0*/  LDL.LU R78, [R1+0x1260] ;  /* 0x00126000014e7983 */ /* 0x000ea20000300800 */
[----:B------:R-:W-:-:S03]  /*1d8c0*/  IMAD.HI.U32 R11, R80, R30, RZ ;  /* 0x0000001e500b7227 */ /* 0x000fc600078e00ff */
[----:B------:R-:W2:Y:S01]  /*1d8d0*/  LDL.LU R81, [R1+0x11fc] ;  /* 0x0011fc0001517983 */ /* 0x000ea20000300800 */
[----:B------:R-:W-:Y:S02]  /*1d8e0*/  IMAD.MOV.U32 R25, RZ, RZ, R2 ;  /* 0x000000ffff197224 */ /* 0x000fe400078e0002 */
[----:B------:R-:W-:-:S04]  /*1d8f0*/  IMAD.HI.U32 R2, R80, R26, RZ ;  /* 0x0000001a50027227 */ /* 0x000fc800078e00ff */
[----:B------:R-:W-:Y:S01]  /*1d900*/  @!P4 IMAD.IADD R29, R29, 0x1, -R92 ;  /* 0x000000011d1dc824 */ /* 0x000fe200078e0a5c */
[----:B------:R-:W-:Y:S01]  /*1d910*/  ISETP.GE.AND P4, PT, R12, RZ, PT ;  /* 0x000000ff0c00720c */ /* 0x000fe20003f86270 */
[----:B------:R-:W-:Y:S02]  /*1d920*/  IMAD.MOV R12, RZ, RZ, -R11 ;  /* 0x000000ffff0c7224 */ /* 0x000fe400078e0a0b */
[----:B------:R-:W-:Y:S02]  /*1d930*/  IMAD.MOV R11, RZ, RZ, -R2 ;  /* 0x000000ffff0b7224 */ /* 0x000fe400078e0a02 */
[----:B------:R-:W-:Y:S02]  /*1d940*/  IMAD.HI.U32 R2, R80, R25, RZ ;  /* 0x0000001950027227 */ /* 0x000fe400078e00ff */
[----:B------:R-:W2:Y:S01]  /*1d950*/  LDL.LU R80, [R1+0x11f8] ;  /* 0x0011f80001507983 */ /* 0x000ea20000300800 */
[C---:B------:R-:W-:Y:S01]  /*1d960*/  ISETP.GT.U32.AND P3, PT, R92.reuse, R17, PT ;  /* 0x000000115c00720c */ /* 0x040fe20003f64070 */
[----:B------:R-:W-:Y:S01]  /*1d970*/  @!P5 IMAD.MOV R40, RZ, RZ, -R40 ;  /* 0x000000ffff28d224 */ /* 0x000fe200078e0a28 */
[----:B------:R-:W-:-:S11]  /*1d980*/  ISETP.GT.U32.AND P5, PT, R92, R16, PT ;  /* 0x000000105c00720c */ /* 0x000fd60003fa4070 */
[----:B------:R-:W-:-:S05]  /*1d990*/  @!P3 IMAD.IADD R17, R17, 0x1, -R92 ;  /* 0x000000011111b824 */ /* 0x000fca00078e0a5c */
[----:B------:R-:W-:Y:S01]  /*1d9a0*/  ISETP.GT.U32.AND P3, PT, R92, R17, PT ;  /* 0x000000115c00720c */ /* 0x000fe20003f64070 */
[----:B------:R-:W-:Y:S02]  /*1d9b0*/  @!P5 IMAD.IADD R16, R16, 0x1, -R92 ;  /* 0x000000011010d824 */ /* 0x000fe400078e0a5c */
[C---:B------:R-:W-:Y:S02]  /*1d9c0*/  IMAD R12, R92.reuse, R12, R30 ;  /* 0x0000000c5c0c7224 */ /* 0x040fe400078e021e */
[----:B------:R-:W-:Y:S01]  /*1d9d0*/  IMAD.MOV.U32 R37, RZ, RZ, R29 ;  /* 0x000000ffff257224 */ /* 0x000fe200078e001d */
[C---:B------:R-:W-:Y:S01]  /*1d9e0*/  ISETP.GT.U32.AND P5, PT, R92.reuse, R16, PT ;  /* 0x000000105c00720c */ /* 0x040fe20003fa4070 */
[C---:B------:R-:W-:Y:S01]  /*1d9f0*/  IMAD R11, R92.reuse, R11, R26 ;  /* 0x0000000b5c0b7224 */ /* 0x040fe200078e021a */
[----:B------:R-:W0:Y:S01]  /*1da00*/  LDC R30, c[0x0][0x3b0] ;  /* 0x0000ec00ff1e7b82 */ /* 0x000e220000000800 */
[----:B------:R-:W-:Y:S01]  /*1da10*/  @!P4 IMAD.MOV R37, RZ, RZ, -R37 ;  /* 0x000000ffff25c224 */ /* 0x000fe200078e0a25 */
[----:B------:R-:W-:Y:S01]  /*1da20*/  ISETP.GT.U32.AND P4, PT, R92, R12, PT ;  /* 0x0000000c5c00720c */ /* 0x000fe20003f84070 */
[----:B------:R-:W-:-:S02]  /*1da30*/  IMAD.MOV R2, RZ, RZ, -R2 ;  /* 0x000000ffff027224 */ /* 0x000fc400078e0a02 */
[----:B------:R-:W-:Y:S01]  /*1da40*/  @!P3 IMAD.IADD R17, R17, 0x1, -R92 ;  /* 0x000000011111b824 */ /* 0x000fe200078e0a5c */
[C---:B------:R-:W-:Y:S01]  /*1da50*/  ISETP.GT.U32.AND P3, PT, R92.reuse, R11, PT ;  /* 0x0000000b5c00720c */ /* 0x040fe20003f64070 */
[----:B------:R-:W-:-:S04]  /*1da60*/  IMAD R2, R92, R2, R25 ;  /* 0x000000025c027224 */ /* 0x000fc800078e0219 */
[----:B------:R-:W-:Y:S01]  /*1da70*/  @!P5 IMAD.IADD R16, R16, 0x1, -R92 ;  /* 0x000000011010d824 */ /* 0x000fe200078e0a5c */
[----:B------:R-:W-:-:S03]  /*1da80*/  ISETP.GT.U32.AND P5, PT, R92, R2, PT ;  /* 0x000000025c00720c */ /* 0x000fc60003fa4070 */
[----:B------:R-:W-:Y:S01]  /*1da90*/  @!P4 IMAD.IADD R12, R12, 0x1, -R92 ;  /* 0x000000010c0cc824 */ /* 0x000fe200078e0a5c */
[----:B------:R-:W-:-:S03]  /*1daa0*/  ISETP.GE.AND P4, PT, R19, RZ, PT ;  /* 0x000000ff1300720c */ /* 0x000fc60003f86270 */
[----:B------:R-:W-:Y:S01]  /*1dab0*/  @!P3 IMAD.IADD R11, R11, 0x1, -R92 ;  /* 0x000000010b0bb824 */ /* 0x000fe200078e0a5c */
[----:B------:R-:W-:Y:S01]  /*1dac0*/  ISETP.GE.AND P3, PT, R18, RZ, PT ;  /* 0x000000ff1200720c */ /* 0x000fe20003f66270 */
[----:B------:R-:W-:Y:S02]  /*1dad0*/  IMAD.MOV.U32 R25, RZ, RZ, R17 ;  /* 0x000000ffff197224 */ /* 0x000fe400078e0011 */
[----:B------:R-:W-:Y:S02]  /*1dae0*/  IMAD.MOV.U32 R29, RZ, RZ, R16 ;  /* 0x000000ffff1d7224 */ /* 0x000fe400078e0010 */
[----:B------:R-:W-:-:S04]  /*1daf0*/  @!P5 IMAD.IADD R2, R2, 0x1, -R92 ;  /* 0x000000010202d824 */ /* 0x000fc800078e0a5c */
[----:B------:R-:W-:Y:S01]  /*1db00*/  @!P4 IMAD.MOV R25, RZ, RZ, -R25 ;  /* 0x000000ffff19c224 */ /* 0x000fe200078e0a19 */
[----:B------:R-:W-:-:S03]  /*1db10*/  ISETP.GT.U32.AND P4, PT, R92, R12, PT ;  /* 0x0000000c5c00720c */ /* 0x000fc60003f84070 */
[----:B------:R-:W-:Y:S01]  /*1db20*/  @!P3 IMAD.MOV R29, RZ, RZ, -R29 ;  /* 0x000000ffff1db224 */ /* 0x000fe200078e0a1d */
[C---:B------:R-:W-:Y:S02]  /*1db30*/  ISETP.GT.U32.AND P3, PT, R92.reuse, R2, PT ;  /* 0x000000025c00720c */ /* 0x040fe40003f64070 */
[----:B------:R-:W-:-:S07]  /*1db40*/  ISETP.GT.U32.AND P5, PT, R92, R11, PT ;  /* 0x0000000b5c00720c */ /* 0x000fce0003fa4070 */
[----:B------:R-:W-:-:S04]  /*1db50*/  @!P4 IMAD.IADD R12, R12, 0x1, -R92 ;  /* 0x000000010c0cc824 */ /* 0x000fc800078e0a5c */
[----:B------:R-:W-:Y:S01]  /*1db60*/  @!P3 IMAD.IADD R2, R2, 0x1, -R92 ;  /* 0x000000010202b824 */ /* 0x000fe200078e0a5c */
[----:B------:R-:W-:Y:S01]  /*1db70*/  ISETP.GE.AND P3, PT, R13, RZ, PT ;  /* 0x000000ff0d00720c */ /* 0x000fe20003f66270 */
[----:B------:R-:W-:Y:S02]  /*1db80*/  IMAD.MOV.U32 R39, RZ, RZ, R12 ;  /* 0x000000ffff277224 */ /* 0x000fe400078e000c */
[----:B------:R-:W-:Y:S01]  /*1db90*/  @!P5 IMAD.IADD R11, R11, 0x1, -R92 ;  /* 0x000000010b0bd824 */ /* 0x000fe200078e0a5c */
[----:B------:R-:W-:Y:S01]  /*1dba0*/  ISETP.GE.AND P5, PT, R14, RZ, PT ;  /* 0x000000ff0e00720c */ /* 0x000fe20003fa6270 */
[----:B------:R-:W-:Y:S01]  /*1dbb0*/  IMAD.MOV.U32 R92, RZ, RZ, R2 ;  /* 0x000000ffff5c7224 */ /* 0x000fe200078e0002 */
[----:B------:R-:W-:Y:S01]  /*1dbc0*/  ISETP.GE.AND P4, PT, R15, RZ, PT ;  /* 0x000000ff0f00720c */ /* 0x000fe20003f86270 */
[----:B------:R-:W-:Y:S01]  /*1dbd0*/  IMAD.MOV.U32 R26, RZ, RZ, R11 ;  /* 0x000000ffff1a7224 */ /* 0x000fe200078e000b */
[----:B------:R-:W-:-:S09]  /*1dbe0*/  SEL R21, R83, R21, !P1 ;  /* 0x0000001553157207 */ /* 0x000fd20004800000 */
[----:B------:R-:W-:Y:S02]  /*1dbf0*/  @!P5 IMAD.MOV R26, RZ, RZ, -R26 ;  /* 0x000000ffff1ad224 */ /* 0x000fe400078e0a1a */
[----:B------:R-:W-:-:S03]  /*1dc00*/  @!P4 IMAD.MOV R39, RZ, RZ, -R39 ;  /* 0x000000ffff27c224 */ /* 0x000fc600078e0a27 */
[C---:B------:R-:W-:Y:S01]  /*1dc10*/  SEL R26, R83.reuse, R26, !P1 ;  /* 0x0000001a531a7207 */ /* 0x040fe20004800000 */
[----:B------:R-:W-:Y:S01]  /*1dc20*/  @!P3 IMAD.MOV R92, RZ, RZ, -R92 ;  /* 0x000000ffff5cb224 */ /* 0x000fe200078e0a5c */
        /* <DEDUP_REMOVED lines=15> */
[C---:B---3--:R-:W-:Y:S02]  /*1dd20*/  SEL R11, R83.reuse, R42, !P1 ;  /* 0x0000002a530b7207 */ /* 0x048fe40004800000 */
[----:B----4-:R-:W-:-:S03]  /*1dd30*/  SEL R47, R83, R47, !P1 ;  /* 0x0000002f532f7207 */ /* 0x010fc60004800000 */
[----:B------:R-:W-:Y:S01]  /*1dd40*/  IMAD R11, R11, R64, RZ ;  /* 0x000000400b0b7224 */ /* 0x000fe200078e02ff */
[C---:B------:R-:W-:Y:S01]  /*1dd50*/  SEL R48, R83.reuse, R48, !P1 ;  /* 0x0000003053307207 */ /* 0x040fe20004800000 */
[----:B------:R-:W1:Y:S01]  /*1dd60*/  LDC R64, c[0x0][0x3b0] ;  /* 0x0000ec00ff407b82 */ /* 0x000e620000000800 */
[C---:B------:R-:W-:Y:S02]  /*1dd70*/  SEL R46, R83.reuse, R46, !P1 ;  /* 0x0000002e532e7207 */ /* 0x040fe40004800000 */
[----:B------:R-:W-:-:S05]  /*1dd80*/  SEL R38, R83, R69, !P1 ;  /* 0x0000004553267207 */ /* 0x000fca0004800000 */
[----:B------:R-:W3:Y:S01]  /*1dd90*/  LDC R69, c[0x0][0x3b0] ;  /* 0x0000ec00ff457b82 */ /* 0x000ee20000000800 */
[C---:B------:R-:W-:Y:S02]  /*1dda0*/  SEL R34, R83.reuse, R71, !P1 ;  /* 0x0000004753227207 */ /* 0x040fe40004800000 */
[----:B------:R-:W-:-:S05]  /*1ddb0*/  SEL R2, R83, R70, !P1 ;  /* 0x0000004653027207 */ /* 0x000fca0004800000 */
[----:B------:R-:W4:Y:S01]  /*1ddc0*/  LDC R70, c[0x0][0x3b0] ;  /* 0x0000ec00ff467b82 */ /* 0x000f220000000800 */
[C---:B------:R-:W-:Y:S02]  /*1ddd0*/  SEL R12, R83.reuse, R73, !P1 ;  /* 0x00000049530c7207 */ /* 0x040fe40004800000 */
[----:B--2---:R-:W-:-:S03]  /*1dde0*/  SEL R13, R83, R72, !P1 ;  /* 0x00000048530d7207 */ /* 0x004fc60004800000 */
[----:B------:R-:W-:Y:S02]  /*1ddf0*/  IMAD R12, R12, R54, RZ ;  /* 0x000000360c0c7224 */ /* 0x000fe400078e02ff */
[----:B------:R-:W2:Y:S01]  /*1de00*/  LDC R71, c[0x0][0x3b0] ;  /* 0x0000ec00ff477b82 */ /* 0x000ea20000000800 */
[----:B------:R-:W-:-:S07]  /*1de10*/  IMAD R13, R13, R53, RZ ;  /* 0x000000350d0d7224 */ /* 0x000fce00078e02ff */
[----:B------:R-:W0:Y:S01]  /*1de20*/  LDC R53, c[0x0][0x3b0] ;  /* 0x0000ec00ff357b82 */ /* 0x000e220000000800 */
[----:B------:R-:W-:-:S07]  /*1de30*/  IMAD R2, R2, R55, RZ ;  /* 0x0000003702027224 */ /* 0x000fce00078e02ff */
[----:B------:R-:W0:Y:S01]  /*1de40*/  LDC R54, c[0x0][0x3b0] ;  /* 0x0000ec00ff367b82 */ /* 0x000e220000000800 */
[----:B------:R-:W-:Y:S01]  /*1de50*/  IMAD R34, R34, R56, RZ ;  /* 0x0000003822227224 */ /* 0x000fe200078e02ff */
[----:B------:R-:W-:-:S06]  /*1de60*/  SEL R41, R83, R66, !P1 ;  /* 0x0000004253297207 */ /* 0x000fcc0004800000 */
[----:B------:R-:W1:Y:S01]  /*1de70*/  LDC R55, c[0x0][0x3b0] ;  /* 0x0000ec00ff377b82 */ /* 0x000e620000000800 */
[----:B------:R-:W-:Y:S01]  /*1de80*/  IMAD R38, R38, R57, RZ ;  /* 0x0000003926267224 */ /* 0x000fe200078e02ff */
[----:B------:R-:W-:-:S06]  /*1de90*/  SEL R42, R83, R65, !P1 ;  /* 0x00000041532a7207 */ /* 0x000fcc0004800000 */
[----:B------:R-:W1:Y:S01]  /*1dea0*/  LDC R56, c[0x0][0x3b0] ;  /* 0x0000ec00ff387b82 */ /* 0x000e620000000800 */
[----:B------:R-:W-:Y:S01]  /*1deb0*/  IMAD R41, R41, R58, RZ ;  /* 0x0000003a29297224 */ /* 0x000fe200078e02ff */
[----:B------:R-:W-:-:S06]  /*1dec0*/  SEL R44, R83, R44, !P1 ;  /* 0x0000002c532c7207 */ /* 0x000fcc0004800000 */
[----:B------:R-:W1:Y:S01]  /*1ded0*/  LDC R72, c[0x0][0x3b0] ;  /* 0x0000ec00ff487b82 */ /* 0x000e620000000800 */
[C---:B------:R-:W-:Y:S02]  /*1dee0*/  SEL R45, R83.reuse, R45, !P1 ;  /* 0x0000002d532d7207 */ /* 0x040fe40004800000 */
[----:B------:R-:W-:-:S05]  /*1def0*/  SEL R15, R83, R74, !P1 ;  /* 0x0000004a530f7207 */ /* 0x000fca0004800000 */
[----:B------:R-:W1:Y:S01]  /*1df00*/  LDC R57, c[0x0][0x3b0] ;  /* 0x0000ec00ff397b82 */ /* 0x000e620000000800 */
[----:B------:R-:W-:Y:S01]  /*1df10*/  SEL R17, R83, R76, !P1 ;  /* 0x0000004c53117207 */ /* 0x000fe20004800000 */
[----:B------:R-:W-:-:S06]  /*1df20*/  IMAD R47, R47, R63, RZ ;  /* 0x0000003f2f2f7224 */ /* 0x000fcc00078e02ff */
[----:B------:R-:W2:Y:S01]  /*1df30*/  LDC R73, c[0x0][0x3b0] ;  /* 0x0000ec00ff497b82 */ /* 0x000ea20000000800 */
[----:B------:R-:W-:Y:S01]  /*1df40*/  IMAD R42, R42, R59, RZ ;  /* 0x0000003b2a2a7224 */ /* 0x000fe200078e02ff */
[----:B------:R-:W-:Y:S01]  /*1df50*/  SEL R14, R83, R75, !P1 ;  /* 0x0000004b530e7207 */ /* 0x000fe20004800000 */
[----:B------:R-:W-:-:S05]  /*1df60*/  IMAD R46, R46, R62, RZ ;  /* 0x0000003e2e2e7224 */ /* 0x000fca00078e02ff */
[----:B------:R-:W2:Y:S01]  /*1df70*/  LDC R58, c[0x0][0x3b0] ;  /* 0x0000ec00ff3a7b82 */ /* 0x000ea20000000800 */
[----:B------:R-:W-:Y:S02]  /*1df80*/  IMAD R44, R44, R60, RZ ;  /* 0x0000003c2c2c7224 */ /* 0x000fe400078e02ff */
[----:B0-----:R-:W-:Y:S01]  /*1df90*/  IMAD R26, R26, R53, RZ ;  /* 0x000000351a1a7224 */ /* 0x001fe200078e02ff */
[----:B------:R-:W-:-:S04]  /*1dfa0*/  LEA R53, P5, R11, R43, 0x1 ;  /* 0x0000002b0b357211 */ /* 0x000fc800078a08ff */
[----:B------:R-:W0:Y:S01]  /*1dfb0*/  LDC R74, c[0x0][0x3b0] ;  /* 0x0000ec00ff4a7b82 */ /* 0x000e220000000800 */
[----:B------:R-:W-:Y:S01]  /*1dfc0*/  IMAD R45, R45, R61, RZ ;  /* 0x0000003d2d2d7224 */ /* 0x000fe200078e02ff */
[----:B------:R-:W-:Y:S01]  /*1dfd0*/  SEL R16, R83, R77, !P1 ;  /* 0x0000004d53107207 */ /* 0x000fe20004800000 */
[----:B---3--:R-:W-:Y:S01]  /*1dfe0*/  IMAD R21, R21, R69, RZ ;  /* 0x0000004515157224 */ /* 0x008fe200078e02ff */
[----:B------:R-:W-:-:S04]  /*1dff0*/  SEL R18, R83, R79, !P1 ;  /* 0x0000004f53127207 */ /* 0x000fc80004800000 */
[----:B------:R-:W3:Y:S01]  /*1e000*/  LDC R76, c[0x0][0x3b0] ;  /* 0x0000ec00ff4c7b82 */ /* 0x000ee20000000800 */
[----:B------:R-:W-:Y:S01]  /*1e010*/  SEL R31, R83, R78, !P1 ;  /* 0x0000004e531f7207 */ /* 0x000fe20004800000 */
[----:B------:R-:W-:Y:S01]  /*1e020*/  IMAD R39, R39, R54, RZ ;  /* 0x0000003627277224 */ /* 0x000fe200078e02ff */
[C---:B------:R-:W-:Y:S02]  /*1e030*/  SEL R19, R83.reuse, R81, !P1 ;  /* 0x0000005153137207 */ /* 0x040fe40004800000 */
[----:B------:R-:W-:-:S03]  /*1e040*/  SEL R32, R83, R80, !P1 ;  /* 0x0000005053207207 */ /* 0x000fc60004800000 */
[----:B------:R-:W0:Y:S01]  /*1e050*/  LDC R59, c[0x0][0x3b0] ;  /* 0x0000ec00ff3b7b82 */ /* 0x000e220000000800 */
[-C--:B------:R-:W-:Y:S01]  /*1e060*/  LEA R69, P1, R47, R43.reuse, 0x1 ;  /* 0x0000002b2f457211 */ /* 0x080fe200078208ff */
[----:B----4-:R-:W-:Y:S01]  /*1e070*/  IMAD R20, R20, R70, RZ ;  /* 0x0000004614147224 */ /* 0x010fe200078e02ff */
[----:B------:R-:W-:-:S05]  /*1e080*/  LEA R54, P3, R46, R43, 0x1 ;  /* 0x0000002b2e367211 */ /* 0x000fca00078608ff */
[----:B------:R-:W4:Y:S01]  /*1e090*/  LDC R75, c[0x0][0x3b0] ;  /* 0x0000ec00ff4b7b82 */ /* 0x000f220000000800 */
[----:B------:R-:W-:Y:S01]  /*1e0a0*/  LEA.HI.X.SX32 R11, R11, R93, 0x1, P5 ;  /* 0x0000005d0b0b7211 */ /* 0x000fe200028f0eff */
[----:B-1----:R-:W-:Y:S01]  /*1e0b0*/  IMAD R29, R29, R55, RZ ;  /* 0x000000371d1d7224 */ /* 0x002fe200078e02ff */
[----:B------:R-:W-:-:S05]  /*1e0c0*/  LEA R70, P4, R45, R43, 0x1 ;  /* 0x0000002b2d467211 */ /* 0x000fca00078808ff */
[----:B------:R-:W1:Y:S01]  /*1e0d0*/  LDC R60, c[0x0][0x3b0] ;  /* 0x0000ec00ff3c7b82 */ /* 0x000e620000000800 */
[----:B------:R-:W-:Y:S01]  /*1e0e0*/  STL [R1+0x16ec], R53 ;  /* 0x0016ec3501007387 */ /* 0x000fe20000100800 */
[----:B------:R-:W-:Y:S01]  /*1e0f0*/  LEA.HI.X.SX32 R84, R47, R93, 0x1, P1 ;  /* 0x0000005d2f547211 */ /* 0x000fe200008f0eff */
[----:B--2---:R-:W-:Y:S01]  /*1e100*/  IMAD R32, R32, R71, RZ ;  /* 0x0000004720207224 */ /* 0x004fe200078e02ff */
[----:B------:R-:W-:Y:S01]  /*1e110*/  LEA R55, P5, R44, R43, 0x1 ;  /* 0x0000002b2c377211 */ /* 0x000fe200078a08ff */
[----:B------:R-:W-:Y:S03]  /*1e120*/  STL [R1+0x16f4], R69 ;  /* 0x0016f44501007387 */ /* 0x000fe60000100800 */
[----:B------:R-:W2:Y:S01]  /*1e130*/  LDC R61, c[0x0][0x3b0] ;  /* 0x0000ec00ff3d7b82 */ /* 0x000ea20000000800 */
[----:B------:R-:W-:Y:S01]  /*1e140*/  STL [R1+0x16fc], R54 ;  /* 0x0016fc3601007387 */ /* 0x000fe20000100800 */
[----:B------:R-:W-:Y:S01]  /*1e150*/  LEA.HI.X.SX32 R85, R46, R93, 0x1, P3 ;  /* 0x0000005d2e557211 */ /* 0x000fe200018f0eff */
[----:B------:R-:W-:Y:S01]  /*1e160*/  IMAD R25, R25, R56, RZ ;  /* 0x0000003819197224 */ /* 0x000fe200078e02ff */
[----:B------:R-:W-:Y:S01]  /*1e170*/  LEA R71, P1, R42, R43, 0x1 ;  /* 0x0000002b2a477211 */ /* 0x000fe200078208ff */
[----:B------:R-:W-:Y:S01]  /*1e180*/  STL [R1+0x16e8], R11 ;  /* 0x0016e80b01007387 */ /* 0x000fe20000100800 */
[----:B------:R-:W-:Y:S01]  /*1e190*/  LEA.HI.X.SX32 R86, R45, R93, 0x1, P4 ;  /* 0x0000005d2d567211 */ /* 0x000fe200020f0eff */
[----:B------:R-:W-:Y:S01]  /*1e1a0*/  IMAD R19, R19, R72, RZ ;  /* 0x0000004813137224 */ /* 0x000fe200078e02ff */
[----:B------:R-:W-:Y:S01]  /*1e1b0*/  LEA R56, P3, R41, R43, 0x1 ;  /* 0x0000002b29387211 */ /* 0x000fe200078608ff */
[----:B------:R-:W-:Y:S01]  /*1e1c0*/  STL [R1+0x1704], R70 ;  /* 0x0017044601007387 */ /* 0x000fe20000100800 */
[----:B------:R-:W-:Y:S01]  /*1e1d0*/  LEA.HI.X.SX32 R87, R44, R93, 0x1, P5 ;  /* 0x0000005d2c577211 */ /* 0x000fe200028f0eff */
[----:B------:R-:W-:Y:S01]  /*1e1e0*/  IMAD R15, R15, R30, RZ ;  /* 0x0000001e0f0f7224 */ /* 0x000fe200078e02ff */
[----:B------:R-:W2:Y:S01]  /*1e1f0*/  LDC R66, c[0x0][0x3b0] ;  /* 0x0000ec00ff427b82 */ /* 0x000ea20000000800 */
[----:B------:R-:W-:Y:S01]  /*1e200*/  STL [R1+0x16f0], R84 ;  /* 0x0016f05401007387 */ /* 0x000fe20000100800 */
[----:B------:R-:W-:Y:S01]  /*1e210*/  LEA R72, P4, R38, R43, 0x1 ;  /* 0x0000002b26487211 */ /* 0x000fe200078808ff */
[----:B------:R-:W-:-:S02]  /*1e220*/  IMAD R14, R14, R50, RZ ;  /* 0x000000320e0e7224 */ /* 0x000fc400078e02ff */
[----:B------:R-:W-:Y:S01]  /*1e230*/  STL [R1+0x170c], R55 ;  /* 0x00170c3701007387 */ /* 0x000fe20000100800 */
[----:B------:R-:W-:Y:S01]  /*1e240*/  IMAD R37, R37, R57, RZ ;  /* 0x0000003925257224 */ /* 0x000fe200078e02ff */
[----:B------:R-:W-:Y:S01]  /*1e250*/  LEA.HI.X.SX32 R88, R42, R93, 0x1, P1 ;  /* 0x0000005d2a587211 */ /* 0x000fe200008f0eff */
[----:B------:R-:W2:Y:S01]  /*1e260*/  LDC R30, c[0x0][0x3b0] ;  /* 0x0000ec00ff1e7b82 */ /* 0x000ea20000000800 */
[----:B------:R-:W-:Y:S01]  /*1e270*/  STL [R1+0x16f8], R85 ;  /* 0x0016f85501007387 */ /* 0x000fe20000100800 */
[----:B------:R-:W-:Y:S01]  /*1e280*/  LEA R57, P5, R34, R43, 0x1 ;  /* 0x0000002b22397211 */ /* 0x000fe200078a08ff */
[----:B------:R-:W-:Y:S02]  /*1e290*/  IMAD R31, R31, R73, RZ ;  /* 0x000000491f1f7224 */ /* 0x000fe400078e02ff */
[----:B------:R-:W-:Y:S01]  /*1e2a0*/  STL [R1+0x1714], R71 ;  /* 0x0017144701007387 */ /* 0x000fe20000100800 */
[----:B------:R-:W-:Y:S02]  /*1e2b0*/  LEA.HI.X.SX32 R89, R41, R93, 0x1, P3 ;  /* 0x0000005d29597211 */ /* 0x000fe400018f0eff */
[----:B------:R-:W2:Y:S01]  /*1e2c0*/  LDC R65, c[0x0][0x3b0] ;  /* 0x0000ec00ff417b82 */ /* 0x000ea20000000800 */
[----:B------:R-:W-:Y:S01]  /*1e2d0*/  STL [R1+0x1700], R86 ;  /* 0x0017005601007387 */ /* 0x000fe20000100800 */
[----:B------:R-:W-:Y:S01]  /*1e2e0*/  LEA R73, P1, R2, R43, 0x1 ;  /* 0x0000002b02497211 */ /* 0x000fe200078208ff */
[----:B------:R-:W-:-:S02]  /*1e2f0*/  IMAD R40, R40, R58, RZ ;  /* 0x0000003a28287224 */ /* 0x000fc400078e02ff */
[----:B------:R-:W-:Y:S03]  /*1e300*/  STL [R1+0x171c], R56 ;  /* 0x00171c3801007387 */ /* 0x000fe60000100800 */
[----:B------:R-:W2:Y:S01]  /*1e310*/  LDC R50, c[0x0][0x3b0] ;  /* 0x0000ec00ff327b82 */ /* 0x000ea20000000800 */
[----:B------:R-:W-:Y:S01]  /*1e320*/  STL [R1+0x1708], R87 ;  /* 0x0017085701007387 */ /* 0x000fe20000100800 */
[----:B------:R-:W-:Y:S01]  /*1e330*/  LEA.HI.X.SX32 R90, R38, R93, 0x1, P4 ;  /* 0x0000005d265a7211 */ /* 0x000fe200020f0eff */
[----:B0-----:R-:W-:Y:S01]  /*1e340*/  IMAD R18, R18, R74, RZ ;  /* 0x0000004a12127224 */ /* 0x001fe200078e02ff */
[----:B------:R-:W-:Y:S01]  /*1e350*/  LEA R58, P3, R12, R43, 0x1 ;  /* 0x0000002b0c3a7211 */ /* 0x000fe200078608ff */
[----:B------:R-:W-:Y:S01]  /*1e360*/  STL [R1+0x1724], R72 ;  /* 0x0017244801007387 */ /* 0x000fe20000100800 */
[----:B------:R-:W-:Y:S02]  /*1e370*/  LEA.HI.X.SX32 R91, R34, R93, 0x1, P5 ;  /* 0x0000005d225b7211 */ /* 0x000fe400028f0eff */
[----:B------:R-:W0:Y:S01]  /*1e380*/  LDC R63, c[0x0][0x3b0] ;  /* 0x0000ec00ff3f7b82 */ /* 0x000e220000000800 */
[----:B------:R-:W-:Y:S01]  /*1e390*/  STL [R1+0x1710], R88 ;  /* 0x0017105801007387 */ /* 0x000fe20000100800 */
[----:B------:R-:W-:Y:S01]  /*1e3a0*/  LEA R74, P4, R13, R43, 0x1 ;  /* 0x0000002b0d4a7211 */ /* 0x000fe200078808ff */
[----:B---3--:R-:W-:-:S02]  /*1e3b0*/  IMAD R16, R16, R76, RZ ;  /* 0x0000004c10107224 */ /* 0x008fc400078e02ff */
[----:B------:R-:W-:Y:S01]  /*1e3c0*/  STL [R1+0x172c], R57 ;  /* 0x00172c3901007387 */ /* 0x000fe20000100800 */
[----:B------:R-:W-:Y:S01]  /*1e3d0*/  IMAD R24, R24, R59, RZ ;  /* 0x0000003b18187224 */ /* 0x000fe200078e02ff */
[----:B------:R-:W-:Y:S01]  /*1e3e0*/  LEA.HI.X.SX32 R2, R2, R93, 0x1, P1 ;  /* 0x0000005d02027211 */ /* 0x000fe200008f0eff */
[----:B------:R-:W3:Y:S01]  /*1e3f0*/  LDC R62, c[0x0][0x3b0] ;  /* 0x0000ec00ff3e7b82 */ /* 0x000ee20000000800 */
[----:B------:R-:W-:Y:S01]  /*1e400*/  STL [R1+0x1718], R89 ;  /* 0x0017185901007387 */ /* 0x000fe20000100800 */
[----:B------:R-:W-:Y:S01]  /*1e410*/  LEA R59, P5, R14, R43, 0x1 ;  /* 0x0000002b0e3b7211 */ /* 0x000fe200078a08ff */
[----:B----4-:R-:W-:Y:S02]  /*1e420*/  IMAD R17, R17, R75, RZ ;  /* 0x0000004b11117224 */ /* 0x010fe400078e02ff */
[----:B------:R-:W-:Y:S01]  /*1e430*/  STL [R1+0x1734], R73 ;  /* 0x0017344901007387 */ /* 0x000fe20000100800 */
[----:B-1----:R-:W-:Y:S01]  /*1e440*/  IMAD R35, R35, R60, RZ ;  /* 0x0000003c23237224 */ /* 0x002fe200078e02ff */
[----:B------:R-:W-:-:S02]  /*1e450*/  LEA.HI.X.SX32 R12, R12, R93, 0x1, P3 ;  /* 0x0000005d0c0c7211 */ /* 0x000fc400018f0eff */
[----:B------:R-:W-:Y:S01]  /*1e460*/  STL [R1+0x1720], R90 ;  /* 0x0017205a01007387 */ /* 0x000fe20000100800 */
[----:B------:R-:W-:-:S03]  /*1e470*/  LEA R60, P1, R15, R43, 0x1 ;  /* 0x0000002b0f3c7211 */ /* 0x000fc600078208ff */
[----:B------:R-:W-:Y:S01]  /*1e480*/  STL [R1+0x173c], R58 ;  /* 0x00173c3a01007387 */ /* 0x000fe20000100800 */
[----:B------:R-:W-:-:S03]  /*1e490*/  LEA.HI.X.SX32 R13, R13, R93, 0x1, P4 ;  /* 0x0000005d0d0d7211 */ /* 0x000fc600020f0eff */
[----:B------:R-:W-:Y:S01]  /*1e4a0*/  STL [R1+0x1728], R91 ;  /* 0x0017285b01007387 */ /* 0x000fe20000100800 */
[----:B------:R-:W-:Y:S01]  /*1e4b0*/  LEA R44, P3, R16, R43, 0x1 ;  /* 0x0000002b102c7211 */ /* 0x000fe200078608ff */
[----:B--2---:R-:W-:Y:S02]  /*1e4c0*/  IMAD R28, R28, R61, RZ ;  /* 0x0000003d1c1c7224 */ /* 0x004fe400078e02ff */
[----:B------:R-:W-:Y:S01]  /*1e4d0*/  STL [R1+0x1744], R74 ;  /* 0x0017444a01007387 */ /* 0x000fe20000100800 */
[----:B------:R-:W-:-:S03]  /*1e4e0*/  LEA.HI.X.SX32 R14, R14, R93, 0x1, P5 ;  /* 0x0000005d0e0e7211 */ /* 0x000fc600028f0eff */
[----:B------:R-:W-:Y:S01]  /*1e4f0*/  STL [R1+0x1730], R2 ;  /* 0x0017300201007387 */ /* 0x000fe20000100800 */
[----:B------:R-:W-:-:S03]  /*1e500*/  LEA R61, P4, R17, R43, 0x1 ;  /* 0x0000002b113d7211 */ /* 0x000fc600078808ff */
        /* <DEDUP_REMOVED lines=9> */
[----:B------:R-:W-:-:S03]  /*1e5a0*/  LEA R46, P3, R19, R43, 0x1 ;  /* 0x0000002b132e7211 */ /* 0x000fc600078608ff */
[----:B------:R-:W-:Y:S01]  /*1e5b0*/  STL [R1+0x1748], R14 ;  /* 0x0017480e01007387 */ /* 0x000fe20000100800 */
[----:B------:R-:W-:-:S03]  /*1e5c0*/  LEA.HI.X.SX32 R17, R17, R93, 0x1, P4 ;  /* 0x0000005d11117211 */ /* 0x000fc600020f0eff */
[----:B------:R-:W-:Y:S01]  /*1e5d0*/  STL [R1+0x1764], R61 ;  /* 0x0017643d01007387 */ /* 0x000fe20000100800 */
[----:B------:R-:W-:Y:S01]  /*1e5e0*/  LEA R80, P4, R32, R43, 0x1 ;  /* 0x0000002b20507211 */ /* 0x000fe200078808ff */
[----:B------:R-:W-:Y:S02]  /*1e5f0*/  IMAD R36, R36, R66, RZ ;  /* 0x0000004224247224 */ /* 0x000fe400078e02ff */
[----:B------:R-:W-:Y:S01]  /*1e600*/  STL [R1+0x1750], R15 ;  /* 0x0017500f01007387 */ /* 0x000fe20000100800 */
[----:B------:R-:W-:Y:S01]  /*1e610*/  LEA.HI.X.SX32 R18, R18, R93, 0x1, P5 ;  /* 0x0000005d12127211 */ /* 0x000fe200028f0eff */
[----:B------:R-:W-:Y:S02]  /*1e620*/  IMAD R30, R92, R30, RZ ;  /* 0x0000001e5c1e7224 */ /* 0x000fe400078e02ff */
[----:B------:R-:W-:Y:S01]  /*1e630*/  STL [R1+0x176c], R45 ;  /* 0x00176c2d01007387 */ /* 0x000fe20000100800 */
[----:B------:R-:W-:Y:S01]  /*1e640*/  LEA R47, P5, R20, R43, 0x1 ;  /* 0x0000002b142f7211 */ /* 0x000fe200078a08ff */
[----:B------:R-:W-:-:S02]  /*1e650*/  IMAD R22, R22, R65, RZ ;  /* 0x0000004116167224 */ /* 0x000fc400078e02ff */
[----:B------:R-:W-:Y:S01]  /*1e660*/  STL [R1+0x1758], R16 ;  /* 0x0017581001007387 */ /* 0x000fe20000100800 */
[----:B------:R-:W-:Y:S01]  /*1e670*/  IMAD R92, R48, R50, RZ ;  /* 0x00000032305c7224 */ /* 0x000fe200078e02ff */
[----:B------:R-:W-:Y:S02]  /*1e680*/  LEA.HI.X.SX32 R31, R31, R93, 0x1, P1 ;  /* 0x0000005d1f1f7211 */ /* 0x000fe400008f0eff */
[----:B------:R-:W-:Y:S01]  /*1e690*/  STL [R1+0x1774], R79 ;  /* 0x0017744f01007387 */ /* 0x000fe20000100800 */
[----:B------:R-:W-:Y:S01]  /*1e6a0*/  LEA R48, P1, R21, R43, 0x1 ;  /* 0x0000002b15307211 */ /* 0x000fe200078208ff */
[----:B------:R-:W-:Y:S02]  /*1e6b0*/  IMAD R27, R27, R64, RZ ;  /* 0x000000401b1b7224 */ /* 0x000fe400078e02ff */
[----:B------:R-:W-:Y:S01]  /*1e6c0*/  STL [R1+0x177c], R46 ;  /* 0x00177c2e01007387 */ /* 0x000fe20000100800 */
[----:B------:R-:W-:-:S03]  /*1e6d0*/  LEA.HI.X.SX32 R19, R19, R93, 0x1, P3 ;  /* 0x0000005d13137211 */ /* 0x000fc600018f0eff */
[----:B------:R-:W-:Y:S01]  /*1e6e0*/  STL [R1+0x1760], R17 ;  /* 0x0017601101007387 */ /* 0x000fe20000100800 */
[----:B------:R-:W-:Y:S01]  /*1e6f0*/  LEA R83, P3, R36, R43, 0x1 ;  /* 0x0000002b24537211 */ /* 0x000fe200078608ff */
[----:B0-----:R-:W-:Y:S02]  /*1e700*/  IMAD R33, R33, R63, RZ ;  /* 0x0000003f21217224 */ /* 0x001fe400078e02ff */
[----:B------:R-:W-:Y:S01]  /*1e710*/  STL [R1+0x1784], R80 ;  /* 0x0017845001007387 */ /* 0x000fe20000100800 */
[----:B------:R-:W-:-:S03]  /*1e720*/  LEA.HI.X.SX32 R32, R32, R93, 0x1, P4 ;  /* 0x0000005d20207211 */ /* 0x000fc600020f0eff */
[----:B------:R-:W-:Y:S01]  /*1e730*/  STL [R1+0x1768], R18 ;  /* 0x0017681201007387 */ /* 0x000fe20000100800 */
[----:B------:R-:W-:Y:S01]  /*1e740*/  LEA R50, P4, R22, R43, 0x1 ;  /* 0x0000002b16327211 */ /* 0x000fe200078808ff */
[----:B---3--:R-:W-:Y:S02]  /*1e750*/  IMAD R23, R23, R62, RZ ;  /* 0x0000003e17177224 */ /* 0x008fe400078e02ff */
        /* <DEDUP_REMOVED lines=59> */
[----:B------:R-:W-:-:S03]  /*1eb10*/  LEA.HI.X.SX32 R26, R26, R93, 0x1, P4 ;  /* 0x0000005d1a1a7211 */ /* 0x000fc600020f0eff */
[----:B------:R-:W-:Y:S01]  /*1eb20*/  STL [R1+0x17fc], R65 ;  /* 0x0017fc4101007387 */ /* 0x000fe20000100800 */
[----:B------:R-:W-:-:S03]  /*1eb30*/  LEA.HI.X.SX32 R30, R30, R93, 0x1, P5 ;  /* 0x0000005d1e1e7211 */ /* 0x000fc600028f0eff */
[----:B------:R-:W-:Y:S04]  /*1eb40*/  STL [R1+0x17e8], R25 ;  /* 0x0017e81901007387 */ /* 0x000fe80000100800 */
[----:B------:R-:W-:Y:S04]  /*1eb50*/  STL [R1+0x1800], R78 ;  /* 0x0018004e01007387 */ /* 0x000fe80000100800 */
[----:B------:R-:W-:Y:S04]  /*1eb60*/  STL [R1+0x17f0], R29 ;  /* 0x0017f01d01007387 */ /* 0x000fe80000100800 */
[----:B------:R-:W-:Y:S04]  /*1eb70*/  STL [R1+0x16e4], R43 ;  /* 0x0016e42b01007387 */ /* 0x000fe80000100800 */
[----:B------:R-:W-:Y:S04]  /*1eb80*/  STL [R1+0x16d8], R39 ;  /* 0x0016d82701007387 */ /* 0x000fe80000100800 */
[----:B------:R-:W-:Y:S04]  /*1eb90*/  STL [R1+0x16dc], R26 ;  /* 0x0016dc1a01007387 */ /* 0x000fe80000100800 */
[----:B------:R-:W-:Y:S04]  /*1eba0*/  STL [R1+0x16e0], R30 ;  /* 0x0016e01e01007387 */ /* 0x000fe80000100800 */
[----:B------:R0:W-:Y:S01]  /*1ebb0*/  STS.U16 [R49+UR76+0x42680], R68 ;  /* 0x0426804431007988 */ /* 0x0001e2000800044c */
[----:B------:R-:W-:-:S02]  /*1ebc0*/  PRMT R51, RZ, 0x7610, R51 ;  /* 0x00007610ff337816 */ /* 0x000fc40000000033 */
[----:B------:R-:W-:Y:S01]  /*1ebd0*/  LEA.HI.X.SX32 R41, R92, R93, 0x1, P1 ;  /* 0x0000005d5c297211 */ /* 0x000fe200008f0eff */
[----:B------:R-:W-:Y:S02]  /*1ebe0*/  @P0 IMAD.MOV.U32 R92, RZ, RZ, R53 ;  /* 0x000000ffff5c0224 */ /* 0x000fe400078e0035 */
[----:B------:R-:W-:Y:S01]  /*1ebf0*/  @P0 IMAD.MOV.U32 R93, RZ, RZ, R11 ;  /* 0x000000ffff5d0224 */ /* 0x000fe200078e000b */
[----:B0-----:R-:W2:Y:S04]  /*1ec00*/  LDL.LU R68, [R1+0x22dc] ;  /* 0x0022dc0001447983 */ /* 0x001ea80000300800 */
[----:B------:R-:W5:Y:S04]  /*1ec10*/  LDL.LU R11, [R1+0x22d8] ;  /* 0x0022d800010b7983 */ /* 0x000f680000300800 */
[----:B------:R-:W3:Y:S01]  /*1ec20*/  LDL.LU R53, [R1+0x22d4] ;  /* 0x0022d40001357983 */ /* 0x000ee20000300800 */
[----:B------:R-:W-:-:S03]  /*1ec30*/  PRMT R67, RZ, 0x7610, R67 ;  /* 0x00007610ff437816 */ /* 0x000fc60000000043 */
[----:B------:R0:W4:Y:S04]  /*1ec40*/  @P0 LDG.E.U16 R51, desc[UR6][R92.64] ;  /* 0x000000065c330981 */ /* 0x000128000c1e1500 */
[----:B------:R1:W-:Y:S01]  /*1ec50*/  STL [R1+0x16d4], R41 ;  /* 0x0016d42901007387 */ /* 0x0003e20000100800 */
[----:B0-----:R-:W-:Y:S02]  /*1ec60*/  @P0 IMAD.MOV.U32 R93, RZ, RZ, R84 ;  /* 0x000000ffff5d0224 */ /* 0x001fe400078e0054 */
[----:B------:R-:W-:Y:S01]  /*1ec70*/  @P0 IMAD.MOV.U32 R92, RZ, RZ, R69 ;  /* 0x000000ffff5c0224 */ /* 0x000fe200078e0045 */
[----:B------:R-:W5:Y:S04]  /*1ec80*/  LDL.LU R84, [R1+0x22d0] ;  /* 0x0022d00001547983 */ /* 0x000f680000300800 */
[----:B------:R-:W4:Y:S04]  /*1ec90*/  LDL.LU R69, [R1+0x22cc] ;  /* 0x0022cc0001457983 */ /* 0x000f280000300800 */
[----:B------:R0:W4:Y:S02]  /*1eca0*/  @P0 LDG.E.U16 R67, desc[UR6][R92.64] ;  /* 0x000000065c430981 */ /* 0x000124000c1e1500 */
[----:B0-----:R-:W-:-:S02]  /*1ecb0*/  @P0 IMAD.MOV.U32 R93, RZ, RZ, R85 ;  /* 0x000000ffff5d0224 */ /* 0x001fc400078e0055 */
[----:B------:R-:W-:Y:S01]  /*1ecc0*/  @P0 IMAD.MOV.U32 R92, RZ, RZ, R54 ;  /* 0x000000ffff5c0224 */ /* 0x000fe200078e0036 */
[----:B------:R-:W5:Y:S04]  /*1ecd0*/  LDL.LU R85, [R1+0x22c8] ;  /* 0x0022c80001557983 */ /* 0x000f680000300800 */
[----:B------:R-:W4:Y:S01]  /*1ece0*/  LDL.LU R54, [R1+0x22c4] ;  /* 0x0022c40001367983 */ /* 0x000f220000300800 */
[----:B------:R-:W-:-:S06]  /*1ecf0*/  PRMT R52, RZ, 0x7610, R52 ;  /* 0x00007610ff347816 */ /* 0x000fcc0000000034 */
[----:B------:R0:W4:Y:S02]  /*1ed00*/  @P0 LDG.E.U16 R52, desc[UR6][R92.64] ;  /* 0x000000065c340981 */ /* 0x000124000c1e1500 */
[----:B0-----:R-:W-:Y:S02]  /*1ed10*/  @P0 IMAD.MOV.U32 R92, RZ, RZ, R70 ;  /* 0x000000ffff5c0224 */ /* 0x001fe400078e0046 */
[----:B------:R-:W-:Y:S02]  /*1ed20*/  @P0 IMAD.MOV.U32 R93, RZ, RZ, R86 ;  /* 0x000000ffff5d0224 */ /* 0x000fe400078e0056 */
[----:B------:R-:W5:Y:S04]  /*1ed30*/  LDL.LU R86, [R1+0x22c0] ;  /* 0x0022c00001567983 */ /* 0x000f680000300800 */
[----:B------:R-:W4:Y:S01]  /*1ed40*/  LDL.LU R70, [R1+0x22bc] ;  /* 0x0022bc0001467983 */ /* 0x000f220000300800 */
[----:B--2---:R-:W-:-:S06]  /*1ed50*/  PRMT R68, RZ, 0x7610, R68 ;  /* 0x00007610ff447816 */ /* 0x004fcc0000000044 */
[----:B------:R0:W2:Y:S01]  /*1ed60*/  @P0 LDG.E.U16 R68, desc[UR6][R92.64] ;  /* 0x000000065c440981 */ /* 0x0000a2000c1e1500 */
[----:B---3--:R-:W-:Y:S01]  /*1ed70*/  PRMT R53, RZ, 0x7610, R53 ;  /* 0x00007610ff357816 */ /* 0x008fe20000000035 */
[----:B0-----:R-:W-:Y:S02]  /*1ed80*/  @P0 IMAD.MOV.U32 R92, RZ, RZ, R55 ;  /* 0x000000ffff5c0224 */ /* 0x001fe400078e0037 */
[----:B------:R-:W-:Y:S02]  /*1ed90*/  @P0 IMAD.MOV.U32 R93, RZ, RZ, R87 ;  /* 0x000000ffff5d0224 */ /* 0x000fe400078e0057 */
[----:B------:R-:W5:Y:S04]  /*1eda0*/  LDL.LU R87, [R1+0x22b8] ;  /* 0x0022b80001577983 */ /* 0x000f680000300800 */
[----:B------:R-:W3:Y:S04]  /*1edb0*/  LDL.LU R55, [R1+0x22b4] ;  /* 0x0022b40001377983 */ /* 0x000ee80000300800 */
[----:B------:R0:W2:Y:S01]  /*1edc0*/  @P0 LDG.E.U16 R53, desc[UR6][R92.64] ;  /* 0x000000065c350981 */ /* 0x0000a2000c1e1500 */
[----:B----4-:R-:W-:Y:S01]  /*1edd0*/  PRMT R69, RZ, 0x7610, R69 ;  /* 0x00007610ff457816 */ /* 0x010fe20000000045 */
[----:B0-----:R-:W-:-:S02]  /*1ede0*/  @P0 IMAD.MOV.U32 R92, RZ, RZ, R71 ;  /* 0x000000ffff5c0224 */ /* 0x001fc400078e0047 */
[----:B------:R-:W-:Y:S02]  /*1edf0*/  @P0 IMAD.MOV.U32 R93, RZ, RZ, R88 ;  /* 0x000000ffff5d0224 */ /* 0x000fe400078e0058 */
[----:B------:R-:W5:Y:S04]  /*1ee00*/  LDL.LU R88, [R1+0x22b0] ;  /* 0x0022b00001587983 */ /* 0x000f680000300800 */
[----:B------:R-:W4:Y:S04]  /*1ee10*/  LDL.LU R71, [R1+0x22ac] ;  /* 0x0022ac0001477983 */ /* 0x000f280000300800 */
[----:B------:R0:W2:Y:S01]  /*1ee20*/  @P0 LDG.E.U16 R69, desc[UR6][R92.64] ;  /* 0x000000065c450981 */ /* 0x0000a2000c1e1500 */
[----:B------:R-:W-:Y:S01]  /*1ee30*/  PRMT R54, RZ, 0x7610, R54 ;  /* 0x00007610ff367816 */ /* 0x000fe20000000036 */
[----:B0-----:R-:W-:-:S02]  /*1ee40*/  @P0 IMAD.MOV.U32 R93, RZ, RZ, R89 ;  /* 0x000000ffff5d0224 */ /* 0x001fc400078e0059 */
[----:B------:R-:W-:Y:S01]  /*1ee50*/  @P0 IMAD.MOV.U32 R92, RZ, RZ, R56 ;  /* 0x000000ffff5c0224 */ /* 0x000fe200078e0038 */
[----:B------:R-:W5:Y:S04]  /*1ee60*/  LDL.LU R89, [R1+0x22a8] ;  /* 0x0022a80001597983 */ /* 0x000f680000300800 */
[----:B------:R-:W2:Y:S04]  /*1ee70*/  LDL.LU R56, [R1+0x22a4] ;  /* 0x0022a40001387983 */ /* 0x000ea80000300800 */
[----:B------:R0:W2:Y:S02]  /*1ee80*/  @P0 LDG.E.U16 R54, desc[UR6][R92.64] ;  /* 0x000000065c360981 */ /* 0x0000a4000c1e1500 */
[----:B0-----:R-:W-:-:S02]  /*1ee90*/  @P0 IMAD.MOV.U32 R93, RZ, RZ, R90 ;  /* 0x000000ffff5d0224 */ /* 0x001fc400078e005a */
[----:B------:R-:W-:Y:S01]  /*1eea0*/  @P0 IMAD.MOV.U32 R92, RZ, RZ, R72 ;  /* 0x000000ffff5c0224 */ /* 0x000fe200078e0048 */
[----:B------:R-:W5:Y:S04]  /*1eeb0*/  LDL.LU R90, [R1+0x22a0] ;  /* 0x0022a000015a7983 */ /* 0x000f680000300800 */
[----:B------:R-:W2:Y:S01]  /*1eec0*/  LDL.LU R72, [R1+0x229c] ;  /* 0x00229c0001487983 */ /* 0x000ea20000300800 */
[----:B------:R-:W-:-:S06]  /*1eed0*/  PRMT R70, RZ, 0x7610, R70 ;  /* 0x00007610ff467816 */ /* 0x000fcc0000000046 */
[----:B------:R0:W2:Y:S02]  /*1eee0*/  @P0 LDG.E.U16 R70, desc[UR6][R92.64] ;  /* 0x000000065c460981 */ /* 0x0000a4000c1e1500 */
[----:B0-----:R-:W-:Y:S02]  /*1eef0*/  @P0 IMAD.MOV.U32 R92, RZ, RZ, R57 ;  /* 0x000000ffff5c0224 */ /* 0x001fe400078e0039 */
[----:B------:R-:W-:Y:S02]  /*1ef00*/  @P0 IMAD.MOV.U32 R93, RZ, RZ, R91 ;  /* 0x000000ffff5d0224 */ /* 0x000fe400078e005b */
[----:B------:R-:W5:Y:S04]  /*1ef10*/  LDL.LU R91, [R1+0x2298] ;  /* 0x00229800015b7983 */ /* 0x000f680000300800 */
[----:B------:R-:W2:Y:S01]  /*1ef20*/  LDL.LU R57, [R1+0x2294] ;  /* 0x0022940001397983 */ /* 0x000ea20000300800 */
[----:B---3--:R-:W-:-:S06]  /*1ef30*/  PRMT R55, RZ, 0x7610, R55 ;  /* 0x00007610ff377816 */ /* 0x008fcc0000000037 */
[----:B------:R0:W3:Y:S02]  /*1ef40*/  @P0 LDG.E.U16 R55, desc[UR6][R92.64] ;  /* 0x000000065c370981 */ /* 0x0000e4000c1e1500 */
[----:B0-----:R-:W-:Y:S02]  /*1ef50*/  @P0 IMAD.MOV.U32 R92, RZ, RZ, R73 ;  /* 0x000000ffff5c0224 */ /* 0x001fe400078e0049 */
[----:B------:R-:W-:Y:S02]  /*1ef60*/  @P0 IMAD.MOV.U32 R93, RZ, RZ, R2 ;  /* 0x000000ffff5d0224 */ /* 0x000fe400078e0002 */
[----:B------:R-:W5:Y:S01]  /*1ef70*/  LDL.LU R2, [R1+0x2290] ;  /* 0x0022900001027983 */ /* 0x000f620000300800 */
[----:B----4-:R-:W-:-:S03]  /*1ef80*/  PRMT R71, RZ, 0x7610, R71 ;  /* 0x00007610ff477816 */ /* 0x010fc60000000047 */
[----:B------:R-:W4:Y:S04]  /*1ef90*/  LDL.LU R73, [R1+0x228c] ;  /* 0x00228c0001497983 */ /* 0x000f280000300800 */
[----:B------:R0:W3:Y:S02]  /*1efa0*/  @P0 LDG.E.U16 R71, desc[UR6][R92.64] ;  /* 0x000000065c470981 */ /* 0x0000e4000c1e1500 */
[----:B0-----:R-:W-:Y:S02]  /*1efb0*/  @P0 IMAD.MOV.U32 R92, RZ, RZ, R58 ;  /* 0x000000ffff5c0224 */ /* 0x001fe400078e003a */
[----:B------:R-:W-:Y:S02]  /*1efc0*/  @P0 IMAD.MOV.U32 R93, RZ, RZ, R12 ;  /* 0x000000ffff5d0224 */ /* 0x000fe400078e000c */
[----:B------:R-:W5:Y:S01]  /*1efd0*/  LDL.LU R12, [R1+0x2288] ;  /* 0x00228800010c7983 */ /* 0x000f620000300800 */
[----:B--2---:R-:W-:-:S03]  /*1efe0*/  PRMT R56, RZ, 0x7610, R56 ;  /* 0x00007610ff387816 */ /* 0x004fc60000000038 */
[----:B------:R-:W2:Y:S04]  /*1eff0*/  LDL.LU R58, [R1+0x2284] ;  /* 0x00228400013a7983 */ /* 0x000ea80000300800 */
[----:B------:R0:W3:Y:S02]  /*1f000*/  @P0 LDG.E.U16 R56, desc[UR6][R92.64] ;  /* 0x000000065c380981 */ /* 0x0000e4000c1e1500 */
[----:B0-----:R-:W-:Y:S02]  /*1f010*/  @P0 IMAD.MOV.U32 R93, RZ, RZ, R13 ;  /* 0x000000ffff5d0224 */ /* 0x001fe400078e000d */
[----:B------:R-:W-:Y:S01]  /*1f020*/  @P0 IMAD.MOV.U32 R92, RZ, RZ, R74 ;  /* 0x000000ffff5c0224 */ /* 0x000fe200078e004a */
[----:B------:R-:W5:Y:S01]  /*1f030*/  LDL.LU R13, [R1+0x2280] ;  /* 0x00228000010d7983 */ /* 0x000f620000300800 */
[----:B------:R-:W-:-:S03]  /*1f040*/  PRMT R72, RZ, 0x7610, R72 ;  /* 0x00007610ff487816 */ /* 0x000fc60000000048 */
[----:B------:R-:W3:Y:S04]  /*1f050*/  LDL.LU R74, [R1+0x227c] ;  /* 0x00227c00014a7983 */ /* 0x000ee80000300800 */
[----:B------:R0:W3:Y:S02]  /*1f060*/  @P0 LDG.E.U16 R72, desc[UR6][R92.64] ;  /* 0x000000065c480981 */ /* 0x0000e4000c1e1500 */
[----:B0-----:R-:W-:Y:S02]  /*1f070*/  @P0 IMAD.MOV.U32 R93, RZ, RZ, R14 ;  /* 0x000000ffff5d0224 */ /* 0x001fe400078e000e */
[----:B------:R-:W-:Y:S01]  /*1f080*/  @P0 IMAD.MOV.U32 R92, RZ, RZ, R59 ;  /* 0x000000ffff5c0224 */ /* 0x000fe200078e003b */
[----:B------:R-:W5:Y:S04]  /*1f090*/  LDL.LU R14, [R1+0x2278] ;  /* 0x00227800010e7983 */ /* 0x000f680000300800 */
[----:B------:R-:W3:Y:S01]  /*1f0a0*/  LDL.LU R59, [R1+0x2274] ;  /* 0x00227400013b7983 */ /* 0x000ee20000300800 */
[----:B------:R-:W-:-:S06]  /*1f0b0*/  PRMT R57, RZ, 0x7610, R57 ;  /* 0x00007610ff397816 */ /* 0x000fcc0000000039 */
[----:B------:R0:W3:Y:S02]  /*1f0c0*/  @P0 LDG.E.U16 R57, desc[UR6][R92.64] ;  /* 0x000000065c390981 */ /* 0x0000e4000c1e1500 */
[----:B0-----:R-:W-:Y:S02]  /*1f0d0*/  @P0 IMAD.MOV.U32 R92, RZ, RZ, R60 ;  /* 0x000000ffff5c0224 */ /* 0x001fe400078e003c */
[----:B------:R-:W-:Y:S02]  /*1f0e0*/  @P0 IMAD.MOV.U32 R93, RZ, RZ, R15 ;  /* 0x000000ffff5d0224 */ /* 0x000fe400078e000f */
[----:B------:R-:W5:Y:S04]  /*1f0f0*/  LDL.LU R15, [R1+0x2270] ;  /* 0x00227000010f7983 */ /* 0x000f680000300800 */
[----:B------:R-:W3:Y:S01]  /*1f100*/  LDL.LU R60, [R1+0x226c] ;  /* 0x00226c00013c7983 */ /* 0x000ee20000300800 */
[----:B----4-:R-:W-:-:S06]  /*1f110*/  PRMT R73, RZ, 0x7610, R73 ;  /* 0x00007610ff497816 */ /* 0x010fcc0000000049 */
[----:B------:R0:W4:Y:S02]  /*1f120*/  @P0 LDG.E.U16 R73, desc[UR6][R92.64] ;  /* 0x000000065c490981 */ /* 0x000124000c1e1500 */
[----:B0-----:R-:W-:Y:S02]  /*1f130*/  @P0 IMAD.MOV.U32 R92, RZ, RZ, R44 ;  /* 0x000000ffff5c0224 */ /* 0x001fe400078e002c */
[----:B------:R-:W-:Y:S02]  /*1f140*/  @P0 IMAD.MOV.U32 R93, RZ, RZ, R16 ;  /* 0x000000ffff5d0224 */ /* 0x000fe400078e0010 */
[----:B------:R-:W5:Y:S01]  /*1f150*/  LDL.LU R16, [R1+0x2268] ;  /* 0x0022680001107983 */ /* 0x000f620000300800 */
[----:B--2---:R-:W-:-:S03]  /*1f160*/  PRMT R58, RZ, 0x7610, R58 ;  /* 0x00007610ff3a7816 */ /* 0x004fc6000000003a */
[----:B------:R-:W2:Y:S04]  /*1f170*/  LDL.LU R44, [R1+0x2264] ;  /* 0x00226400012c7983 */ /* 0x000ea80000300800 */
[----:B------:R0:W4:Y:S02]  /*1f180*/  @P0 LDG.E.U16 R58, desc[UR6][R92.64] ;  /* 0x000000065c3a0981 */ /* 0x000124000c1e1500 */
[----:B0-----:R-:W-:Y:S02]  /*1f190*/  @P0 IMAD.MOV.U32 R92, RZ, RZ, R61 ;  /* 0x000000ffff5c0224 */ /* 0x001fe400078e003d */
[----:B------:R-:W-:Y:S02]  /*1f1a0*/  @P0 IMAD.MOV.U32 R93, RZ, RZ, R17 ;  /* 0x000000ffff5d0224 */ /* 0x000fe400078e0011 */
[----:B------:R-:W5:Y:S01]  /*1f1b0*/  LDL.LU R17, [R1+0x2260] ;  /* 0x0022600001117983 */ /* 0x000f620000300800 */
[----:B---3--:R-:W-:-:S03]  /*1f1c0*/  PRMT R74, RZ, 0x7610, R74 ;  /* 0x00007610ff4a7816 */ /* 0x008fc6000000004a */
[----:B------:R-:W3:Y:S04]  /*1f1d0*/  LDL.LU R61, [R1+0x225c] ;  /* 0x00225c00013d7983 */ /* 0x000ee80000300800 */
[----:B------:R0:W4:Y:S02]  /*1f1e0*/  @P0 LDG.E.U16 R74, desc[UR6][R92.64] ;  /* 0x000000065c4a0981 */ /* 0x000124000c1e1500 */
[----:B0-----:R-:W-:Y:S02]  /*1f1f0*/  @P0 IMAD.MOV.U32 R93, RZ, RZ, R18 ;  /* 0x000000ffff5d0224 */ /* 0x001fe400078e0012 */
[----:B------:R-:W-:Y:S01]  /*1f200*/  @P0 IMAD.MOV.U32 R92, RZ, RZ, R45 ;  /* 0x000000ffff5c0224 */ /* 0x000fe200078e002d */
[----:B------:R-:W5:Y:S01]  /*1f210*/  LDL.LU R18, [R1+0x2258] ;  /* 0x0022580001127983 */ /* 0x000f620000300800 */
[----:B------:R-:W-:-:S03]  /*1f220*/  PRMT R59, RZ, 0x7610, R59 ;  /* 0x00007610ff3b7816 */ /* 0x000fc6000000003b */
[----:B------:R-:W4:Y:S04]  /*1f230*/  LDL.LU R45, [R1+0x2254] ;  /* 0x00225400012d7983 */ /* 0x000f280000300800 */
[----:B------:R0:W4:Y:S02]  /*1f240*/  @P0 LDG.E.U16 R59, desc[UR6][R92.64] ;  /* 0x000000065c3b0981 */ /* 0x000124000c1e1500 */
[----:B0-----:R-:W-:Y:S02]  /*1f250*/  @P0 IMAD.MOV.U32 R93, RZ, RZ, R19 ;  /* 0x000000ffff5d0224 */ /* 0x001fe400078e0013 */
        /* <DEDUP_REMOVED lines=10> */
[----:B------:R0:W2:Y:S02]  /*1f300*/  @P0 LDG.E.U16 R44, desc[UR6][R92.64] ;  /* 0x000000065c2c0981 */ /* 0x0000a4000c1e1500 */
[----:B0-----:R-:W-:Y:S02]  /*1f310*/  @P0 IMAD.MOV.U32 R92, RZ, RZ, R48 ;  /* 0x000000ffff5c0224 */ /* 0x001fe400078e0030 */
[----:B------:R-:W-:Y:S02]  /*1f320*/  @P0 IMAD.MOV.U32 R93, RZ, RZ, R21 ;  /* 0x000000ffff5d0224 */ /* 0x000fe400078e0015 */
[----:B------:R-:W5:Y:S01]  /*1f330*/  LDL.LU R21, [R1+0x2240] ;  /* 0x0022400001157983 */ /* 0x000f620000300800 */
[----:B---3--:R-:W-:-:S03]  /*1f340*/  PRMT R61, RZ, 0x7610, R61 ;  /* 0x00007610ff3d7816 */ /* 0x008fc6000000003d */
[----:B------:R-:W3:Y:S04]  /*1f350*/  LDL.LU R48, [R1+0x223c] ;  /* 0x00223c0001307983 */ /* 0x000ee80000300800 */
[----:B------:R0:W2:Y:S02]  /*1f360*/  @P0 LDG.E.U16 R61, desc[UR6][R92.64] ;  /* 0x000000065c3d0981 */ /* 0x0000a4000c1e1500 */
[----:B0-----:R-:W-:Y:S02]  /*1f370*/  @P0 IMAD.MOV.U32 R92, RZ, RZ, R50 ;  /* 0x000000ffff5c0224 */ /* 0x001fe400078e0032 */
[----:B------:R-:W-:Y:S02]  /*1f380*/  @P0 IMAD.MOV.U32 R93, RZ, RZ, R22 ;  /* 0x000000ffff5d0224 */ /* 0x000fe400078e0016 */
[----:B------:R-:W5:Y:S01]  /*1f390*/  LDL.LU R22, [R1+0x2238] ;  /* 0x0022380001167983 */ /* 0x000f620000300800 */
[----:B----4-:R-:W-:-:S03]  /*1f3a0*/  PRMT R45, RZ, 0x7610, R45 ;  /* 0x00007610ff2d7816 */ /* 0x010fc6000000002d */
[----:B------:R-:W4:Y:S04]  /*1f3b0*/  LDL.LU R50, [R1+0x2234] ;  /* 0x0022340001327983 */ /* 0x000f280000300800 */
[----:B------:R0:W2:Y:S02]  /*1f3c0*/  @P0 LDG.E.U16 R45, desc[UR6][R92.64] ;  /* 0x000000065c2d0981 */ /* 0x0000a4000c1e1500 */
[----:B0-----:R-:W-:Y:S02]  /*1f3d0*/  @P0 IMAD.MOV.U32 R93, RZ, RZ, R23 ;  /* 0x000000ffff5d0224 */ /* 0x001fe400078e0017 */
[----:B------:R-:W-:Y:S01]  /*1f3e0*/  @P0 IMAD.MOV.U32 R92, RZ, RZ, R62 ;  /* 0x000000ffff5c0224 */ /* 0x000fe200078e003e */
[----:B------:R-:W5:Y:S01]  /*1f3f0*/  LDL.LU R23, [R1+0x2230] ;  /* 0x0022300001177983 */ /* 0x000f620000300800 */
[----:B------:R-:W-:-:S03]  /*1f400*/  PRMT R46, RZ, 0x7610, R46 ;  /* 0x00007610ff2e7816 */ /* 0x000fc6000000002e */
[----:B------:R-:W2:Y:S04]  /*1f410*/  LDL.LU R62, [R1+0x222c] ;  /* 0x00222c00013e7983 */ /* 0x000ea80000300800 */
[----:B------:R0:W2:Y:S02]  /*1f420*/  @P0 LDG.E.U16 R46, desc[UR6][R92.64] ;  /* 0x000000065c2e0981 */ /* 0x0000a4000c1e1500 */
[----:B0-----:R-:W-:Y:S02]  /*1f430*/  @P0 IMAD.MOV.U32 R93, RZ, RZ, R24 ;  /* 0x000000ffff5d0224 */ /* 0x001fe400078e0018 */
        /* <DEDUP_REMOVED lines=30> */
[----:B------:R-:W3:Y:S01]  /*1f620*/  LDL.LU R76, [R1+0x2200] ;  /* 0x00220000014c7983 */ /* 0x000ee20000300800 */
[----:B------:R-:W-:-:S03]  /*1f630*/  @P0 IMAD.MOV.U32 R92, RZ, RZ, R42 ;  /* 0x000000ffff5c0224 */ /* 0x000fc600078e002a */
[----:B------:R-:W3:Y:S01]  /*1f640*/  LDL R42, [R1+0x1564] ;  /* 0x00156400012a7983 */ /* 0x000ee20000100800 */
        /* <DEDUP_REMOVED lines=19> */
[----:B------:R0:W4:Y:S01]  /*1f780*/  @P0 LDG.E.U16 R75, desc[UR6][R92.64] ;  /* 0x000000065c4b0981 */ /* 0x000122000c1e1500 */
[----:B------:R-:W-:Y:S01]  /*1f790*/  PRMT R76, RZ, 0x7610, R76 ;  /* 0x00007610ff4c7816 */ /* 0x000fe2000000004c */
[----:B0-----:R-:W-:Y:S02]  /*1f7a0*/  @P0 IMAD.MOV.U32 R93, RZ, RZ, R32 ;  /* 0x000000ffff5d0224 */ /* 0x001fe400078e0020 */
[----:B------:R-:W-:Y:S01]  /*1f7b0*/  @P0 IMAD.MOV.U32 R92, RZ, RZ, R80 ;  /* 0x000000ffff5c0224 */ /* 0x000fe200078e0050 */
[----:B------:R-:W5:Y:S04]  /*1f7c0*/  LDL.LU R32, [R1+0x21e4] ;  /* 0x0021e40001207983 */ /* 0x000f680000300800 */
[----:B------:R-:W4:Y:S04]  /*1f7d0*/  LDL.LU R80, [R1+0x21e0] ;  /* 0x0021e00001507983 */ /* 0x000f280000300800 */
[----:B------:R0:W4:Y:S02]  /*1f7e0*/  @P0 LDG.E.U16 R76, desc[UR6][R92.64] ;  /* 0x000000065c4c0981 */ /* 0x000124000c1e1500 */
[----:B0-----:R-:W-:-:S02]  /*1f7f0*/  @P0 IMAD.MOV.U32 R93, RZ, RZ, R81 ;  /* 0x000000ffff5d0224 */ /* 0x001fc400078e0051 */
[----:B------:R-:W4:Y:S01]  /*1f800*/  LDL.LU R81, [R1+0x21dc] ;  /* 0x0021dc0001517983 */ /* 0x000f220000300800 */
[----:B------:R-:W-:-:S03]  /*1f810*/  @P0 IMAD.MOV.U32 R92, RZ, RZ, R83 ;  /* 0x000000ffff5c0224 */ /* 0x000fc600078e0053 */
[----:B------:R-:W4:Y:S01]  /*1f820*/  LDL.LU R83, [R1+0x21d8] ;  /* 0x0021d80001537983 */ /* 0x000f220000300800 */
[----:B------:R-:W-:-:S06]  /*1f830*/  PRMT R77, RZ, 0x7610, R77 ;  /* 0x00007610ff4d7816 */ /* 0x000fcc000000004d */
[----:B------:R0:W4:Y:S02]  /*1f840*/  @P0 LDG.E.U16 R77, desc[UR6][R92.64] ;  /* 0x000000065c4d0981 */ /* 0x000124000c1e1500 */
[----:B0-----:R-:W-:Y:S02]  /*1f850*/  @P0 IMAD.MOV.U32 R92, RZ, RZ, R34 ;  /* 0x000000ffff5c0224 */ /* 0x001fe400078e0022 */
[----:B------:R-:W-:Y:S02]  /*1f860*/  @P0 IMAD.MOV.U32 R93, RZ, RZ, R33 ;  /* 0x000000ffff5d0224 */ /* 0x000fe400078e0021 */
[----:B------:R-:W5:Y:S04]  /*1f870*/  LDL.LU R33, [R1+0x21d4] ;  /* 0x0021d40001217983 */ /* 0x000f680000300800 */
[----:B------:R-:W5:Y:S01]  /*1f880*/  LDL.LU R34, [R1+0x21d0] ;  /* 0x0021d00001227983 */ /* 0x000f620000300800 */
[----:B--2---:R-:W-:-:S06]  /*1f890*/  PRMT R78, RZ, 0x7610, R78 ;  /* 0x00007610ff4e7816 */ /* 0x004fcc000000004e */
[----:B------:R0:W2:Y:S02]  /*1f8a0*/  @P0 LDG.E.U16 R78, desc[UR6][R92.64] ;  /* 0x000000065c4e0981 */ /* 0x0000a4000c1e1500 */
[----:B0-----:R-:W-:Y:S02]  /*1f8b0*/  @P0 IMAD.MOV.U32 R92, RZ, RZ, R36 ;  /* 0x000000ffff5c0224 */ /* 0x001fe400078e0024 */
[----:B------:R-:W-:Y:S02]  /*1f8c0*/  @P0 IMAD.MOV.U32 R93, RZ, RZ, R35 ;  /* 0x000000ffff5d0224 */ /* 0x000fe400078e0023 */
[----:B------:R-:W5:Y:S01]  /*1f8d0*/  LDL.LU R35, [R1+0x21cc] ;  /* 0x0021cc0001237983 */ /* 0x000f620000300800 */
[----:B---3--:R-:W-:-:S03]  /*1f8e0*/  PRMT R79, RZ, 0x7610, R79 ;  /* 0x00007610ff4f7816 */ /* 0x008fc6000000004f */
[----:B------:R-:W5:Y:S04]  /*1f8f0*/  LDL.LU R36, [R1+0x21c8] ;  /* 0x0021c80001247983 */ /* 0x000f680000300800 */
[----:B------:R0:W3:Y:S02]  /*1f900*/  @P0 LDG.E.U16 R79, desc[UR6][R92.64] ;  /* 0x000000065c4f0981 */ /* 0x0000e4000c1e1500 */
[----:B0-----:R-:W-:Y:S02]  /*1f910*/  @P0 IMAD.MOV.U32 R92, RZ, RZ, R38 ;  /* 0x000000ffff5c0224 */ /* 0x001fe400078e0026 */
[----:B------:R-:W-:Y:S02]  /*1f920*/  @P0 IMAD.MOV.U32 R93, RZ, RZ, R37 ;  /* 0x000000ffff5d0224 */ /* 0x000fe400078e0025 */
[----:B------:R-:W5:Y:S01]  /*1f930*/  LDL.LU R37, [R1+0x21c4] ;  /* 0x0021c40001257983 */ /* 0x000f620000300800 */
[----:B----4-:R-:W-:-:S03]  /*1f940*/  PRMT R80, RZ, 0x7610, R80 ;  /* 0x00007610ff507816 */ /* 0x010fc60000000050 */
[----:B------:R-:W5:Y:S04]  /*1f950*/  LDL.LU R38, [R1+0x21c0] ;  /* 0x0021c00001267983 */ /* 0x000f680000300800 */
[----:B------:R0:W4:Y:S01]  /*1f960*/  @P0 LDG.E.U16 R80, desc[UR6][R92.64] ;  /* 0x000000065c500981 */ /* 0x000122000c1e1500 */
[----:B------:R-:W-:Y:S01]  /*1f970*/  PRMT R81, RZ, 0x7610, R81 ;  /* 0x00007610ff517816 */ /* 0x000fe20000000051 */
[----:B0-----:R-:W-:Y:S02]  /*1f980*/  @P0 IMAD.MOV.U32 R92, RZ, RZ, R40 ;  /* 0x000000ffff5c0224 */ /* 0x001fe400078e0028 */
[----:B------:R-:W-:Y:S01]  /*1f990*/  @P0 IMAD.MOV.U32 R93, RZ, RZ, R39 ;  /* 0x000000ffff5d0224 */ /* 0x000fe200078e0027 */
[----:B------:R-:W-:Y:S01]  /*1f9a0*/  PRMT R83, RZ, 0x7610, R83 ;  /* 0x00007610ff537816 */ /* 0x000fe20000000053 */
[----:B------:R-:W5:Y:S04]  /*1f9b0*/  LDL.LU R39, [R1+0x21bc] ;  /* 0x0021bc0001277983 */ /* 0x000f680000300800 */
[----:B------:R0:W2:Y:S04]  /*1f9c0*/  @P0 LDG.E.U16 R81, desc[UR6][R92.64] ;  /* 0x000000065c510981 */ /* 0x0000a8000c1e1500 */
[----:B------:R-:W5:Y:S01]  /*1f9d0*/  LDL.LU R40, [R1+0x21b8] ;  /* 0x0021b80001287983 */ /* 0x000f620000300800 */
[----:B0-----:R-:W-:-:S02]  /*1f9e0*/  @P0 IMAD.MOV.U32 R92, RZ, RZ, R43 ;  /* 0x000000ffff5c0224 */ /* 0x001fc400078e002b */
[----:B------:R-:W-:Y:S01]  /*1f9f0*/  @P0 IMAD.MOV.U32 R93, RZ, RZ, R41 ;  /* 0x000000ffff5d0224 */ /* 0x000fe200078e0029 */
[----:B------:R-:W0:Y:S04]  /*1fa00*/  S2R R43, SR_TID.X ;  /* 0x00000000002b7919 */ /* 0x000e280000002100 */
[----:B------:R1:W2:Y:S04]  /*1fa10*/  @P0 LDG.E.U16 R83, desc[UR6][R92.64] ;  /* 0x000000065c530981 */ /* 0x0002a8000c1e1500 */
[----:B-1----:R1:W5:Y:S01]  /*1fa20*/  LDL.LU R41, [R1+0x21b4] ;  /* 0x0021b40001297983 */ /* 0x0023620000300800 */
[----:B------:R-:W-:-:S02]  /*1fa30*/  VIADD R92, R42, 0x20000 ;  /* 0x000200002a5c7836 */ /* 0x000fc40000000000 */
[----:B------:R-:W-:-:S03]  /*1fa40*/  VIADD R93, R42, 0x48000 ;  /* 0x000480002a5d7836 */ /* 0x000fc60000000000 */
[----:B------:R-:W-:Y:S02]  /*1fa50*/  SHF.R.U32.HI R92, RZ, 0x4, R92 ;  /* 0x00000004ff5c7819 */ /* 0x000fe4000001165c */
[----:B------:R-:W-:Y:S02]  /*1fa60*/  SHF.R.U32.HI R93, RZ, 0x4, R93 ;  /* 0x00000004ff5d7819 */ /* 0x000fe4000001165d */
[----:B------:R-:W-:Y:S02]  /*1fa70*/  SGXT.U32 R42, R92, 0xe ;  /* 0x0000000e5c2a781a */ /* 0x000fe40000000000 */
[----:B------:R-:W-:Y:S01]  /*1fa80*/  SGXT.U32 R93, R93, 0xe ;  /* 0x0000000e5d5d781a */ /* 0x000fe20000000000 */
[----:B------:R-:W-:Y:S02]  /*1fa90*/  IMAD.MOV.U32 R92, RZ, RZ, RZ ;  /* 0x000000ffff5c7224 */ /* 0x000fe400078e00ff */
[----:B------:R1:W-:Y:S01]  /*1faa0*/  STL [R1+0xec4], R42 ;  /* 0x000ec42a01007387 */ /* 0x0003e20000100800 */
[----:B0-----:R-:W-:-:S03]  /*1fab0*/  SHF.R.U32.HI R43, RZ, 0x5, R43 ;  /* 0x00000005ff2b7819 */ /* 0x001fc6000001162b */
[----:B------:R0:W-:Y:S01]  /*1fac0*/  STL [R1+0xec0], R93 ;  /* 0x000ec05d01007387 */ /* 0x0001e20000100800 */
[----:B-1----:R-:W-:Y:S02]  /*1fad0*/  IADD3 R42, P1, PT, R42, 0x4000080, RZ ;  /* 0x040000802a2a7810 */ /* 0x002fe40007f3e0ff */
[----:B------:R-:W-:Y:S02]  /*1fae0*/  ISETP.NE.U32.AND P0, PT, R43, RZ, PT ;  /* 0x000000ff2b00720c */ /* 0x000fe40003f05070 */
[----:B0-----:R-:W-:Y:S02]  /*1faf0*/  IADD3 R93, P3, PT, R93, 0x2, RZ ;  /* 0x000000025d5d7810 */ /* 0x001fe40007f7e0ff */
[C---:B------:R-:W-:Y:S02]  /*1fb00*/  IADD3.X R43, PT, PT, R92.reuse, 0x40004040, RZ, P1, !PT ;  /* 0x400040405c2b7810 */ /* 0x040fe40000ffe4ff */
[----:B------:R-:W-:Y:S01]  /*1fb10*/  IADD3.X R92, PT, PT, R92, 0x40004040, RZ, P3, !PT ;  /* 0x400040405c5c7810 */ /* 0x000fe20001ffe4ff */
[----:B------:R0:W-:Y:S01]  /*1fb20*/  STS.U16 [R49+UR76+0x42a80], R44 ;  /* 0x042a802c31007988 */ /* 0x0001e2000800044c */
[----:B------:R-:W-:-:S02]  /*1fb30*/  R2UR UR8, R42 ;  /* 0x000000002a0872ca */ /* 0x000fc400000e0000 */
[----:B------:R-:W-:Y:S01]  /*1fb40*/  R2UR UR11, R92 ;  /* 0x000000005c0b72ca */ /* 0x000fe200000e0000 */
[----:B------:R1:W-:Y:S01]  /*1fb50*/  STS.U16 [R49+UR76+0x42e80], R45 ;  /* 0x042e802d31007988 */ /* 0x0003e2000800044c */
[----:B------:R-:W-:Y:S02]  /*1fb60*/  LOP3.LUT R92, R0, 0x60, RZ, 0x3c, !PT ;  /* 0x00000060005c7812 */ /* 0x000fe400078e3cff */
[----:B------:R-:W-:Y:S01]  /*1fb70*/  R2UR UR9, R43 ;  /* 0x000000002b0972ca */ /* 0x000fe200000e0000 */
[----:B------:R0:W5:Y:S04]  /*1fb80*/  LDL.LU R42, [R1+0x21b0] ;  /* 0x0021b000012a7983 */ /* 0x0001680000300800 */
[----:B------:R0:W-:Y:S04]  /*1fb90*/  STS.U16 [R49+UR76+0x43280], R46 ;  /* 0x0432802e31007988 */ /* 0x0001e8000800044c */
[----:B------:R0:W5:Y:S04]  /*1fba0*/  LDL.LU R43, [R1+0x21ac] ;  /* 0x0021ac00012b7983 */ /* 0x0001680000300800 */
[----:B------:R1:W-:Y:S04]  /*1fbb0*/  STS.U16 [R49+UR76+0x43680], R47 ;  /* 0x0436802f31007988 */ /* 0x0003e8000800044c */
[----:B0-----:R0:W5:Y:S04]  /*1fbc0*/  LDL.LU R44, [R1+0x21a8] ;  /* 0x0021a800012c7983 */ /* 0x0011680000300800 */
[----:B------:R0:W-:Y:S04]  /*1fbd0*/  STS.U16 [R49+UR76+0x43a80], R48 ;  /* 0x043a803031007988 */ /* 0x0001e8000800044c */
[----:B-1----:R1:W5:Y:S04]  /*1fbe0*/  LDL.LU R45, [R1+0x21a4] ;  /* 0x0021a400012d7983 */ /* 0x0023680000300800 */
[----:B------:R0:W-:Y:S04]  /*1fbf0*/  STS.U16 [R49+UR76+0x43e80], R50 ;  /* 0x043e803231007988 */ /* 0x0001e8000800044c */
[----:B------:R1:W5:Y:S04]  /*1fc00*/  LDL.LU R46, [R1+0x21a0] ;  /* 0x0021a000012e7983 */ /* 0x0003680000300800 */
[----:B------:R0:W-:Y:S04]  /*1fc10*/  STS.U16 [R92+UR76+0x40300], R51 ;  /* 0x040300335c007988 */ /* 0x0001e8000800044c */
[----:B------:R1:W5:Y:S04]  /*1fc20*/  LDL.LU R47, [R1+0x219c] ;  /* 0x00219c00012f7983 */ /* 0x0003680000300800 */
[----:B------:R1:W-:Y:S04]  /*1fc30*/  STS.U16 [R92+UR76+0x40700], R52 ;  /* 0x040700345c007988 */ /* 0x0003e8000800044c */
[----:B0-----:R0:W5:Y:S04]  /*1fc40*/  LDL.LU R48, [R1+0x2198] ;  /* 0x0021980001307983 */ /* 0x0011680000300800 */
[----:B------:R0:W-:Y:S04]  /*1fc50*/  STS.U16 [R92+UR76+0x40b00], R53 ;  /* 0x040b00355c007988 */ /* 0x0001e8000800044c */
[----:B------:R0:W5:Y:S04]  /*1fc60*/  LDL.LU R49, [R1+0x2194] ;  /* 0x0021940001317983 */ /* 0x0001680000300800 */
[----:B------:R0:W-:Y:S04]  /*1fc70*/  STS.U16 [R92+UR76+0x40f00], R54 ;  /* 0x040f00365c007988 */ /* 0x0001e8000800044c */
[----:B------:R0:W5:Y:S04]  /*1fc80*/  LDL.LU R50, [R1+0x2190] ;  /* 0x0021900001327983 */ /* 0x0001680000300800 */
[----:B------:R0:W-:Y:S04]  /*1fc90*/  STS.U16 [R92+UR76+0x41300], R55 ;  /* 0x041300375c007988 */ /* 0x0001e8000800044c */
[----:B------:R0:W5:Y:S04]  /*1fca0*/  LDL.LU R51, [R1+0x218c] ;  /* 0x00218c0001337983 */ /* 0x0001680000300800 */
[----:B------:R0:W-:Y:S04]  /*1fcb0*/  STS.U16 [R92+UR76+0x41700], R56 ;  /* 0x041700385c007988 */ /* 0x0001e8000800044c */
[----:B-1----:R1:W5:Y:S04]  /*1fcc0*/  LDL.LU R52, [R1+0x2188] ;  /* 0x0021880001347983 */ /* 0x0023680000300800 */
        /* <DEDUP_REMOVED lines=12> */
[----:B------:R-:W-:Y:S04]  /*1fd90*/  STS.U16 [R92+UR76+0x43300], R63 ;  /* 0x0433003f5c007988 */ /* 0x000fe8000800044c */
[----:B------:R0:W5:Y:S04]  /*1fda0*/  LDL.LU R59, [R1+0x216c] ;  /* 0x00216c00013b7983 */ /* 0x0001680000300800 */
[----:B------:R-:W-:Y:S04]  /*1fdb0*/  STS.U16 [R92+UR76+0x43700], R64 ;  /* 0x043700405c007988 */ /* 0x000fe8000800044c */
[----:B------:R0:W5:Y:S04]  /*1fdc0*/  LDL.LU R60, [R1+0x2168] ;  /* 0x00216800013c7983 */ /* 0x0001680000300800 */
[----:B------:R-:W-:Y:S04]  /*1fdd0*/  STS.U16 [R92+UR76+0x43b00], R65 ;  /* 0x043b00415c007988 */ /* 0x000fe8000800044c */
[----:B------:R0:W5:Y:S04]  /*1fde0*/  LDL.LU R61, [R1+0x2164] ;  /* 0x00216400013d7983 */ /* 0x0001680000300800 */
[----:B------:R0:W-:Y:S04]  /*1fdf0*/  STS.U16 [R92+UR76+0x43f00], R66 ;  /* 0x043f00425c007988 */ /* 0x0001e8000800044c */
[----:B-1----:R1:W5:Y:S04]  /*1fe00*/  LDL.LU R62, [R1+0x2160] ;  /* 0x00216000013e7983 */ /* 0x0023680000300800 */
[----:B------:R1:W-:Y:S01]  /*1fe10*/  STS.U16 [R82+UR76+0x40380], R67 ;  /* 0x0403804352007988 */ /* 0x0003e2000800044c */
[----:B0-----:R-:W-:-:S03]  /*1fe20*/  SHF.R.S32.HI R92, RZ, 0x1f, R3 ;  /* 0x0000001fff5c7819 */ /* 0x001fc60000011403 */
[----:B------:R0:W5:Y:S04]  /*1fe30*/  LDL.LU R63, [R1+0x215c] ;  /* 0x00215c00013f7983 */ /* 0x0001680000300800 */
[----:B------:R0:W-:Y:S01]  /*1fe40*/  STS.U16 [R82+UR76+0x40780], R68 ;  /* 0x0407804452007988 */ /* 0x0001e2000800044c */
[----:B------:R-:W-:-:S03]  /*1fe50*/  LEA.HI R92, R92, R3, RZ, 0x7 ;  /* 0x000000035c5c7211 */ /* 0x000fc600078f38ff */
[----:B------:R0:W5:Y:S04]  /*1fe60*/  LDL.LU R64, [R1+0x2158] ;  /* 0x0021580001407983 */ /* 0x0001680000300800 */
[----:B------:R0:W-:Y:S04]  /*1fe70*/  STS.U16 [R82+UR76+0x40b80], R69 ;  /* 0x040b804552007988 */ /* 0x0001e8000800044c */
[----:B------:R0:W5:Y:S04]  /*1fe80*/  LDL.LU R65, [R1+0x2154] ;  /* 0x0021540001417983 */ /* 0x0001680000300800 */
[----:B------:R0:W-:Y:S04]  /*1fe90*/  STS.U16 [R82+UR76+0x40f80], R70 ;  /* 0x040f804652007988 */ /* 0x0001e8000800044c */
[----:B------:R0:W5:Y:S04]  /*1fea0*/  LDL.LU R66, [R1+0x2150] ;  /* 0x0021500001427983 */ /* 0x0001680000300800 */
[----:B------:R0:W-:Y:S04]  /*1feb0*/  STS.U16 [R82+UR76+0x41380], R71 ;  /* 0x0413804752007988 */ /* 0x0001e8000800044c */
[----:B-1----:R1:W5:Y:S04]  /*1fec0*/  LDL.LU R67, [R1+0x214c] ;  /* 0x00214c0001437983 */ /* 0x0023680000300800 */
[----:B------:R1:W-:Y:S01]  /*1fed0*/  STS.U16 [R82+UR76+0x41780], R72 ;  /* 0x0417804852007988 */ /* 0x0003e2000800044c */
[----:B------:R-:W-:-:S03]  /*1fee0*/  SHF.R.S32.HI R92, RZ, 0x7, R92 ;  /* 0x00000007ff5c7819 */ /* 0x000fc6000001145c */
[----:B0-----:R0:W5:Y:S04]  /*1fef0*/  LDL.LU R68, [R1+0x2148] ;  /* 0x0021480001447983 */ /* 0x0011680000300800 */
[----:B------:R0:W-:Y:S04]  /*1ff00*/  STS.U16 [R82+UR76+0x41b80], R73 ;  /* 0x041b804952007988 */ /* 0x0001e8000800044c */
[----:B------:R0:W5:Y:S04]  /*1ff10*/  LDL.LU R69, [R1+0x2144] ;  /* 0x0021440001457983 */ /* 0x0001680000300800 */
[----:B------:R0:W-:Y:S04]  /*1ff20*/  STS.U16 [R82+UR76+0x41f80], R74 ;  /* 0x041f804a52007988 */ /* 0x0001e8000800044c */
[----:B------:R0:W5:Y:S04]  /*1ff30*/  LDL.LU R70, [R1+0x2140] ;  /* 0x0021400001467983 */ /* 0x0001680000300800 */
[----:B------:R0:W-:Y:S04]  /*1ff40*/  STS.U16 [R82+UR76+0x42380], R75 ;  /* 0x0423804b52007988 */ /* 0x0001e8000800044c */
[----:B------:R0:W5:Y:S04]  /*1ff50*/  LDL.LU R71, [R1+0x213c] ;  /* 0x00213c0001477983 */ /* 0x0001680000300800 */
[----:B------:R0:W-:Y:S01]  /*1ff60*/  STS.U16 [R82+UR76+0x42780], R76 ;  /* 0x0427804c52007988 */ /* 0x0001e2000800044c */
[----:B------:R-:W-:-:S03]  /*1ff70*/  VIMNMX R92, PT, PT, R92, 0x1, !PT ;  /* 0x000000015c5c7848 */ /* 0x000fc60007fe0100 */
[----:B-1----:R1:W5:Y:S04]  /*1ff80*/  LDL.LU R72, [R1+0x2138] ;  /* 0x0021380001487983 */ /* 0x0023680000300800 */
[----:B------:R1:W-:Y:S04]  /*1ff90*/  STS.U16 [R82+UR76+0x42b80], R77 ;  /* 0x042b804d52007988 */ /* 0x0003e8000800044c */
[----:B0-----:R0:W5:Y:S04]  /*1ffa0*/  LDL.LU R73, [R1+0x2134] ;  /* 0x0021340001497983 */ /* 0x0011680000300800 */
[----:B--2---:R2:W-:Y:S04]  /*1ffb0*/  STS.U16 [R82+UR76+0x42f80], R78 ;  /* 0x042f804e52007988 */ /* 0x0045e8000800044c */
[----:B------:R0:W5:Y:S04]  /*1ffc0*/  LDL.LU R74, [R1+0x2130] ;  /* 0x00213000014a7983 */ /* 0x0001680000300800 */
[----:B---3--:R3:W-:Y:S04]  /*1ffd0*/  STS.U16 [R82+UR76+0x43380], R79 ;  /* 0x0433804f52007988 */ /* 0x0087e8000800044c */
[----:B------:R0:W5:Y:S04]  /*1ffe0*/  LDL.LU R75, [R1+0x212c] ;  /* 0x00212c00014b7983 */ /* 0x0001680000300800 */
[----:B----4-:R4:W-:Y:S04]  /*1fff0*/  STS.U16 [R82+UR76+0x43780], R80 ;  /* 0x0437805052007988 */ /* 0x0109e8000800044c */
[----:B------:R0:W5:Y:S04]  /*20000*/  LDL.LU R76, [R1+0x2128] ;  /* 0x00212800014c7983 */ /* 0x0001680000300800 */
[----:B------:R0:W-:Y:S01]  /*20010*/  STS.U16 [R82+UR76+0x43b80], R81 ;  /* 0x043b805152007988 */ /* 0x0001e2000800044c */
[----:B------:R-:W-:-:S03]  /*20020*/  VIADD R92, R92, 0xffffffff ;  /* 0xffffffff5c5c7836 */ /* 0x000fc60000000000 */
[----:B-1----:R1:W5:Y:S04]  /*20030*/  LDL.LU R77, [R1+0x2124] ;  /* 0x00212400014d7983 */ /* 0x0023680000300800 */
[----:B------:R0:W-:Y:S04]  /*20040*/  STS.U16 [R82+UR76+0x43f80], R83 ;  /* 0x043f805352007988 */ /* 0x0001e8000800044c */
[----:B--2---:R1:W5:Y:S01]  /*20050*/  LDL.LU R78, [R1+0x2120] ;  /* 0x00212000014e7983 */ /* 0x0043620000300800 */
[----:B------:R2:W-:Y:S06]  /*20060*/  MEMBAR.ALL.CTA ;  /* 0x0000000000007992 */ /* 0x0005ec0000008000 */
[----:B--2---:R-:W2:Y:S04]  /*20070*/  FENCE.VIEW.ASYNC.S ;  /* 0x00000000000073c6 */ /* 0x004ea80000000000 */
[----:B---3--:R1:W5:Y:S01]  /*20080*/  LDL.LU R79, [R1+0x211c] ;  /* 0x00211c00014f7983 */ /* 0x0083620000300800 */
[----:B--2---:R-:W-:Y:S01]  /*20090*/  BAR.SYNC.DEFER_BLOCKING 0x0 ;  /* 0x0000000000007b1d */ /* 0x004fe20000010000 */
[----:B------:R-:W-:-:S05]  /*200a0*/  ISETP.LT.OR P3, PT, R3, 0x80, P0 ;  /* 0x000000800300780c */ /* 0x000fca0000761670 */
[----:B----4-:R1:W5:Y:S04]  /*200b0*/  LDL.LU R80, [R1+0x2118] ;  /* 0x0021180001507983 */ /* 0x0103680000300800 */
[----:B0-----:R1:W5:Y:S04]  /*200c0*/  LDL.LU R81, [R1+0x2114] ;  /* 0x0021140001517983 */ /* 0x0013680000300800 */
[----:B------:R1:W5:Y:S04]  /*200d0*/  LDL.LU R82, [R1+0x2110] ;  /* 0x0021100001527983 */ /* 0x0003680000300800 */
[----:B------:R1:W5:Y:S04]  /*200e0*/  LDL.LU R83, [R1+0x210c] ;  /* 0x00210c0001537983 */ /* 0x0003680000300800 */
[----:B------:R1:W5:Y:S04]  /*200f0*/  LDL.LU R3, [R1+0x2108] ;  /* 0x0021080001037983 */ /* 0x0003680000300800 */
[----:B------:R1:W-:Y:S01]  /*20100*/  STL [R1+0x2100], R92 ;  /* 0x0021005c01007387 */ /* 0x0003e20000100800 */
[----:B------:R-:W-:-:S02]  /*20110*/  R2UR UR10, R93 ;  /* 0x000000005d0a72ca */ /* 0x000fc400000e0000 */
[----:B------:R-:W-:Y:S01]  /*20120*/  ISETP.NE.U32.AND P1, PT, R92, RZ, PT ;  /* 0x000000ff5c00720c */ /* 0x000fe20003f25070 */
[----:B------:R-:W-:-:S12]  /*20130*/  @P3 BRA `(.L_x_6) ;  /* 0x0000000800ac3947 */ /* 0x000fd80003800000 */
[----:B------:R-:W-:Y:S01]  /*20140*/  ELECT P3, URZ, PT ;  /* 0x0000000000ff782f */ /* 0x000fe20003860000 */
[----:B-----5:R0:W-:-:S12]  /*20150*/  STL.64 [R1+0x2110], R2 ;  /* 0x0021100201007387 */ /* 0x0201d80000100a00 */
[----:B------:R-:W-:Y:S01]  /*20160*/  @P3 IMAD.MOV.U32 R93, RZ, RZ, 0x40004040 ;  /* 0x40004040ff5d3424 */ /* 0x000fe200078e00ff */
[----:B0-----:R-:W2:Y:S01]  /*20170*/  LDL.LU.64 R2, [R1+0xed0] ;  /* 0x000ed00001027983 */ /* 0x001ea20000300a00 */
[----:B-1----:R-:W-:-:S03]  /*20180*/  IMAD.U32 R92, RZ, RZ, UR76 ;  /* 0x0000004cff5c7e24 */ /* 0x002fc6000f8e00ff */
[----:B------:R0:W-:Y:S01]  /*20190*/  STL [R1+0x2108], R0 ;  /* 0x0021080001007387 */ /* 0x0001e20000100800 */
[----:B------:R-:W-:Y:S02]  /*201a0*/  @P3 R2UR UR73, R93 ;  /* 0x000000005d4932ca */ /* 0x000fe400000e0000 */
[----:B------:R-:W-:Y:S01]  /*201b0*/  SHF.R.U32.HI R92, RZ, 0x4, R92 ;  /* 0x00000004ff5c7819 */ /* 0x000fe2000001165c */
[----:B------:R-:W3:Y:S03]  /*201c0*/  LDL.LU R93, [R1+0x1564] ;  /* 0x00156400015d7983 */ /* 0x000ee60000300800 */
[----:B0-----:R-:W-:-:S04]  /*201d0*/  SGXT.U32 R0, R92, 0xe ;  /* 0x0000000e5c00781a */ /* 0x001fc80000000000 */
[----:B------:R-:W-:-:S04]  /*201e0*/  LOP3.LUT R92, R0, 0x4000000, RZ, 0xfc, !PT ;  /* 0x04000000005c7812 */ /* 0x000fc800078efcff */
[----:B------:R-:W-:-:S13]  /*201f0*/  R2UR UR12, R92 ;  /* 0x000000005c0c72ca */ /* 0x000fda00000e0000 */
[----:B------:R-:W-:-:S05]  /*20200*/  IMAD.U32 R92, RZ, RZ, UR12 ;  /* 0x0000000cff5c7e24 */ /* 0x000fca000f8e00ff */
[----:B------:R-:W-:Y:S01]  /*20210*/  @P3 R2UR UR72, R92 ;  /* 0x000000005c4832ca */ /* 0x000fe200000e0000 */
[----:B------:R-:W-:Y:S01]  /*20220*/  UMOV UR56, 0x0 ;  /* 0x0000000000387882 */ /* 0x000fe20000000000 */
        /* <DEDUP_REMOVED lines=8> */
[----:B------:R-:W-:Y:S01]  /*202b0*/  UIADD3 UR18, UPT, UPT, UR5, 0x80, URZ ;  /* 0x0000008005127890 */ /* 0x000fe2000fffe0ff */
[----:B------:R-:W-:Y:S01]  /*202c0*/  UMOV UR48, 0x0 ;  /* 0x0000000000307882 */ /* 0x000fe20000000000 */
[----:B------:R-:W-:Y:S01]  /*202d0*/  UMOV UR49, 0x8208490 ;  /* 0x0820849000317882 */ /* 0x000fe20000000000 */
[----:B------:R-:W-:Y:S01]  /*202e0*/  UIADD3 UR17, UPT, UPT, UR5, 0x80, URZ ;  /* 0x0000008005117890 */ /* 0x000fe2000fffe0ff */
[----:B------:R-:W-:Y:S01]  /*202f0*/  UMOV UR44, 0x0 ;  /* 0x00000000002c7882 */ /* 0x000fe20000000000 */
[----:B------:R-:W-:Y:S01]  /*20300*/  UMOV UR45, 0x8208490 ;  /* 0x08208490002d7882 */ /* 0x000fe20000000000 */
[----:B------:R-:W-:Y:S01]  /*20310*/  UIADD3 UR16, UPT, UPT, UR5, 0x80, URZ ;  /* 0x0000008005107890 */ /* 0x000fe2000fffe0ff */
[----:B--2---:R-:W-:-:S02]  /*20320*/  IMAD.MOV.U32 R3, RZ, RZ, RZ ;  /* 0x000000ffff037224 */ /* 0x004fc400078e00ff */
[----:B---3--:R-:W-:-:S03]  /*20330*/  VIADD R92, R93, 0x40000 ;  /* 0x000400005d5c7836 */ /* 0x008fc60000000000 */
[----:B------:R-:W-:Y:S02]  /*20340*/  @P3 MOV R93, R2 ;  /* 0x00000002005d3202 */ /* 0x000fe40000000f00 */
[----:B------:R0:W5:Y:S01]  /*20350*/  LDL.LU.64 R2, [R1+0x2110] ;  /* 0x0021100001027983 */ /* 0x0001620000300a00 */
[----:B------:R-:W-:-:S04]  /*20360*/  SHF.R.U32.HI R92, RZ, 0x4, R92 ;  /* 0x00000004ff5c7819 */ /* 0x000fc8000001165c */
[----:B------:R-:W-:Y:S02]  /*20370*/  SGXT.U32 R92, R92, 0xe ;  /* 0x0000000e5c5c781a */ /* 0x000fe40000000000 */
[----:B------:R-:W-:Y:S02]  /*20380*/  @P3 R2UR UR12, R93 ;  /* 0x000000005d0c32ca */ /* 0x000fe400000e0000 */
[C---:B------:R-:W-:Y:S02]  /*20390*/  R2UR UR54, R92.reuse ;  /* 0x000000005c3672ca */ /* 0x040fe400000e0000 */
[----:B------:R-:W-:Y:S02]  /*203a0*/  IADD3 R93, P4, PT, R92, 0x2, RZ ;  /* 0x000000025c5d7810 */ /* 0x000fe40007f9e0ff */
[----:B------:R-:W-:Y:S02]  /*203b0*/  IADD3 R92, P3, PT, R0, 0x4000080, RZ ;  /* 0x04000080005c7810 */ /* 0x000fe40007f7e0ff */
[----:B------:R0:W5:Y:S01]  /*203c0*/  LDL.LU R0, [R1+0x2108] ;  /* 0x0021080001007983 */ /* 0x0001620000300800 */
[----:B------:R-:W-:-:S02]  /*203d0*/  R2UR UR50, R93 ;  /* 0x000000005d3272ca */ /* 0x000fc400000e0000 */
[----:B------:R-:W-:Y:S02]  /*203e0*/  R2UR UR58, R92 ;  /* 0x000000005c3a72ca */ /* 0x000fe400000e0000 */
[----:B------:R-:W-:Y:S02]  /*203f0*/  CS2R R92, SRZ ;  /* 0x00000000005c7805 */ /* 0x000fe4000001ff00 */
[----:B------:R1:W-:Y:S04]  /*20400*/  UTCHMMA gdesc[UR72], gdesc[UR54], tmem[UR5], tmem[UR56], idesc[UR57], !UPT ;  /* 0x00ff3836480075ea */ /* 0x0003e8000f800005 */
[----:B------:R-:W-:Y:S02]  /*20410*/  IADD3.X R93, PT, PT, R93, 0x40004040, RZ, P3, !PT ;  /* 0x400040405d5d7810 */ /* 0x000fe40001ffe4ff */
[----:B------:R-:W-:-:S02]  /*20420*/  IADD3.X R92, PT, PT, R92, 0x40004040, RZ, P4, !PT ;  /* 0x400040405c5c7810 */ /* 0x000fc400027fe4ff */
[----:B------:R-:W-:Y:S02]  /*20430*/  R2UR UR59, R93 ;  /* 0x000000005d3b72ca */ /* 0x000fe400000e0000 */
[----:B------:R-:W-:-:S11]  /*20440*/  R2UR UR51, R92 ;  /* 0x000000005c3372ca */ /* 0x000fd600000e0000 */
[----:B------:R-:W-:Y:S02]  /*20450*/  UIADD3.64 UR70, UPT, UPT, UR58, 0x80, URZ ;  /* 0x000000803a467897 */ /* 0x000fe4000fffe0ff */
[----:B------:R-:W-:Y:S02]  /*20460*/  UIADD3.64 UR46, UPT, UPT, UR50, 0x2, URZ ;  /* 0x00000002322e7897 */ /* 0x000fe4000fffe0ff */
[----:B------:R2:W-:Y:S01]  /*20470*/  UTCHMMA gdesc[UR58], gdesc[UR50], tmem[UR5], tmem[UR34], idesc[UR35], UPT ;  /* 0x00ff22323a0075ea */ /* 0x0005e2000b800005 */
[----:B------:R-:W-:Y:S02]  /*20480*/  UIADD3.64 UR42, UPT, UPT, UR50, 0x4, URZ ;  /* 0x00000004322a7897 */ /* 0x000fe4000fffe0ff */
[----:B------:R-:W-:Y:S02]  /*20490*/  UIADD3.64 UR66, UPT, UPT, UR58, 0x100, URZ ;  /* 0x000001003a427897 */ /* 0x000fe4000fffe0ff */
[----:B------:R-:W-:Y:S02]  /*204a0*/  UIADD3.64 UR38, UPT, UPT, UR50, 0x3fe, URZ ;  /* 0x000003fe32267897 */ /* 0x000fe4000fffe0ff */
[----:B------:R-:W-:Y:S01]  /*204b0*/  UIADD3.64 UR64, UPT, UPT, UR58, 0x180, URZ ;  /* 0x000001803a407897 */ /* 0x000fe2000fffe0ff */
[----:B------:R-:W-:Y:S01]  /*204c0*/  UTCHMMA gdesc[UR70], gdesc[UR46], tmem[UR5], tmem[UR68], idesc[UR69], UPT ;  /* 0x00ff442e460075ea */ /* 0x000fe2000b800005 */
[----:B------:R-:W-:-:S02]  /*204d0*/  UIADD3.64 UR32, UPT, UPT, UR50, 0x400, URZ ;  /* 0x0000040032207897 */ /* 0x000fc4000fffe0ff */
[----:B------:R-:W-:Y:S01]  /*204e0*/  UIADD3.64 UR62, UPT, UPT, UR58, 0x200, URZ ;  /* 0x000002003a3e7897 */ /* 0x000fe2000fffe0ff */
[----:B------:R3:W-:Y:S01]  /*204f0*/  UTCHMMA gdesc[UR66], gdesc[UR42], tmem[UR5], tmem[UR30], idesc[UR31], UPT ;  /* 0x00ff1e2a420075ea */ /* 0x0007e2000b800005 */
[----:B------:R-:W-:Y:S02]  /*20500*/  UIADD3.64 UR26, UPT, UPT, UR50, 0x402, URZ ;  /* 0x00000402321a7897 */ /* 0x000fe4000fffe0ff */
[----:B------:R-:W-:Y:S01]  /*20510*/  UIADD3.64 UR60, UPT, UPT, UR58, 0x280, URZ ;  /* 0x000002803a3c7897 */ /* 0x000fe2000fffe0ff */
[----:B------:R4:W-:Y:S01]  /*20520*/  UTCHMMA gdesc[UR64], gdesc[UR38], tmem[UR5], tmem[UR48], idesc[UR49], UPT ;  /* 0x00ff3026400075ea */ /* 0x0009e2000b800005 */
[----:B------:R-:W-:Y:S02]  /*20530*/  UIADD3.64 UR20, UPT, UPT, UR50, 0x404, URZ ;  /* 0x0000040432147897 */ /* 0x000fe4000fffe0ff */
[----:B-1----:R-:W-:Y:S01]  /*20540*/  UIADD3.64 UR56, UPT, UPT, UR58, 0x300, URZ ;  /* 0x000003003a387897 */ /* 0x002fe2000fffe0ff */
[----:B------:R1:W-:Y:S01]  /*20550*/  UTCHMMA gdesc[UR62], gdesc[UR32], tmem[UR5], tmem[UR44], idesc[UR45], UPT ;  /* 0x00ff2c203e0075ea */ /* 0x0003e2000b800005 */
[----:B--2---:R-:W-:-:S02]  /*20560*/  UIADD3.64 UR34, UPT, UPT, UR58, 0x780, URZ ;  /* 0x000007803a227897 */ /* 0x004fc4000fffe0ff */
[----:B---3--:R-:W-:Y:S01]  /*20570*/  UIADD3.64 UR30, UPT, UPT, UR58, 0x800, URZ ;  /* 0x000008003a1e7897 */ /* 0x008fe2000fffe0ff */
[----:B------:R-:W-:Y:S01]  /*20580*/  UMOV UR36, 0x0 ;  /* 0x0000000000247882 */ /* 0x000fe20000000000 */
[----:B----4-:R-:W-:Y:S01]  /*20590*/  UIADD3.64 UR48, UPT, UPT, UR58, 0x880, URZ ;  /* 0x000008803a307897 */ /* 0x010fe2000fffe0ff */
[----:B------:R-:W-:Y:S01]  /*205a0*/  UMOV UR37, 0x8208490 ;  /* 0x0820849000257882 */ /* 0x000fe20000000000 */
[----:B------:R-:W-:Y:S02]  /*205b0*/  UIADD3 UR15, UPT, UPT, UR5, 0x80, URZ ;  /* 0x00000080050f7890 */ /* 0x000fe4000fffe0ff */
[----:B------:R2:W-:Y:S01]  /*205c0*/  UTCHMMA gdesc[UR60], gdesc[UR26], tmem[UR5], tmem[UR36], idesc[UR37], UPT ;  /* 0x00ff241a3c0075ea */ /* 0x0005e2000b800005 */
[----:B-1----:R-:W-:Y:S01]  /*205d0*/  UIADD3.64 UR44, UPT, UPT, UR58, 0x900, URZ ;  /* 0x000009003a2c7897 */ /* 0x002fe2000fffe0ff */
[----:B------:R-:W-:Y:S01]  /*205e0*/  UMOV UR52, 0x0 ;  /* 0x0000000000347882 */ /* 0x000fe20000000000 */
[----:B------:R-:W-:Y:S01]  /*205f0*/  UMOV UR53, 0x8208490 ;  /* 0x0820849000357882 */ /* 0x000fe20000000000 */
[----:B------:R-:W-:Y:S01]  /*20600*/  UMOV UR74, 0x0 ;  /* 0x00000000004a7882 */ /* 0x000fe20000000000 */
[----:B------:R-:W-:Y:S01]  /*20610*/  UMOV UR75, 0x8208490 ;  /* 0x08208490004b7882 */ /* 0x000fe20000000000 */
[----:B------:R-:W-:-:S02]  /*20620*/  UIADD3 UR14, UPT, UPT, UR5, 0x80, URZ ;  /* 0x00000080050e7890 */ /* 0x000fc4000fffe0ff */
[----:B------:R1:W-:Y:S01]  /*20630*/  UTCHMMA gdesc[UR56], gdesc[UR20], tmem[UR5], tmem[UR52], idesc[UR53], UPT ;  /* 0x00ff3414380075ea */ /* 0x0003e2000b800005 */
[----:B------:R-:W-:Y:S01]  /*20640*/  UMOV UR72, 0x0 ;  /* 0x0000000000487882 */ /* 0x000fe20000000000 */
[----:B------:R-:W-:Y:S01]  /*20650*/  UMOV UR73, 0x8208490 ;  /* 0x0820849000497882 */ /* 0x000fe20000000000 */
[----:B--2---:R-:W-:Y:S01]  /*20660*/  UIADD3.64 UR36, UPT, UPT, UR58, 0x980, URZ ;  /* 0x000009803a247897 */ /* 0x004fe2000fffe0ff */
[----:B------:R2:W-:Y:S01]  /*20670*/  UTCHMMA gdesc[UR34], gdesc[UR54], tmem[UR18], tmem[UR74], idesc[UR75], !UPT ;  /* 0x00ff4a36220075ea */ /* 0x0005e2000f800012 */
[----:B------:R-:W-:Y:S01]  /*20680*/  UIADD3 UR19, UPT, UPT, UR5, 0x80, URZ ;  /* 0x0000008005137890 */ /* 0x000fe2000fffe0ff */
[----:B------:R3:W-:Y:S01]  /*20690*/  UTCHMMA gdesc[UR30], gdesc[UR50], tmem[UR17], tmem[UR72], idesc[UR73], UPT ;  /* 0x00ff48321e0075ea */ /* 0x0007e2000b800011 */
[----:B------:R-:W-:Y:S01]  /*206a0*/  UIADD3 UR28, UPT, UPT, UR5, 0x80, URZ ;  /* 0x00000080051c7890 */ /* 0x000fe2000fffe0ff */
[----:B------:R4:W-:Y:S01]  /*206b0*/  UTCHMMA gdesc[UR48], gdesc[UR46], tmem[UR16], tmem[UR72], idesc[UR73], UPT ;  /* 0x00ff482e300075ea */ /* 0x0009e2000b800010 */
[----:B------:R-:W-:Y:S01]  /*206c0*/  UIADD3 UR23, UPT, UPT, UR5, 0x80, URZ ;  /* 0x0000008005177890 */ /* 0x000fe2000fffe0ff */
[----:B------:R0:W-:Y:S01]  /*206d0*/  UTCHMMA gdesc[UR44], gdesc[UR42], tmem[UR15], tmem[UR72], idesc[UR73], UPT ;  /* 0x00ff482a2c0075ea */ /* 0x0001e2000b80000f */
[----:B-1----:R-:W-:Y:S01]  /*206e0*/  UIADD3.64 UR52, UPT, UPT, UR58, 0xb00, URZ ;  /* 0x00000b003a347897 */ /* 0x002fe2000fffe0ff */
[----:B------:R1:W-:Y:S01]  /*206f0*/  UTCHMMA gdesc[UR36], gdesc[UR38], tmem[UR14], tmem[UR72], idesc[UR73], UPT ;  /* 0x00ff4826240075ea */ /* 0x0003e2000b80000e */
[----:B--2---:R-:W-:-:S02]  /*20700*/  UIADD3.64 UR34, UPT, UPT, UR58, 0xa00, URZ ;  /* 0x00000a003a227897 */ /* 0x004fc4000fffe0ff */
[----:B---3--:R-:W-:Y:S02]  /*20710*/  UIADD3.64 UR30, UPT, UPT, UR58, 0xa80, URZ ;  /* 0x00000a803a1e7897 */ /* 0x008fe4000fffe0ff */
[----:B------:R-:W-:Y:S02]  /*20720*/  UIADD3 UR22, UPT, UPT, UR5, 0x100, URZ ;  /* 0x0000010005167890 */ /* 0x000fe4000fffe0ff */
[----:B----4-:R-:W-:Y:S02]  /*20730*/  UIADD3.64 UR48, UPT, UPT, UR58, 0xf80, URZ ;  /* 0x00000f803a307897 */ /* 0x010fe4000fffe0ff */
[----:B------:R-:W-:Y:S01]  /*20740*/  UIADD3 UR40, UPT, UPT, UR5, 0x100, URZ ;  /* 0x0000010005287890 */ /* 0x000fe2000fffe0ff */
[----:B------:R-:W-:Y:S01]  /*20750*/  UTCHMMA gdesc[UR34], gdesc[UR32], tmem[UR19], tmem[UR72], idesc[UR73], UPT ;  /* 0x00ff4820220075ea */ /* 0x000fe2000b800013 */
[----:B0-----:R-:W-:Y:S01]  /*20760*/  UIADD3.64 UR44, UPT, UPT, UR58, 0x1000, URZ ;  /* 0x000010003a2c7897 */ /* 0x001fe2000fffe0ff */
[----:B------:R0:W-:Y:S01]  /*20770*/  UTCHMMA gdesc[UR30], gdesc[UR26], tmem[UR28], tmem[UR72], idesc[UR73], UPT ;  /* 0x00ff481a1e0075ea */ /* 0x0001e2000b80001c */
[----:B------:R-:W-:Y:S01]  /*20780*/  UIADD3 UR25, UPT, UPT, UR5, 0x100, URZ ;  /* 0x0000010005197890 */ /* 0x000fe2000fffe0ff */
[----:B------:R-:W-:Y:S01]  /*20790*/  UTCHMMA gdesc[UR52], gdesc[UR20], tmem[UR23], tmem[UR72], idesc[UR73], UPT ;  /* 0x00ff4814340075ea */ /* 0x000fe2000b800017 */
[----:B-1----:R-:W-:Y:S01]  /*207a0*/  UIADD3.64 UR36, UPT, UPT, UR58, 0x1080, URZ ;  /* 0x000010803a247897 */ /* 0x002fe2000fffe0ff */
[----:B------:R-:W-:Y:S01]  /*207b0*/  UTCHMMA gdesc[UR48], gdesc[UR54], tmem[UR22], tmem[UR68], idesc[UR69], !UPT ;  /* 0x00ff4436300075ea */ /* 0x000fe2000f800016 */
[----:B------:R-:W-:Y:S01]  /*207c0*/  UIADD3 UR24, UPT, UPT, UR5, 0x100, URZ ;  /* 0x0000010005187890 */ /* 0x000fe2000fffe0ff */
[----:B------:R-:W-:-:S02]  /*207d0*/  UMOV UR64, 0x0 ;  /* 0x0000000000407882 */ /* 0x000fc40000000000 */
[----:B------:R1:W-:Y:S01]  /*207e0*/  UTCHMMA gdesc[UR44], gdesc[UR50], tmem[UR40], tmem[UR68], idesc[UR69], UPT ;  /* 0x00ff44322c0075ea */ /* 0x0003e2000b800028 */
[----:B0-----:R-:W-:Y:S01]  /*207f0*/  UIADD3.64 UR30, UPT, UPT, UR58, 0x1100, URZ ;  /* 0x000011003a1e7897 */ /* 0x001fe2000fffe0ff */
[----:B------:R-:W-:Y:S01]  /*20800*/  UMOV UR65, 0x8208490 ;  /* 0x0820849000417882 */ /* 0x000fe20000000000 */
[----:B------:R-:W-:Y:S01]  /*20810*/  UIADD3 UR67, UPT, UPT, UR5, 0x100, URZ ;  /* 0x0000010005437890 */ /* 0x000fe2000fffe0ff */
[----:B------:R0:W-:Y:S01]  /*20820*/  UTCHMMA gdesc[UR36], gdesc[UR46], tmem[UR25], tmem[UR64], idesc[UR65], UPT ;  /* 0x00ff402e240075ea */ /* 0x0001e2000b800019 */
[----:B------:R-:W-:Y:S01]  /*20830*/  UMOV UR62, 0x0 ;  /* 0x00000000003e7882 */ /* 0x000fe20000000000 */
[----:B-1----:R-:W-:Y:S01]  /*20840*/  UIADD3.64 UR68, UPT, UPT, UR58, 0x1180, URZ ;  /* 0x000011803a447897 */ /* 0x002fe2000fffe0ff */
[----:B------:R-:W-:Y:S01]  /*20850*/  UMOV UR63, 0x8208490 ;  /* 0x08208490003f7882 */ /* 0x000fe20000000000 */
[----:B------:R-:W-:Y:S02]  /*20860*/  UIADD3 UR66, UPT, UPT, UR5, 0x100, URZ ;  /* 0x0000010005427890 */ /* 0x000fe4000fffe0ff */
[----:B------:R1:W-:Y:S01]  /*20870*/  UTCHMMA gdesc[UR30], gdesc[UR42], tmem[UR24], tmem[UR62], idesc[UR63], UPT ;  /* 0x00ff3e2a1e0075ea */ /* 0x0003e2000b800018 */
[----:B0-----:R-:W-:-:S02]  /*20880*/  UIADD3.64 UR64, UPT, UPT, UR58, 0x1200, URZ ;  /* 0x000012003a407897 */ /* 0x001fc4000fffe0ff */
[----:B------:R-:W-:Y:S01]  /*20890*/  UIADD3 UR61, UPT, UPT, UR5, 0x100, URZ ;  /* 0x00000100053d7890 */ /* 0x000fe2000fffe0ff */
[----:B------:R-:W-:Y:S01]  /*208a0*/  UMOV UR52, 0x0 ;  /* 0x0000000000347882 */ /* 0x000fe20000000000 */
[----:B------:R-:W-:Y:S01]  /*208b0*/  UMOV UR53, 0x8208490 ;  /* 0x0820849000357882 */ /* 0x000fe20000000000 */
[----:B------:R-:W-:Y:S01]  /*208c0*/  UIADD3 UR13, UPT, UPT, UR5, 0x100, URZ ;  /* 0x00000100050d7890 */ /* 0x000fe2000fffe0ff */
[----:B------:R0:W-:Y:S01]  /*208d0*/  UTCHMMA gdesc[UR68], gdesc[UR38], tmem[UR67], tmem[UR52], idesc[UR53], UPT ;  /* 0x00ff3426440075ea */ /* 0x0001e2000b800043 */
[----:B-1----:R-:W-:Y:S02]  /*208e0*/  UIADD3.64 UR62, UPT, UPT, UR58, 0x1280, URZ ;  /* 0x000012803a3e7897 */ /* 0x002fe4000fffe0ff */
[----:B------:R-:W-:Y:S02]  /*208f0*/  UIADD3.64 UR56, UPT, UPT, UR58, 0x1300, URZ ;  /* 0x000013003a387897 */ /* 0x000fe4000fffe0ff */
[----:B------:R-:W-:Y:S01]  /*20900*/  UIADD3 UR18, UPT, UPT, UR5, 0x180, URZ ;  /* 0x0000018005127890 */ /* 0x000fe2000fffe0ff */
[----:B------:R-:W-:Y:S01]  /*20910*/  UMOV UR40, 0x0 ;  /* 0x0000000000287882 */ /* 0x000fe20000000000 */
[----:B------:R-:W-:Y:S01]  /*20920*/  UMOV UR41, 0x8208490 ;  /* 0x0820849000297882 */ /* 0x000fe20000000000 */
[----:B------:R-:W-:Y:S01]  /*20930*/  UIADD3 UR17, UPT, UPT, UR5, 0x180, URZ ;  /* 0x0000018005117890 */ /* 0x000fe2000fffe0ff */
[----:B------:R1:W-:Y:S01]  /*20940*/  UTCHMMA gdesc[UR64], gdesc[UR32], tmem[UR66], tmem[UR40], idesc[UR41], UPT ;  /* 0x00ff2820400075ea */ /* 0x0003e2000b800042 */
[----:B0-----:R-:W-:-:S02]  /*20950*/  UIADD3.64 UR52, UPT, UPT, UR58, 0x1780, URZ ;  /* 0x000017803a347897 */ /* 0x001fc4000fffe0ff */
[----:B------:R-:W-:Y:S02]  /*20960*/  UIADD3.64 UR48, UPT, UPT, UR58, 0x1800, URZ ;  /* 0x000018003a307897 */ /* 0x000fe4000fffe0ff */
[----:B------:R-:W-:Y:S02]  /*20970*/  UIADD3 UR16, UPT, UPT, UR5, 0x180, URZ ;  /* 0x0000018005107890 */ /* 0x000fe4000fffe0ff */
[----:B------:R-:W-:Y:S02]  /*20980*/  UIADD3.64 UR44, UPT, UPT, UR58, 0x1880, URZ ;  /* 0x000018803a2c7897 */ /* 0x000fe4000fffe0ff */
[----:B------:R-:W-:Y:S01]  /*20990*/  UIADD3 UR15, UPT, UPT, UR5, 0x180, URZ ;  /* 0x00000180050f7890 */ /* 0x000fe2000fffe0ff */
[----:B------:R-:W-:Y:S01]  /*209a0*/  UMOV UR24, 0x0 ;  /* 0x0000000000187882 */ /* 0x000fe20000000000 */
[----:B------:R-:W-:Y:S01]  /*209b0*/  UMOV UR25, 0x8208490 ;  /* 0x0820849000197882 */ /* 0x000fe20000000000 */
[----:B-1----:R-:W-:Y:S01]  /*209c0*/  UIADD3.64 UR40, UPT, UPT, UR58, 0x1900, URZ ;  /* 0x000019003a287897 */ /* 0x002fe2000fffe0ff */
[----:B------:R0:W-:Y:S01]  /*209d0*/  UTCHMMA gdesc[UR62], gdesc[UR26], tmem[UR61], tmem[UR24], idesc[UR25], UPT ;  /* 0x00ff181a3e0075ea */ /* 0x0001e2000b80003d */
[----:B------:R-:W-:-:S02]  /*209e0*/  UIADD3 UR14, UPT, UPT, UR5, 0x180, URZ ;  /* 0x00000180050e7890 */ /* 0x000fc4000fffe0ff */
[----:B------:R-:W-:Y:S02]  /*209f0*/  UIADD3.64 UR36, UPT, UPT, UR58, 0x1980, URZ ;  /* 0x000019803a247897 */ /* 0x000fe4000fffe0ff */
[----:B------:R-:W-:Y:S02]  /*20a00*/  UIADD3 UR19, UPT, UPT, UR5, 0x180, URZ ;  /* 0x0000018005137890 */ /* 0x000fe4000fffe0ff */
[----:B------:R-:W-:Y:S02]  /*20a10*/  UIADD3.64 UR30, UPT, UPT, UR58, 0x1a00, URZ ;  /* 0x00001a003a1e7897 */ /* 0x000fe4000fffe0ff */
[----:B------:R-:W-:Y:S02]  /*20a20*/  UIADD3 UR60, UPT, UPT, UR5, 0x180, URZ ;  /* 0x00000180053c7890 */ /* 0x000fe4000fffe0ff */
[----:B0-----:R-:W-:Y:S01]  /*20a30*/  UIADD3.64 UR24, UPT, UPT, UR58, 0x1a80, URZ ;  /* 0x00001a803a187897 */ /* 0x001fe2000fffe0ff */
[----:B------:R-:W-:Y:S01]  /*20a40*/  UMOV UR62, 0x0 ;  /* 0x00000000003e7882 */ /* 0x000fe20000000000 */
[----:B------:R-:W-:Y:S01]  /*20a50*/  UMOV UR63, 0x8208490 ;  /* 0x08208490003f7882 */ /* 0x000fe20000000000 */
[----:B------:R-:W-:Y:S01]  /*20a60*/  UIADD3 UR70, UPT, UPT, UR5, 0x180, URZ ;  /* 0x0000018005467890 */ /* 0x000fe2000fffe0ff */
[----:B------:R0:W-:Y:S01]  /*20a70*/  UTCHMMA gdesc[UR56], gdesc[UR20], tmem[UR13], tmem[UR62], idesc[UR63], UPT ;  /* 0x00ff3e14380075ea */ /* 0x0001e2000b80000d */
[----:B------:R-:W-:Y:S01]  /*20a80*/  UIADD3.64 UR58, UPT, UPT, UR58, 0x1b00, URZ ;  /* 0x00001b003a3a7897 */ /* 0x000fe2000fffe0ff */
[----:B------:R-:W-:Y:S01]  /*20a90*/  UMOV UR64, 0x0 ;  /* 0x0000000000407882 */ /* 0x000fe20000000000 */
[----:B------:R-:W-:Y:S01]  /*20aa0*/  UMOV UR65, 0x8208490 ;  /* 0x0820849000417882 */ /* 0x000fe20000000000 */
[----:B------:R-:W-:Y:S01]  /*20ab0*/  UMOV UR66, 0x0 ;  /* 0x0000000000427882 */ /* 0x000fe20000000000 */
[----:B------:R-:W-:Y:S01]  /*20ac0*/  UMOV UR67, 0x8208490 ;  /* 0x0820849000437882 */ /* 0x000fe20000000000 */
[----:B------:R-:W-:Y:S01]  /*20ad0*/  UMOV UR68, 0x0 ;  /* 0x0000000000447882 */ /* 0x000fe20000000000 */
[----:B------:R-:W-:Y:S01]  /*20ae0*/  UMOV UR69, 0x8208490 ;  /* 0x0820849000457882 */ /* 0x000fe20000000000 */
[----:B------:R0:W-:Y:S01]  /*20af0*/  UTCHMMA gdesc[UR52], gdesc[UR54], tmem[UR18], tmem[UR64], idesc[UR65], !UPT ;  /* 0x00ff4036340075ea */ /* 0x0001e2000f800012 */
[----:B------:R0:W-:Y:S01]  /*20b00*/  UTCHMMA gdesc[UR48], gdesc[UR50], tmem[UR17], tmem[UR66], idesc[UR67], UPT ;  /* 0x00ff4232300075ea */ /* 0x0001e2000b800011 */
[----:B------:R0:W-:Y:S01]  /*20b10*/  UTCHMMA gdesc[UR44], gdesc[UR46], tmem[UR16], tmem[UR68], idesc[UR69], UPT ;  /* 0x00ff442e2c0075ea */ /* 0x0001e2000b800010 */
[----:B------:R-:W-:Y:S01]  /*20b20*/  UMOV UR34, 0x0 ;  /* 0x0000000000227882 */ /* 0x000fe20000000000 */
[----:B------:R-:W-:Y:S01]  /*20b30*/  UMOV UR35, 0x8208490 ;  /* 0x0820849000237882 */ /* 0x000fe20000000000 */
[----:B------:R0:W-:Y:S01]  /*20b40*/  UTCHMMA gdesc[UR40], gdesc[UR42], tmem[UR15], tmem[UR74], idesc[UR75], UPT ;  /* 0x00ff4a2a280075ea */ /* 0x0001e2000b80000f */
[----:B------:R-:W-:Y:S01]  /*20b50*/  UMOV UR28, 0x0 ;  /* 0x00000000001c7882 */ /* 0x000fe20000000000 */
[----:B------:R-:W-:Y:S01]  /*20b60*/  UMOV UR29, 0x8208490 ;  /* 0x08208490001d7882 */ /* 0x000fe20000000000 */
[----:B------:R0:W-:Y:S01]  /*20b70*/  UTCHMMA gdesc[UR36], gdesc[UR38], tmem[UR14], tmem[UR72], idesc[UR73], UPT ;  /* 0x00ff4826240075ea */ /* 0x0001e2000b80000e */
[----:B------:R-:W-:Y:S01]  /*20b80*/  UMOV UR22, 0x0 ;  /* 0x0000000000167882 */ /* 0x000fe20000000000 */
[----:B------:R-:W-:Y:S01]  /*20b90*/  UMOV UR23, 0x8208490 ;  /* 0x0820849000177882 */ /* 0x000fe20000000000 */
[----:B------:R0:W-:Y:S01]  /*20ba0*/  UTCHMMA gdesc[UR30], gdesc[UR32], tmem[UR19], tmem[UR34], idesc[UR35], UPT ;  /* 0x00ff22201e0075ea */ /* 0x0001e2000b800013 */
[----:B------:R0:W-:Y:S01]  /*20bb0*/  UTCHMMA gdesc[UR24], gdesc[UR26], tmem[UR60], tmem[UR28], idesc[UR29], UPT ;  /* 0x00ff1c1a180075ea */ /* 0x0001e2000b80003c */
[----:B------:R0:W-:Y:S01]  /*20bc0*/  UTCHMMA gdesc[UR58], gdesc[UR20], tmem[UR70], tmem[UR22], idesc[UR23], UPT ;  /* 0x00ff16143a0075ea */ /* 0x0001e2000b800046 */
[----:B------:R0:W-:Y:S01]  /*20bd0*/  UTCBAR [UR12], URZ ;  /* 0x000000ff0c0073e9 */ /* 0x0001e200080000ff */
[----:B------:R-:W-:Y:S01]  /*20be0*/  NOP ;  /* 0x0000000000007918 */ /* 0x000fe20000000000 */
.L_x_6:
[----:B------:R2:W-:Y:S01]  /*20bf0*/  STL [R1+0x56c], RZ ;  /* 0x00056cff01007387 */ /* 0x0005e20000100800 */
[----:B-----5:R-:W-:Y:S02]  /*20c00*/  IMAD.SHL.U32 R3, R3, 0x80, RZ ;  /* 0x0000008003037824 */ /* 0x020fe400078e00ff */
[----:B------:R-:W-:Y:S01]  /*20c10*/  IMAD.SHL.U32 R93, R2, 0x80, RZ ;  /* 0x00000080025d7824 */ /* 0x000fe200078e00ff */
[----:B------:R2:W-:Y:S01]  /*20c20*/  STL [R1+0xeac], RZ ;  /* 0x000eacff01007387 */ /* 0x0005e20000100800 */
[----:B------:R-:W-:Y:S05]  /*20c30*/  @!P1 BRA `(.L_x_7) ;  /* 0x0000030400f49947 */ /* 0x000fea0003800000 */
[----:B-1----:R-:W3:Y:S01]  /*20c40*/  LDL.LU R92, [R1+0xec0] ;  /* 0x000ec000015c7983 */ /* 0x002ee20000300800 */
[----:B0-----:R-:W-:Y:S02]  /*20c50*/  UIADD3.64 UR16, UPT, UPT, UR8, 0x80, URZ ;  /* 0x0000008008107897 */ /* 0x001fe4000fffe0ff */
[----:B------:R-:W-:Y:S01]  /*20c60*/  UIADD3.64 UR18, UPT, UPT, UR8, 0x100, URZ ;  /* 0x0000010008127897 */ /* 0x000fe2000fffe0ff */
[----:B------:R0:W-:Y:S01]  /*20c70*/  STL [R1+0x2108], R0 ;  /* 0x0021080001007387 */ /* 0x0001e20000100800 */
[----:B------:R-:W-:Y:S01]  /*20c80*/  UIADD3.64 UR14, UPT, UPT, UR10, 0x2, URZ ;  /* 0x000000020a0e7897 */ /* 0x000fe2000fffe0ff */
[----:B---3--:R-:W-:Y:S02]  /*20c90*/  R2UR UR12, R92 ;  /* 0x000000005c0c72ca */ /* 0x008fe400000e0000 */
[----:B------:R-:W0:Y:S01]  /*20ca0*/  LDL.LU R92, [R1+0xec4] ;  /* 0x000ec400015c7983 */ /* 0x000e220000300800 */
[----:B------:R-:W-:Y:S01]  /*20cb0*/  SHF.R.S32.HI R2, RZ, 0x1f, R3 ;  /* 0x0000001fff027819 */ /* 0x000fe20000011403 */
[----:B------:R-:W-:-:S02]  /*20cc0*/  UIADD3.64 UR20, UPT, UPT, UR8, 0x180, URZ ;  /* 0x0000018008147897 */ /* 0x000fc4000fffe0ff */
[----:B------:R-:W-:Y:S01]  /*20cd0*/  UIADD3.64 UR22, UPT, UPT, UR8, 0x200, URZ ;  /* 0x0000020008167897 */ /* 0x000fe2000fffe0ff */
[C---:B------:R-:W-:Y:S01]  /*20ce0*/  SHF.L.U64.HI R2, R3.reuse, 0x1, R2 ;  /* 0x0000000103027819 */ /* 0x040fe20000010202 */
[----:B------:R-:W-:Y:S01]  /*20cf0*/  IMAD.SHL.U32 R3, R3, 0x2, RZ ;  /* 0x0000000203037824 */ /* 0x000fe200078e00ff */
[----:B------:R-:W-:Y:S02]  /*20d00*/  UIADD3.64 UR24, UPT, UPT, UR8, 0x280, URZ ;  /* 0x0000028008187897 */ /* 0x000fe4000fffe0ff */
[----:B------:R-:W-:Y:S02]  /*20d10*/  UIADD3.64 UR28, UPT, UPT, UR8, 0x300, URZ ;  /* 0x00000300081c7897 */ /* 0x000fe4000fffe0ff */
[----:B------:R-:W-:Y:S02]  /*20d20*/  UIADD3.64 UR16, UPT, UPT, UR10, 0x4, URZ ;  /* 0x000000040a107897 */ /* 0x000fe4000fffe0ff */
[----:B------:R-:W-:Y:S02]  /*20d30*/  UIADD3.64 UR18, UPT, UPT, UR10, 0x3fe, URZ ;  /* 0x000003fe0a127897 */ /* 0x000fe4000fffe0ff */
[----:B------:R-:W-:-:S02]  /*20d40*/  UIADD3.64 UR20, UPT, UPT, UR10, 0x400, URZ ;  /* 0x000004000a147897 */ /* 0x000fc4000fffe0ff */
[----:B------:R-:W-:Y:S02]  /*20d50*/  UIADD3.64 UR22, UPT, UPT, UR10, 0x402, URZ ;  /* 0x000004020a167897 */ /* 0x000fe4000fffe0ff */
        /* <DEDUP_REMOVED lines=19> */
[----:B------:R-:W-:Y:S01]  /*20e90*/  UIADD3.64 UR62, UPT, UPT, UR8, 0x1880, URZ ;  /* 0x00001880083e7897 */ /* 0x000fe2000fffe0ff */
[----:B------:R-:W-:Y:S01]  /*20ea0*/  UMOV UR13, 0x40004040 ;  /* 0x40004040000d7882 */ /* 0x000fe20000000000 */
[----:B------:R-:W-:Y:S02]  /*20eb0*/  UIADD3.64 UR64, UPT, UPT, UR8, 0x1900, URZ ;  /* 0x0000190008407897 */ /* 0x000fe4000fffe0ff */
[----:B------:R-:W-:Y:S02]  /*20ec0*/  UIADD3.64 UR66, UPT, UPT, UR8, 0x1980, URZ ;  /* 0x0000198008427897 */ /* 0x000fe4000fffe0ff */
[----:B------:R-:W-:-:S02]  /*20ed0*/  UIADD3.64 UR68, UPT, UPT, UR8, 0x1a00, URZ ;  /* 0x00001a0008447897 */ /* 0x000fc4000fffe0ff */
[----:B------:R-:W-:Y:S02]  /*20ee0*/  UIADD3.64 UR70, UPT, UPT, UR8, 0x1a80, URZ ;  /* 0x00001a8008467897 */ /* 0x000fe4000fffe0ff */
[----:B------:R-:W-:Y:S01]  /*20ef0*/  UIADD3.64 UR72, UPT, UPT, UR8, 0x1b00, URZ ;  /* 0x00001b0008487897 */ /* 0x000fe2000fffe0ff */
[----:B0-----:R-:W-:Y:S02]  /*20f00*/  LOP3.LUT R0, R92, 0x4000000, RZ, 0xfc, !PT ;  /* 0x040000005c007812 */ /* 0x001fe400078efcff */
[----:B------:R-:W-:-:S03]  /*20f10*/  SHF.R.S32.HI R92, RZ, 0x1f, R93 ;  /* 0x0000001fff5c7819 */ /* 0x000fc6000001145d */
[----:B------:R0:W-:Y:S01]  /*20f20*/  STL [R1+0x20fc], R0 ;  /* 0x0020fc0001007387 */ /* 0x0001e20000100800 */
[C---:B------:R-:W-:Y:S01]  /*20f30*/  SHF.L.U64.HI R92, R93.reuse, 0x1, R92 ;  /* 0x000000015d5c7819 */ /* 0x040fe2000001025c */
[----:B------:R-:W-:Y:S02]  /*20f40*/  IMAD.SHL.U32 R93, R93, 0x2, RZ ;  /* 0x000000025d5d7824 */ /* 0x000fe400078e00ff */
[----:B0-----:R-:W-:-:S05]  /*20f50*/  IMAD.MOV.U32 R0, RZ, RZ, 0x1 ;  /* 0x00000001ff007424 */ /* 0x001fca00078e00ff */
[----:B------:R0:W-:Y:S04]  /*20f60*/  STL [R1+0x1ad4], R0 ;  /* 0x001ad40001007387 */ /* 0x0001e80000100800 */
[----:B0-----:R0:W5:Y:S04]  /*20f70*/  LDL.LU R0, [R1+0x2108] ;  /* 0x0021080001007983 */ /* 0x0011680000300800 */
[----:B------:R0:W-:Y:S02]  /*20f80*/  STL [R1+0x1ad8], RZ ;  /* 0x001ad8ff01007387 */ /* 0x0001e40000100800 */
.L_x_10:
[----:B------:R1:W-:Y:S04]  /*20f90*/  STL [R1+0x214c], R20 ;  /* 0x00214c1401007387 */ /* 0x0003e80000100800 */
[----:B-1-3--:R-:W3:Y:S04]  /*20fa0*/  LDL.LU R20, [R1+0x1800] ;  /* 0x0018000001147983 */ /* 0x00aee80000300800 */
[----:B------:R1:W-:Y:S04]  /*20fb0*/  STL [R1+0x2148], R19 ;  /* 0x0021481301007387 */ /* 0x0003e80000100800 */
[----:B-1----:R-:W4:Y:S04]  /*20fc0*/  LDL.LU R19, [R1+0xeac] ;  /* 0x000eac0001137983 */ /* 0x002f280000300800 */
[----:B------:R1:W-:Y:S04]  /*20fd0*/  STL [R1+0x2144], R18 ;  /* 0x0021441201007387 */ /* 0x0003e80000100800 */
[----:B-12---:R-:W2:Y:S04]  /*20fe0*/  LDL.LU R18, [R1+0x16e4] ;  /* 0x0016e40001127983 */ /* 0x006ea80000300800 */
        /* <DEDUP_REMOVED lines=12> */
[----:B-----5:R-:W-:Y:S04]  /*210b0*/  STL [R1+0x2110], R5 ;  /* 0x0021100501007387 */ /* 0x020fe80000100800 */
[----:B------:R-:W-:Y:S04]  /*210c0*/  STL [R1+0x210c], R4 ;  /* 0x00210c0401007387 */ /* 0x000fe80000100800 */
[----:B-----5:R-:W-:Y:S01]  /*210d0*/  STL [R1+0x2108], R0 ;  /* 0x0021080001007387 */ /* 0x020fe20000100800 */
[----:B---3--:R-:W-:-:S05]  /*210e0*/  IADD3 R20, P1, PT, R20, R3, RZ ;  /* 0x0000000314147210 */ /* 0x008fca0007f3e0ff */
[----:B------:R1:W-:Y:S01]  /*210f0*/  STL [R1+0x1800], R20 ;  /* 0x0018001401007387 */ /* 0x0003e20000100800 */
[----:B----4-:R-:W-:-:S03]  /*21100*/  IMAD.U32 R19, R19, -0x80000000, RZ ;  /* 0x8000000013137824 */ /* 0x010fc600078e00ff */
[----:B-1----:R-:W3:Y:S01]  /*21110*/  LDL.LU R20, [R1+0x17fc] ;  /* 0x0017fc0001147983 */ /* 0x002ee20000300800 */
[----:B--2---:R-:W-:-:S05]  /*21120*/  IADD3 R18, P3, PT, R18, R3, RZ ;  /* 0x0000000312127210 */ /* 0x004fca0007f7e0ff */
[----:B------:R1:W-:Y:S04]  /*21130*/  STL [R1+0x16e4], R18 ;  /* 0x0016e41201007387 */ /* 0x0003e80000100800 */
[----:B-1----:R-:W2:Y:S04]  /*21140*/  LDL.LU R18, [R1+0x1ad0] ;  /* 0x001ad00001127983 */ /* 0x002ea80000300800 */
        /* <DEDUP_REMOVED lines=15> */
[----:B------:R-:W-:Y:S01]  /*21240*/  STL [R1+0xea8], R19 ;  /* 0x000ea81301007387 */ /* 0x000fe20000100800 */
[----:B---3--:R-:W-:-:S05]  /*21250*/  IADD3 R20, P5, PT, R20, R3, RZ ;  /* 0x0000000314147210 */ /* 0x008fca0007fbe0ff */
[----:B------:R1:W-:Y:S01]  /*21260*/  STL [R1+0x17fc], R20 ;  /* 0x0017fc1401007387 */ /* 0x0003e20000100800 */
[----:B--2---:R-:W-:Y:S01]  /*21270*/  IADD3 R18, P4, PT, R18, R3, RZ ;  /* 0x0000000312127210 */ /* 0x004fe20007f9e0ff */
[----:B----4-:R-:W-:-:S04]  /*21280*/  IMAD.X R17, R17, 0x1, R2, P3 ;  /* 0x0000000111117824 */ /* 0x010fc800018e0602 */
[----:B------:R2:W-:Y:S01]  /*21290*/  STL [R1+0x1ad0], R18 ;  /* 0x001ad01201007387 */ /* 0x0005e20000100800 */
[----:B------:R-:W-:-:S03]  /*212a0*/  IADD3 R16, P3, PT, R16, R3, RZ ;  /* 0x0000000310107210 */ /* 0x000fc60007f7e0ff */
[----:B------:R3:W-:Y:S01]  /*212b0*/  STL [R1+0x16d4], R17 ;  /* 0x0016d41101007387 */ /* 0x0007e20000100800 */
[----:B------:R-:W-:-:S03]  /*212c0*/  IMAD.X R15, R15, 0x1, R2, P1 ;  /* 0x000000010f0f7824 */ /* 0x000fc600008e0602 */
[----:B------:R4:W-:Y:S01]  /*212d0*/  STL [R1+0x1ac8], R16 ;  /* 0x001ac81001007387 */ /* 0x0009e20000100800 */
[----:B------:R-:W-:-:S03]  /*212e0*/  IADD3 R14, P1, PT, R14, R3, RZ ;  /* 0x000000030e0e7210 */ /* 0x000fc60007f3e0ff */
[----:B0-----:R0:W-:Y:S01]  /*212f0*/  STL [R1+0x16e0], R15 ;  /* 0x0016e00f01007387 */ /* 0x0011e20000100800 */
[----:B------:R-:W-:-:S03]  /*21300*/  IMAD.X R13, R13, 0x1, R2, P5 ;  /* 0x000000010d0d7824 */ /* 0x000fc600028e0602 */
[----:B------:R0:W-:Y:S01]  /*21310*/  STL [R1+0x1ac0], R14 ;  /* 0x001ac00e01007387 */ /* 0x0001e20000100800 */
[----:B------:R-:W-:-:S03]  /*21320*/  IADD3 R12, P5, PT, R12, R3, RZ ;  /* 0x000000030c0c7210 */ /* 0x000fc60007fbe0ff */
[----:B------:R0:W-:Y:S01]  /*21330*/  STL [R1+0x16dc], R13 ;  /* 0x0016dc0d01007387 */ /* 0x0001e20000100800 */
        /* <DEDUP_REMOVED lines=15> */
[----:B-1----:R-:W4:Y:S01]  /*21430*/  LDL.LU R20, [R1+0x1aa8] ;  /* 0x001aa80001147983 */ /* 0x002f220000300800 */
[----:B------:R-:W-:-:S03]  /*21440*/  IMAD.X R0, R0, 0x1, R2, P4 ;  /* 0x0000000100007824 */ /* 0x000fc600020e0602 */
[----:B------:R1:W-:Y:S04]  /*21450*/  STL [R1+0x1ab4], R5 ;  /* 0x001ab40501007387 */ /* 0x0003e80000100800 */
[----:B--2---:R-:W2:Y:S04]  /*21460*/  LDL.LU R18, [R1+0x16d8] ;  /* 0x0016d80001127983 */ /* 0x004ea80000300800 */
[----:B------:R0:W-:Y:S04]  /*21470*/  STL [R1+0x17ec], R4 ;  /* 0x0017ec0401007387 */ /* 0x0001e80000100800 */
[----:B---3--:R-:W3:Y:S04]  /*21480*/  LDL.LU R17, [R1+0x1aa0] ;  /* 0x001aa00001117983 */ /* 0x008ee80000300800 */
[----:B------:R1:W-:Y:S04]  /*21490*/  STL [R1+0x1aac], R0 ;  /* 0x001aac0001007387 */ /* 0x0003e80000100800 */
[----:B----4-:R-:W4:Y:S04]  /*214a0*/  LDL.LU R16, [R1+0x17f0] ;  /* 0x0017f00001107983 */ /* 0x010f280000300800 */
[----:B0-----:R-:W4:Y:S04]  /*214b0*/  LDL.LU R15, [R1+0x1a98] ;  /* 0x001a9800010f7983 */ /* 0x001f280000300800 */
        /* <DEDUP_REMOVED lines=9> */
[----:B-1----:R-:W4:Y:S04]  /*21550*/  LDL.LU R5, [R1+0x17d4] ;  /* 0x0017d40001057983 */ /* 0x002f280000300800 */
[----:B------:R-:W4:Y:S04]  /*21560*/  LDL.LU R4, [R1+0x1a84] ;  /* 0x001a840001047983 */ /* 0x000f280000300800 */
[----:B------:R-:W4:Y:S01]  /*21570*/  LDL.LU R0, [R1+0x1a80] ;  /* 0x001a800001007983 */ /* 0x000f220000300800 */
[----:B------:R-:W-:Y:S01]  /*21580*/  IADD3 R20, P4, PT, R20, R3, RZ ;  /* 0x0000000314147210 */ /* 0x000fe20007f9e0ff */
[----:B--2---:R-:W-:-:S04]  /*21590*/  IMAD.X R18, R18, 0x1, R2, P3 ;  /* 0x0000000112127824 */ /* 0x004fc800018e0602 */
[----:B------:R0:W-:Y:S01]  /*215a0*/  STL [R1+0x1aa8], R20 ;  /* 0x001aa81401007387 */ /* 0x0001e20000100800 */
[----:B---3--:R-:W-:-:S03]  /*215b0*/  IADD3 R17, P3, PT, R17, R3, RZ ;  /* 0x0000000311117210 */ /* 0x008fc60007f7e0ff */
[----:B------:R1:W-:Y:S01]  /*215c0*/  STL [R1+0x16d8], R18 ;  /* 0x0016d81201007387 */ /* 0x0003e20000100800 */
[----:B----4-:R-:W-:-:S03]  /*215d0*/  IMAD.X R16, R16, 0x1, R2, P1 ;  /* 0x0000000110107824 */ /* 0x010fc600008e0602 */
        /* <DEDUP_REMOVED lines=24> */
[----:B0-----:R-:W4:Y:S01]  /*21760*/  LDL.LU R20, [R1+0x17e0] ;  /* 0x0017e00001147983 */ /* 0x001f220000300800 */
[----:B------:R-:W-:-:S03]  /*21770*/  IADD3 R0, P4, PT, R0, R3, RZ ;  /* 0x0000000300007210 */ /* 0x000fc60007f9e0ff */
[----:B------:R0:W-:Y:S04]  /*21780*/  STL [R1+0x17d4], R5 ;  /* 0x0017d40501007387 */ /* 0x0001e80000100800 */
[----:B-1----:R-:W4:Y:S04]  /*21790*/  LDL.LU R18, [R1+0x1a78] ;  /* 0x001a780001127983 */ /* 0x002f280000300800 */
[----:B------:R1:W-:Y:S04]  /*217a0*/  STL [R1+0x1a84], R4 ;  /* 0x001a840401007387 */ /* 0x0003e80000100800 */
[----:B--2---:R-:W2:Y:S04]  /*217b0*/  LDL.LU R17, [R1+0x17d8] ;  /* 0x0017d80001117983 */ /* 0x004ea80000300800 */
[----:B------:R0:W-:Y:S04]  /*217c0*/  STL [R1+0x1a80], R0 ;  /* 0x001a800001007387 */ /* 0x0001e80000100800 */
[----:B---3--:R-:W3:Y:S04]  /*217d0*/  LDL.LU R16, [R1+0x1a70] ;  /* 0x001a700001107983 */ /* 0x008ee80000300800 */
[----:B----4-:R-:W4:Y:S04]  /*217e0*/  LDL.LU R15, [R1+0x17d0] ;  /* 0x0017d000010f7983 */ /* 0x010f280000300800 */
        /* <DEDUP_REMOVED lines=9> */
[----:B0-----:R-:W4:Y:S04]  /*21880*/  LDL.LU R5, [R1+0x1a5c] ;  /* 0x001a5c0001057983 */ /* 0x001f280000300800 */
[----:B-1----:R-:W4:Y:S04]  /*21890*/  LDL.LU R4, [R1+0x1a58] ;  /* 0x001a580001047983 */ /* 0x002f280000300800 */
[----:B------:R-:W4:Y:S01]  /*218a0*/  LDL.LU R0, [R1+0x17c8] ;  /* 0x0017c80001007983 */ /* 0x000f220000300800 */
[----:B------:R-:W-:Y:S01]  /*218b0*/  IMAD.X R20, R20, 0x1, R2, P3 ;  /* 0x0000000114147824 */ /* 0x000fe200018e0602 */
[----:B------:R-:W-:-:S04]  /*218c0*/  IADD3 R18, P3, PT, R18, R3, RZ ;  /* 0x0000000312127210 */ /* 0x000fc80007f7e0ff */
[----:B------:R0:W-:Y:S01]  /*218d0*/  STL [R1+0x17e0], R20 ;  /* 0x0017e01401007387 */ /* 0x0001e20000100800 */
[----:B--2---:R-:W-:-:S03]  /*218e0*/  IMAD.X R17, R17, 0x1, R2, P1 ;  /* 0x0000000111117824 */ /* 0x004fc600008e0602 */
        /* <DEDUP_REMOVED lines=26> */
[----:B0-----:R-:W4:Y:S01]  /*21a90*/  LDL.LU R20, [R1+0x1a50] ;  /* 0x001a500001147983 */ /* 0x001f220000300800 */
[----:B------:R-:W-:-:S03]  /*21aa0*/  IMAD.X R0, R0, 0x1, R2, P3 ;  /* 0x0000000100007824 */ /* 0x000fc600018e0602 */
        /* <DEDUP_REMOVED lines=19> */
[----:B------:R-:W-:Y:S01]  /*21be0*/  IADD3 R20, P3, PT, R20, R3, RZ ;  /* 0x0000000314147210 */ /* 0x000fe20007f7e0ff */
[----:B------:R-:W-:-:S04]  /*21bf0*/  IMAD.X R18, R18, 0x1, R2, P1 ;  /* 0x0000000112127824 */ /* 0x000fc800008e0602 */
[----:B------:R0:W-:Y:S01]  /*21c00*/  STL [R1+0x1a50], R20 ;  /* 0x001a501401007387 */ /* 0x0001e20000100800 */
[----:B--2---:R-:W-:-:S03]  /*21c10*/  IADD3 R17, P1, PT, R17, R3, RZ ;  /* 0x0000000311117210 */ /* 0x004fc60007f3e0ff */
[----:B------:R1:W-:Y:S01]  /*21c20*/  STL [R1+0x17c0], R18 ;  /* 0x0017c01201007387 */ /* 0x0003e20000100800 */
[----:B---3--:R-:W-:-:S03]  /*21c30*/  IMAD.X R16, R16, 0x1, R2, P5 ;  /* 0x0000000110107824 */ /* 0x008fc600028e0602 */
[----:B------:R2:W-:Y:S01]  /*21c40*/  STL [R1+0x1a48], R17 ;  /* 0x001a481101007387 */ /* 0x0005e20000100800 */
[----:B----4-:R-:W-:-:S03]  /*21c50*/  IADD3 R15, P5, PT, R15, R3, RZ ;  /* 0x000000030f0f7210 */ /* 0x010fc60007fbe0ff */
        /* <DEDUP_REMOVED lines=451> */
[----:B------:R-:W-:-:S05]  /*23890*/  IMAD.X R20, R20, 0x1, R2, P1 ;  /* 0x0000000114147824 */ /* 0x000fca00008e0602 */
[----:B------:R0:W-:Y:S01]  /*238a0*/  STL [R1+0x18a4], R20 ;  /* 0x0018a41401007387 */ /* 0x0001e20000100800 */
[----:B------:R-:W-:-:S03]  /*238b0*/  IADD3 R18, P1, PT, R18, R3, RZ ;  /* 0x0000000312127210 */ /* 0x000fc60007f3e0ff */
[----:B0-----:R0:W5:Y:S01]  /*238c0*/  LDL.LU R20, [R1+0x214c] ;  /* 0x00214c0001147983 */ /* 0x0011620000300800 */
        /* <DEDUP_REMOVED lines=29> */
[----:B------:R1:W-:Y:S01]  /*23aa0*/  STL [R1+0x187c], R5 ;  /* 0x00187c0501007387 */ /* 0x0003e20000100800 */
[----:B------:R0:W1:Y:S03]  /*23ab0*/  SYNCS.PHASECHK.TRANS64.TRYWAIT P1, [UR4], R19 ;  /* 0x00000013ff0075a7 */ /* 0x0000660008021104 */
        /* <DEDUP_REMOVED lines=17> */
[----:B------:R-:W-:Y:S01]  /*23bd0*/  IMAD.X R18, R18, 0x1, R2, P5 ;  /* 0x0000000112127824 */ /* 0x000fe200028e0602 */
[----:B--2---:R-:W-:-:S04]  /*23be0*/  IADD3 R17, P5, PT, R17, R3, RZ ;  /* 0x0000000311117210 */ /* 0x004fc80007fbe0ff */
        /* <DEDUP_REMOVED lines=26> */
[----:B------:R-:W4:Y:S01]  /*23d90*/  LDL.LU R19, [R1+0x183c] ;  /* 0x00183c0001137983 */ /* 0x000f220000300800 */
[----:B------:R-:W-:-:S03]  /*23da0*/  IADD3 R0, P4, PT, R0, R3, RZ ;  /* 0x0000000300007210 */ /* 0x000fc60007f9e0ff */
[----:B------:R1:W-:Y:S04]  /*23db0*/  STL [R1+0x1838], R5 ;  /* 0x0018380501007387 */ /* 0x0003e80000100800 */
[----:B0-----:R-:W4:Y:S04]  /*23dc0*/  LDL.LU R18, [R1+0x16ec] ;  /* 0x0016ec0001127983 */ /* 0x001f280000300800 */
[----:B------:R0:W-:Y:S04]  /*23dd0*/  STL [R1+0x1844], R4 ;  /* 0x0018440401007387 */ /* 0x0001e80000100800 */
[----:B-1----:R-:W4:Y:S04]  /*23de0*/  LDL.LU R17, [R1+0x1834] ;  /* 0x0018340001117983 */ /* 0x002f280000300800 */
[----:B------:R1:W-:Y:S04]  /*23df0*/  STL [R1+0x16f4], R0 ;  /* 0x0016f40001007387 */ /* 0x0003e80000100800 */
[----:B--2---:R-:W2:Y:S04]  /*23e00*/  LDL.LU R16, [R1+0x1830] ;  /* 0x0018300001107983 */ /* 0x004ea80000300800 */
        /* <DEDUP_REMOVED lines=12> */
[----:B-1----:R-:W4:Y:S01]  /*23ed0*/  LDL.LU R0, [R1+0x1804] ;  /* 0x0018040001007983 */ /* 0x002f220000300800 */
[----:B------:R-:W-:-:S05]  /*23ee0*/  IMAD.X R19, R19, 0x1, R2, P3 ;  /* 0x0000000113137824 */ /* 0x000fca00018e0602 */
[----:B------:R0:W-:Y:S01]  /*23ef0*/  STL [R1+0x183c], R19 ;  /* 0x00183c1301007387 */ /* 0x0001e20000100800 */
[----:B------:R-:W-:-:S03]  /*23f00*/  IADD3 R18, P3, PT, R18, R3, RZ ;  /* 0x0000000312127210 */ /* 0x000fc60007f7e0ff */
[----:B0-----:R0:W5:Y:S01]  /*23f10*/  LDL.LU R19, [R1+0x2148] ;  /* 0x0021480001137983 */ /* 0x0011620000300800 */
[----:B------:R-:W-:-:S03]  /*23f20*/  IMAD.X R17, R17, 0x1, R2, P5 ;  /* 0x0000000111117824 */ /* 0x000fc600028e0602 */
[----:B------:R1:W-:Y:S01]  /*23f30*/  STL [R1+0x16ec], R18 ;  /* 0x0016ec1201007387 */ /* 0x0003e20000100800 */
[-C--:B--2---:R-:W-:Y:S01]  /*23f40*/  IADD3 R16, P5, PT, R16, R3.reuse, RZ ;  /* 0x0000000310107210 */ /* 0x084fe20007fbe0ff */
[----:B---3--:R-:W-:Y:S02]  /*23f50*/  IMAD.X R15, R15, 0x1, R2, P4 ;  /* 0x000000010f0f7824 */ /* 0x008fe400020e0602 */
[----:B-1----:R0:W5:Y:S01]  /*23f60*/  LDL.LU R18, [R1+0x2144] ;  /* 0x0021440001127983 */ /* 0x0021620000300800 */
[----:B----4-:R-:W-:-:S03]  /*23f70*/  IADD3 R14, P4, PT, R14, R3, RZ ;  /* 0x000000030e0e7210 */ /* 0x010fc60007f9e0ff */
[----:B------:R1:W-:Y:S01]  /*23f80*/  STL [R1+0x1834], R17 ;  /* 0x0018341101007387 */ /* 0x0003e20000100800 */
[----:B------:R-:W-:-:S03]  /*23f90*/  IMAD.X R13, R13, 0x1, R2, P3 ;  /* 0x000000010d0d7824 */ /* 0x000fc600018e0602 */
[----:B-1----:R0:W5:Y:S01]  /*23fa0*/  LDL.LU R17, [R1+0x2140] ;  /* 0x0021400001117983 */ /* 0x0021620000300800 */
[----:B------:R-:W-:-:S03]  /*23fb0*/  IADD3 R12, P3, PT, R12, R3, RZ ;  /* 0x000000030c0c7210 */ /* 0x000fc60007f7e0ff */
[----:B------:R1:W-:Y:S01]  /*23fc0*/  STL [R1+0x1830], R16 ;  /* 0x0018301001007387 */ /* 0x0003e20000100800 */
[--C-:B------:R-:W-:Y:S01]  /*23fd0*/  IMAD.X R11, R11, 0x1, R2.reuse, P5 ;  /* 0x000000010b0b7824 */ /* 0x100fe200028e0602 */
[-C--:B------:R-:W-:Y:S02]  /*23fe0*/  IADD3 R10, P5, PT, R10, R3.reuse, RZ ;  /* 0x000000030a0a7210 */ /* 0x080fe40007fbe0ff */
[----:B-1----:R0:W5:Y:S04]  /*23ff0*/  LDL.LU R16, [R1+0x213c] ;  /* 0x00213c0001107983 */ /* 0x0021680000300800 */
[----:B------:R1:W-:Y:S01]  /*24000*/  STL [R1+0x16f0], R15 ;  /* 0x0016f00f01007387 */ /* 0x0003e20000100800 */
[----:B------:R-:W-:Y:S01]  /*24010*/  IMAD.X R9, R9, 0x1, R2, P4 ;  /* 0x0000000109097824 */ /* 0x000fe200020e0602 */
[----:B------:R-:W-:-:S02]  /*24020*/  IADD3 R8, P4, PT, R8, R3, RZ ;  /* 0x0000000308087210 */ /* 0x000fc40007f9e0ff */
[----:B-1----:R0:W5:Y:S04]  /*24030*/  LDL.LU R15, [R1+0x2138] ;  /* 0x00213800010f7983 */ /* 0x0021680000300800 */
[----:B------:R1:W-:Y:S01]  /*24040*/  STL [R1+0x1828], R14 ;  /* 0x0018280e01007387 */ /* 0x0003e20000100800 */
[----:B------:R-:W-:-:S03]  /*24050*/  IMAD.X R7, R7, 0x1, R2, P3 ;  /* 0x0000000107077824 */ /* 0x000fc600018e0602 */
[----:B-1----:R0:W5:Y:S04]  /*24060*/  LDL.LU R14, [R1+0x2134] ;  /* 0x00213400010e7983 */ /* 0x0021680000300800 */
[----:B------:R1:W-:Y:S01]  /*24070*/  STL [R1+0x16e8], R13 ;  /* 0x0016e80d01007387 */ /* 0x0003e20000100800 */
[----:B------:R-:W-:-:S03]  /*24080*/  IADD3 R6, P3, PT, R6, R3, RZ ;  /* 0x0000000306067210 */ /* 0x000fc60007f7e0ff */
[----:B-1----:R0:W5:Y:S04]  /*24090*/  LDL.LU R13, [R1+0x2130] ;  /* 0x00213000010d7983 */ /* 0x0021680000300800 */
[----:B------:R1:W-:Y:S01]  /*240a0*/  STL [R1+0x1820], R12 ;  /* 0x0018200c01007387 */ /* 0x0003e20000100800 */
[----:B------:R-:W-:-:S03]  /*240b0*/  IMAD.X R5, R5, 0x1, R2, P5 ;  /* 0x0000000105057824 */ /* 0x000fc600028e0602 */
[----:B-1----:R0:W5:Y:S04]  /*240c0*/  LDL.LU R12, [R1+0x212c] ;  /* 0x00212c00010c7983 */ /* 0x0021680000300800 */
[----:B------:R1:W-:Y:S01]  /*240d0*/  STL [R1+0x182c], R11 ;  /* 0x00182c0b01007387 */ /* 0x0003e20000100800 */
[----:B------:R-:W-:-:S03]  /*240e0*/  IMAD.X R4, R4, 0x1, R2, P4 ;  /* 0x0000000104047824 */ /* 0x000fc600020e0602 */
[----:B-1----:R0:W5:Y:S04]  /*240f0*/  LDL.LU R11, [R1+0x2128] ;  /* 0x00212800010b7983 */ /* 0x0021680000300800 */
[----:B------:R1:W-:Y:S01]  /*24100*/  STL [R1+0x1818], R10 ;  /* 0x0018180a01007387 */ /* 0x0003e20000100800 */
[----:B------:R-:W-:-:S03]  /*24110*/  IMAD.X R0, R0, 0x1, R2, P3 ;  /* 0x0000000100007824 */ /* 0x000fc600018e0602 */
[----:B-1----:R0:W5:Y:S04]  /*24120*/  LDL.LU R10, [R1+0x2124] ;  /* 0x00212400010a7983 */ /* 0x0021680000300800 */
[----:B------:R1:W-:Y:S04]  /*24130*/  STL [R1+0x1824], R9 ;  /* 0x0018240901007387 */ /* 0x0003e80000100800 */
        /* <DEDUP_REMOVED lines=12> */
[----:B-1----:R0:W5:Y:S01]  /*24200*/  LDL.LU R0, [R1+0x2108] ;  /* 0x0021080001007983 */ /* 0x0021620000300800 */
[----:B------:R-:W-:Y:S05]  /*24210*/  @!P1 BRA `(.L_x_8) ;  /* 0x000003fc00fc9947 */ /* 0x000fea0003800000 */
.L_x_16:
[----:B------:R-:W-:Y:S04]  /*24220*/  STL.64 [R1+0x3bf8], R84 ;  /* 0x003bf85401007387 */ /* 0x000fe80000100a00 */
[----:B------:R-:W-:Y:S04]  /*24230*/  STL.64 [R1+0x3bf0], R86 ;  /* 0x003bf05601007387 */ /* 0x000fe80000100a00 */
[----:B------:R-:W-:Y:S04]  /*24240*/  STL.64 [R1+0x3be8], R88 ;  /* 0x003be85801007387 */ /* 0x000fe80000100a00 */
[----:B------:R-:W-:Y:S04]  /*24250*/  STL.64 [R1+0x3be0], R90 ;  /* 0x003be05a01007387 */ /* 0x000fe80000100a00 */
[----:B-----5:R-:W-:Y:S04]  /*24260*/  STL [R1+0x24d8], R0 ;  /* 0x0024d80001007387 */ /* 0x020fe80000100800 */
        /* <DEDUP_REMOVED lines=92> */
[----:B------:R1:W-:Y:S02]  /*24830*/  STL.64 [R1+0x3c00], R2 ;  /* 0x003c000201007387 */ /* 0x0003e40000100a00 */
[----:B-1----:R-:W-:-:S02]  /*24840*/  IADD3 R3, P1, PT, R4, R93, RZ ;  /* 0x0000005d04037210 */ /* 0x002fc40007f3e0ff */
[----:B------:R-:W-:-:S03]  /*24850*/  IADD3 R2, P3, PT, R6, R93, RZ ;  /* 0x0000005d06027210 */ /* 0x000fc60007f7e0ff */
[--C-:B------:R-:W-:Y:S01]  /*24860*/  IMAD.X R0, R5, 0x1, R92.reuse, P1 ;  /* 0x0000000105007824 */ /* 0x100fe200008e065c */
[----:B------:R-:W-:Y:S04]  /*24870*/  STL [R1+0x20cc], R3 ;  /* 0x0020cc0301007387 */ /* 0x000fe80000100800 */
[----:B------:R-:W-:Y:S04]  /*24880*/  STL [R1+0x3628], R4 ;  /* 0x0036280401007387 */ /* 0x000fe80000100800 */
[----:B------:R1:W-:Y:S04]  /*24890*/  STL [R1+0x20d0], R2 ;  /* 0x0020d00201007387 */ /* 0x0003e80000100800 */
[----:B------:R-:W-:Y:S04]  /*248a0*/  STL [R1+0x362c], R4 ;  /* 0x00362c0401007387 */ /* 0x000fe80000100800 */
[----:B------:R2:W-:Y:S01]  /*248b0*/  STL [R1+0x209c], R0 ;  /* 0x00209c0001007387 */ /* 0x0005e20000100800 */
[----:B-1----:R-:W-:Y:S01]  /*248c0*/  IMAD.X R2, R7, 0x1, R92, P3 ;  /* 0x0000000107027824 */ /* 0x002fe200018e065c */
[----:B------:R-:W-:-:S02]  /*248d0*/  IADD3 R3, P3, PT, R10, R93, RZ ;  /* 0x0000005d0a037210 */ /* 0x000fc40007f7e0ff */
[----:B------:R-:W-:Y:S04]  /*248e0*/  STL [R1+0x3630], R4 ;  /* 0x0036300401007387 */ /* 0x000fe80000100800 */
[----:B------:R-:W-:Y:S01]  /*248f0*/  STL [R1+0x3634], R4 ;  /* 0x0036340401007387 */ /* 0x000fe20000100800 */
[----:B--2---:R-:W-:-:S03]  /*24900*/  IADD3 R0, P1, PT, R8, R93, RZ ;  /* 0x0000005d08007210 */ /* 0x004fc60007f3e0ff */
        /* <DEDUP_REMOVED lines=275> */
[----:B------:R2:W-:Y:S04]  /*25a40*/  STL [R1+0x20d4], R0 ;  /* 0x0020d40001007387 */ /* 0x0005e80000100800 */
[----:B------:R3:W-:Y:S01]  /*25a50*/  STL [R1+0x20d8], R3 ;  /* 0x0020d80301007387 */ /* 0x0007e20000100800 */
[----:B-1----:R-:W-:Y:S01]  /*25a60*/  IADD3 R2, P4, PT, R12, R93, RZ ;  /* 0x0000005d0c027210 */ /* 0x002fe20007f9e0ff */
[----:B--2---:R-:W-:-:S04]  /*25a70*/  IMAD.X R0, R9, 0x1, R92, P1 ;  /* 0x0000000109007824 */ /* 0x004fc800008e065c */
[----:B------:R1:W-:Y:S01]  /*25a80*/  STL [R1+0x20dc], R2 ;  /* 0x0020dc0201007387 */ /* 0x0003e20000100800 */
[----:B---3--:R-:W-:-:S03]  /*25a90*/  IMAD.X R3, R11, 0x1, R92, P3 ;  /* 0x000000010b037824 */ /* 0x008fc600018e065c */
[----:B------:R2:W-:Y:S04]  /*25aa0*/  STL [R1+0x20a4], R0 ;  /* 0x0020a40001007387 */ /* 0x0005e80000100800 */
[----:B------:R3:W-:Y:S01]  /*25ab0*/  STL [R1+0x20a8], R3 ;  /* 0x0020a80301007387 */ /* 0x0007e20000100800 */
[----:B-1----:R-:W-:Y:S01]  /*25ac0*/  IMAD.X R2, R13, 0x1, R92, P4 ;  /* 0x000000010d027824 */ /* 0x002fe200020e065c */
[----:B--2---:R-:W-:-:S04]  /*25ad0*/  IADD3 R0, P1, PT, R14, R93, RZ ;  /* 0x0000005d0e007210 */ /* 0x004fc80007f3e0ff */
[----:B------:R1:W-:Y:S01]  /*25ae0*/  STL [R1+0x20ac], R2 ;  /* 0x0020ac0201007387 */ /* 0x0003e20000100800 */
[----:B---3--:R-:W-:-:S03]  /*25af0*/  IADD3 R3, P3, PT, R16, R93, RZ ;  /* 0x0000005d10037210 */ /* 0x008fc60007f7e0ff */
        /* <DEDUP_REMOVED lines=18> */
[----:B------:R2:W-:Y:S01]  /*25c20*/  STL [R1+0x20bc], R0 ;  /* 0x0020bc0001007387 */ /* 0x0005e20000100800 */
[----:B------:R-:W-:-:S03]  /*25c30*/  IADD3 R5, P3, PT, R44, R93, RZ ;  /* 0x0000005d2c057210 */ /* 0x000fc60007f7e0ff */
[----:B------:R3:W-:Y:S01]  /*25c40*/  STL [R1+0x20c0], R3 ;  /* 0x0020c00301007387 */ /* 0x0007e20000100800 */
[--C-:B-1----:R-:W-:Y:S02]  /*25c50*/  IMAD.X R2, R41, 0x1, R92.reuse, P4 ;  /* 0x0000000129027824 */ /* 0x102fe400020e065c */
[----:B------:R-:W-:Y:S01]  /*25c60*/  IMAD.X R44, R45, 0x1, R92, P3 ;  /* 0x000000012d2c7824 */ /* 0x000fe200018e065c */
[-C--:B--2---:R-:W-:Y:S02]  /*25c70*/  IADD3 R0, P1, PT, R42, R93.reuse, RZ ;  /* 0x0000005d2a007210 */ /* 0x084fe40007f3e0ff */
[----:B---3--:R-:W-:-:S03]  /*25c80*/  IADD3 R3, P4, PT, R46, R93, RZ ;  /* 0x0000005d2e037210 */ /* 0x008fc60007f9e0ff */
[----:B------:R-:W-:Y:S04]  /*25c90*/  STL [R1+0x25c0], R0 ;  /* 0x0025c00001007387 */ /* 0x000fe80000100800 */
[----:B------:R1:W-:Y:S01]  /*25ca0*/  STL [R1+0x20c4], R2 ;  /* 0x0020c40201007387 */ /* 0x0003e20000100800 */
[----:B------:R-:W-:-:S03]  /*25cb0*/  IMAD.X R46, R47, 0x1, R92, P4 ;  /* 0x000000012f2e7824 */ /* 0x000fc600020e065c */
[----:B------:R-:W-:Y:S04]  /*25cc0*/  STL [R1+0x25d0], R0 ;  /* 0x0025d00001007387 */ /* 0x000fe80000100800 */
[----:B------:R-:W-:Y:S01]  /*25cd0*/  STL [R1+0x2610], R0 ;  /* 0x0026100001007387 */ /* 0x000fe20000100800 */
[----:B-1----:R-:W-:-:S03]  /*25ce0*/  IMAD.X R2, R43, 0x1, R92, P1 ;  /* 0x000000012b027824 */ /* 0x002fc600008e065c */
        /* <DEDUP_REMOVED lines=11> */
[----:B------:R-:W-:Y:S01]  /*25da0*/  STL.64 [R1+0x3c08], R44 ;  /* 0x003c082c01007387 */ /* 0x000fe20000100a00 */
[----:B-1----:R-:W-:-:S03]  /*25db0*/  IADD3 R5, P1, PT, R48, R93, RZ ;  /* 0x0000005d30057210 */ /* 0x002fc60007f3e0ff */
[----:B------:R1:W-:Y:S01]  /*25dc0*/  STL [R1+0x20c8], R2 ;  /* 0x0020c80201007387 */ /* 0x0003e20000100800 */
[-C--:B--2---:R-:W-:Y:S01]  /*25dd0*/  IADD3 R3, P3, PT, R50, R93.reuse, RZ ;  /* 0x0000005d32037210 */ /* 0x084fe20007f7e0ff */
[--C-:B------:R-:W-:Y:S02]  /*25de0*/  IMAD.X R48, R49, 0x1, R92.reuse, P1 ;  /* 0x0000000131307824 */ /* 0x100fe400008e065c */
[----:B------:R-:W-:Y:S02]  /*25df0*/  STL.64 [R1+0x3c10], R46 ;  /* 0x003c102e01007387 */ /* 0x000fe40000100a00 */
[----:B------:R-:W-:Y:S02]  /*25e00*/  IMAD.X R50, R51, 0x1, R92, P3 ;  /* 0x0000000133327824 */ /* 0x000fe400018e065c */
[----:B------:R2:W-:Y:S01]  /*25e10*/  STL [R1+0xea8], R5 ;  /* 0x000ea80501007387 */ /* 0x0005e20000100800 */
[----:B-1----:R-:W-:-:S03]  /*25e20*/  IADD3 R2, P4, PT, R52, R93, RZ ;  /* 0x0000005d34027210 */ /* 0x002fc60007f9e0ff */
[----:B------:R1:W-:Y:S02]  /*25e30*/  STL [R1+0xeac], R3 ;  /* 0x000eac0301007387 */ /* 0x0003e40000100800 */
[----:B------:R-:W-:Y:S02]  /*25e40*/  IMAD.X R52, R53, 0x1, R92, P4 ;  /* 0x0000000135347824 */ /* 0x000fe400020e065c */
[----:B------:R-:W-:Y:S01]  /*25e50*/  STL.64 [R1+0x3c18], R48 ;  /* 0x003c183001007387 */ /* 0x000fe20000100a00 */
[----:B--2---:R-:W-:-:S03]  /*25e60*/  IADD3 R5, P1, PT, R54, R93, RZ ;  /* 0x0000005d36057210 */ /* 0x004fc60007f3e0ff */
[----:B------:R2:W-:Y:S01]  /*25e70*/  STL [R1+0xec0], R2 ;  /* 0x000ec00201007387 */ /* 0x0005e20000100800 */
[-C--:B-1----:R-:W-:Y:S01]  /*25e80*/  IADD3 R3, P3, PT, R56, R93.reuse, RZ ;  /* 0x0000005d38037210 */ /* 0x082fe20007f7e0ff */
[--C-:B------:R-:W-:Y:S02]  /*25e90*/  IMAD.X R54, R55, 0x1, R92.reuse, P1 ;  /* 0x0000000137367824 */ /* 0x100fe400008e065c */
[----:B------:R-:W-:Y:S02]  /*25ea0*/  STL.64 [R1+0x3c20], R50 ;  /* 0x003c203201007387 */ /* 0x000fe40000100a00 */
[----:B------:R-:W-:Y:S02]  /*25eb0*/  IMAD.X R56, R57, 0x1, R92, P3 ;  /* 0x0000000139387824 */ /* 0x000fe400018e065c */
[----:B------:R-:W-:Y:S01]  /*25ec0*/  STL.64 [R1+0x3c28], R52 ;  /* 0x003c283401007387 */ /* 0x000fe20000100a00 */
[----:B--2---:R-:W-:-:S03]  /*25ed0*/  IADD3 R2, P4, PT, R58, R93, RZ ;  /* 0x0000005d3a027210 */ /* 0x004fc60007f9e0ff */
[----:B------:R1:W-:Y:S02]  /*25ee0*/  STL [R1+0xec4], R5 ;  /* 0x000ec40501007387 */ /* 0x0003e40000100800 */
[----:B------:R-:W-:Y:S02]  /*25ef0*/  IMAD.X R58, R59, 0x1, R92, P4 ;  /* 0x000000013b3a7824 */ /* 0x000fe400020e065c */
[----:B------:R2:W-:Y:S04]  /*25f00*/  STL [R1+0xec8], R3 ;  /* 0x000ec80301007387 */ /* 0x0005e80000100800 */
[----:B------:R3:W-:Y:S01]  /*25f10*/  STL [R1+0xecc], R2 ;  /* 0x000ecc0201007387 */ /* 0x0007e20000100800 */
[-C--:B-1----:R-:W-:Y:S02]  /*25f20*/  IADD3 R5, P1, PT, R60, R93.reuse, RZ ;  /* 0x0000005d3c057210 */ /* 0x082fe40007f3e0ff */
[----:B--2---:R-:W-:-:S03]  /*25f30*/  IADD3 R3, P3, PT, R62, R93, RZ ;  /* 0x0000005d3e037210 */ /* 0x004fc60007f7e0ff */
[----:B------:R1:W-:Y:S01]  /*25f40*/  STL [R1+0xed0], R5 ;  /* 0x000ed00501007387 */ /* 0x0003e20000100800 */
[--C-:B------:R-:W-:Y:S01]  /*25f50*/  IMAD.X R60, R61, 0x1, R92.reuse, P1 ;  /* 0x000000013d3c7824 */ /* 0x100fe200008e065c */
[----:B---3--:R-:W-:Y:S02]  /*25f60*/  IADD3 R2, P4, PT, R64, R93, RZ ;  /* 0x0000005d40027210 */ /* 0x008fe40007f9e0ff */
[----:B------:R2:W-:Y:S01]  /*25f70*/  STL [R1+0xed4], R3 ;  /* 0x000ed40301007387 */ /* 0x0005e20000100800 */
[----:B------:R-:W-:-:S03]  /*25f80*/  IMAD.X R62, R63, 0x1, R92, P3 ;  /* 0x000000013f3e7824 */ /* 0x000fc600018e065c */
[----:B------:R3:W-:Y:S01]  /*25f90*/  STL [R1+0xed8], R2 ;  /* 0x000ed80201007387 */ /* 0x0007e20000100800 */
[----:B------:R-:W-:Y:S01]  /*25fa0*/  IMAD.X R64, R65, 0x1, R92, P4 ;  /* 0x0000000141407824 */ /* 0x000fe200020e065c */
        /* <DEDUP_REMOVED lines=11> */
[----:B------:R-:W-:Y:S01]  /*26060*/  STL [R1+0xee8], R5 ;  /* 0x000ee80501007387 */ /* 0x000fe20000100800 */
[----:B---3--:R-:W-:-:S03]  /*26070*/  IADD3 R2, P4, PT, R76, R93, RZ ;  /* 0x0000005d4c027210 */ /* 0x008fc60007f9e0ff */
[----:B------:R-:W2:Y:S01]  /*26080*/  LDL.LU.64 R14, [R1] ;  /* 0x00000000010e7983 */ /* 0x000ea20000300a00 */
[--C-:B------:R-:W-:Y:S02]  /*26090*/  IMAD.X R72, R73, 0x1, R92.reuse, P1 ;  /* 0x0000000149487824 */ /* 0x100fe400008e065c */
[--C-:B------:R-:W-:Y:S01]  /*260a0*/  IMAD.X R74, R75, 0x1, R92.reuse, P3 ;  /* 0x000000014b4a7824 */ /* 0x100fe200018e065c */
[----:B------:R1:W-:Y:S01]  /*260b0*/  STL [R1+0xeec], R3 ;  /* 0x000eec0301007387 */ /* 0x0003e20000100800 */
[----:B------:R-:W-:-:S03]  /*260c0*/  IMAD.X R76, R77, 0x1, R92, P4 ;  /* 0x000000014d4c7824 */ /* 0x000fc600020e065c */
[----:B------:R3:W-:Y:S04]  /*260d0*/  STL [R1+0xef0], R2 ;  /* 0x000ef00201007387 */ /* 0x0007e80000100800 */
[----:B------:R-:W4:Y:S01]  /*260e0*/  LDL.LU.64 R6, [R1+0x8] ;  /* 0x0000080001067983 */ /* 0x000f220000300a00 */
[-C--:B-1----:R-:W-:Y:S02]  /*260f0*/  IADD3 R3, P1, PT, R78, R93.reuse, RZ ;  /* 0x0000005d4e037210 */ /* 0x082fe40007f3e0ff */
[----:B---3--:R-:W-:-:S03]  /*26100*/  IADD3 R2, P3, PT, R80, R93, RZ ;  /* 0x0000005d50027210 */ /* 0x008fc60007f7e0ff */
[----:B------:R-:W-:Y:S04]  /*26110*/  STL [R1+0xef4], R3 ;  /* 0x000ef40301007387 */ /* 0x000fe80000100800 */
[----:B------:R-:W3:Y:S04]  /*26120*/  LDL.LU.64 R16, [R1+0x10] ;  /* 0x0000100001107983 */ /* 0x000ee80000300a00 */
[----:B------:R1:W-:Y:S04]  /*26130*/  STL [R1+0xef8], R2 ;  /* 0x000ef80201007387 */ /* 0x0003e80000100800 */
[----:B------:R-:W3:Y:S01]  /*26140*/  LDL.LU.64 R8, [R1+0x18] ;  /* 0x0000180001087983 */ /* 0x000ee20000300a00 */
[----:B------:R-:W-:-:S03]  /*26150*/  IADD3 R5, P4, PT, R82, R93, RZ ;  /* 0x0000005d52057210 */ /* 0x000fc60007f9e0ff */
[----:B-1----:R-:W3:Y:S01]  /*26160*/  LDL.LU.64 R2, [R1+0x20] ;  /* 0x0000200001027983 */ /* 0x002ee20000300a00 */
[----:B------:R-:W-:-:S03]  /*26170*/  IMAD.X R78, R79, 0x1, R92, P1 ;  /* 0x000000014f4e7824 */ /* 0x000fc600008e065c */
[----:B------:R1:W-:Y:S04]  /*26180*/  STL [R1+0xefc], R5 ;  /* 0x000efc0501007387 */ /* 0x0003e80000100800 */
[----:B------:R-:W3:Y:S01]  /*26190*/  LDL.LU.64 R10, [R1+0x28] ;  /* 0x00002800010a7983 */ /* 0x000ee20000300a00 */
[--C-:B------:R-:W-:Y:S01]  /*261a0*/  IMAD.X R80, R81, 0x1, R92.reuse, P3 ;  /* 0x0000000151507824 */ /* 0x100fe200018e065c */
[-C--:B------:R-:W-:Y:S02]  /*261b0*/  IADD3 R12, P3, PT, R22, R93.reuse, RZ ;  /* 0x0000005d160c7210 */ /* 0x080fe40007f7e0ff */
[----:B-1----:R-:W-:Y:S01]  /*261c0*/  IADD3 R5, P1, PT, R20, R93, RZ ;  /* 0x0000005d14057210 */ /* 0x002fe20007f3e0ff */
[--C-:B------:R-:W-:Y:S02]  /*261d0*/  IMAD.X R82, R83, 0x1, R92.reuse, P4 ;  /* 0x0000000153527824 */ /* 0x100fe400020e065c */
[----:B------:R-:W-:-:S02]  /*261e0*/  IMAD.X R22, R23, 0x1, R92, P3 ;  /* 0x0000000117167824 */ /* 0x000fc400018e065c */
[----:B------:R1:W-:Y:S01]  /*261f0*/  STL [R1+0xf00], R5 ;  /* 0x000f000501007387 */ /* 0x0003e20000100800 */
[--C-:B------:R-:W-:Y:S01]  /*26200*/  IMAD.X R20, R21, 0x1, R92.reuse, P1 ;  /* 0x0000000115147824 */ /* 0x100fe200008e065c */
[-C--:B------:R-:W-:Y:S02]  /*26210*/  IADD3 R13, P1, PT, R26, R93.reuse, RZ ;  /* 0x0000005d1a0d7210 */ /* 0x080fe40007f3e0ff */
[----:B------:R-:W3:Y:S04]  /*26220*/  LDL.LU.64 R18, [R1+0x30] ;  /* 0x0000300001127983 */ /* 0x000ee80000300a00 */
[----:B------:R0:W-:Y:S01]  /*26230*/  STL [R1+0xf04], R12 ;  /* 0x000f040c01007387 */ /* 0x0001e20000100800 */
[----:B-1----:R-:W-:Y:S01]  /*26240*/  IADD3 R5, P4, PT, R24, R93, RZ ;  /* 0x0000005d18057210 */ /* 0x002fe20007f9e0ff */
[----:B------:R-:W-:-:S04]  /*26250*/  IMAD.X R26, R27, 0x1, R92, P1 ;  /* 0x000000011b1a7824 */ /* 0x000fc800008e065c */
[----:B------:R1:W-:Y:S01]  /*26260*/  STL [R1+0xf08], R5 ;  /* 0x000f080501007387 */ /* 0x0003e20000100800 */
[-C--:B0-----:R-:W-:Y:S01]  /*26270*/  IADD3 R12, P3, PT, R28, R93.reuse, RZ ;  /* 0x0000005d1c0c7210 */ /* 0x081fe20007f7e0ff */
[--C-:B------:R-:W-:Y:S02]  /*26280*/  IMAD.X R24, R25, 0x1, R92.reuse, P4 ;  /* 0x0000000119187824 */ /* 0x100fe400020e065c */
[----:B------:R-:W-:Y:S04]  /*26290*/  STL [R1+0xf0c], R13 ;  /* 0x000f0c0d01007387 */ /* 0x000fe80000100800 */
[----:B------:R0:W-:Y:S01]  /*262a0*/  STL [R1+0xf10], R12 ;  /* 0x000f100c01007387 */ /* 0x0001e20000100800 */
[-C--:B-1----:R-:W-:Y:S01]  /*262b0*/  IADD3 R5, P4, PT, R30, R93.reuse, RZ ;  /* 0x0000005d1e057210 */ /* 0x082fe20007f9e0ff */
[----:B------:R-:W-:Y:S01]  /*262c0*/  IMAD.X R28, R29, 0x1, R92, P3 ;  /* 0x000000011d1c7824 */ /* 0x000fe200018e065c */
[----:B------:R-:W-:-:S03]  /*262d0*/  IADD3 R21, P3, PT, R34, R93, RZ ;  /* 0x0000005d22157210 */ /* 0x000fc60007f7e0ff */
[----:B------:R-:W-:Y:S01]  /*262e0*/  STL [R1+0xf14], R5 ;  /* 0x000f140501007387 */ /* 0x000fe20000100800 */
[----:B0-----:R-:W-:Y:S01]  /*262f0*/  IADD3 R12, P1, PT, R32, R93, RZ ;  /* 0x0000005d200c7210 */ /* 0x001fe20007f3e0ff */
[----:B------:R-:W-:-:S04]  /*26300*/  IMAD.X R30, R31, 0x1, R92, P4 ;  /* 0x000000011f1e7824 */ /* 0x000fc800020e065c */
[----:B------:R0:W-:Y:S04]  /*26310*/  STL [R1+0xf18], R12 ;  /* 0x000f180c01007387 */ /* 0x0001e80000100800 */
[----:B0-----:R-:W3:Y:S04]  /*26320*/  LDL.LU.64 R12, [R1+0x38] ;  /* 0x00003800010c7983 */ /* 0x001ee80000300a00 */
[----:B------:R-:W-:Y:S01]  /*26330*/  STL [R1+0xf1c], R21 ;  /* 0x000f1c1501007387 */ /* 0x000fe20000100800 */
[--C-:B------:R-:W-:Y:S02]  /*26340*/  IMAD.X R32, R33, 0x1, R92.reuse, P1 ;  /* 0x0000000121207824 */ /* 0x100fe400008e065c */
[----:B------:R-:W-:Y:S01]  /*26350*/  IMAD.X R34, R35, 0x1, R92, P3 ;  /* 0x0000000123227824 */ /* 0x000fe200018e065c */
[----:B--2---:R-:W-:-:S05]  /*26360*/  IADD3 R5, P4, PT, R14, R93, RZ ;  /* 0x0000005d0e057210 */ /* 0x004fca0007f9e0ff */
[----:B------:R0:W-:Y:S04]  /*26370*/  STL [R1], R5 ;  /* 0x0000000501007387 */ /* 0x0001e80000100800 */
[----:B------:R-:W2:Y:S01]  /*26380*/  LDL.LU.64 R38, [R1+0x40] ;  /* 0x0000400001267983 */ /* 0x000ea20000300a00 */
[----:B----4-:R-:W-:Y:S01]  /*26390*/  IADD3 R14, P1, PT, R6, R93, RZ ;  /* 0x0000005d060e7210 */ /* 0x010fe20007f3e0ff */
[----:B0-----:R-:W-:-:S04]  /*263a0*/  IMAD.X R5, R15, 0x1, R92, P4 ;  /* 0x000000010f057824 */ /* 0x001fc800020e065c */
[----:B------:R0:W-:Y:S01]  /*263b0*/  STL [R1+0x8], R14 ;  /* 0x0000080e01007387 */ /* 0x0001e20000100800 */
[----:B---3--:R-:W-:-:S03]  /*263c0*/  IADD3 R36, P3, PT, R16, R93, RZ ;  /* 0x0000005d10247210 */ /* 0x008fc60007f7e0ff */
[----:B0-----:R-:W3:Y:S01]  /*263d0*/  LDL.LU.64 R14, [R1+0x48] ;  /* 0x00004800010e7983 */ /* 0x001ee20000300a00 */
[----:B------:R-:W-:-:S03]  /*263e0*/  IADD3 R21, P4, PT, R8, R93, RZ ;  /* 0x0000005d08157210 */ /* 0x000fc60007f9e0ff */
[----:B------:R-:W-:Y:S04]  /*263f0*/  STL [R1+0x10], R36 ;  /* 0x0000102401007387 */ /* 0x000fe80000100800 */
[----:B------:R-:W-:Y:S04]  /*26400*/  STL [R1+0x18], R21 ;  /* 0x0000181501007387 */ /* 0x000fe80000100800 */
[----:B------:R-:W4:Y:S01]  /*26410*/  LDL.LU.64 R40, [R1+0x50] ;  /* 0x0000500001287983 */ /* 0x000f220000300a00 */
[--C-:B------:R-:W-:Y:S01]  /*26420*/  IMAD.X R6, R7, 0x1, R92.reuse, P1 ;  /* 0x0000000107067824 */ /* 0x100fe200008e065c */
[----:B------:R-:W-:Y:S01]  /*26430*/  IADD3 R16, P1, PT, R2, R93, RZ ;  /* 0x0000005d02107210 */ /* 0x000fe20007f3e0ff */
[----:B------:R-:W-:-:S02]  /*26440*/  IMAD.X R7, R17, 0x1, R92, P3 ;  /* 0x0000000111077824 */ /* 0x000fc400018e065c */
[--C-:B------:R-:W-:Y:S01]  /*26450*/  IMAD.X R8, R9, 0x1, R92.reuse, P4 ;  /* 0x0000000109087824 */ /* 0x100fe200020e065c */
[-C--:B------:R-:W-:Y:S01]  /*26460*/  IADD3 R9, P3, PT, R10, R93.reuse, RZ ;  /* 0x0000005d0a097210 */ /* 0x080fe20007f7e0ff */
[----:B------:R0:W-:Y:S04]  /*26470*/  STL [R1+0x20], R16 ;  /* 0x0000201001007387 */ /* 0x0001e80000100800 */
[----:B0-----:R-:W4:Y:S04]  /*26480*/  LDL.LU.64 R16, [R1+0x58] ;  /* 0x0000580001107983 */ /* 0x001f280000300a00 */
[----:B------:R0:W-:Y:S01]  /*26490*/  STL [R1+0x28], R9 ;  /* 0x0000280901007387 */ /* 0x0001e20000100800 */
[----:B------:R-:W-:Y:S01]  /*264a0*/  IADD3 R21, P4, PT, R18, R93, RZ ;  /* 0x0000005d12157210 */ /* 0x000fe20007f9e0ff */
[----:B------:R-:W-:-:S02]  /*264b0*/  IMAD.X R10, R11, 0x1, R92, P3 ;  /* 0x000000010b0a7824 */ /* 0x000fc400018e065c */
[--C-:B0-----:R-:W-:Y:S02]  /*264c0*/  IMAD.X R9, R3, 0x1, R92.reuse, P1 ;  /* 0x0000000103097824 */ /* 0x101fe400008e065c */
[----:B------:R-:W4:Y:S01]  /*264d0*/  LDL.LU.64 R2, [R1+0x60] ;  /* 0x0000600001027983 */ /* 0x000f220000300a00 */
[----:B------:R-:W-:-:S03]  /*264e0*/  IMAD.X R11, R19, 0x1, R92, P4 ;  /* 0x00000001130b7824 */ /* 0x000fc600020e065c */
[----:B------:R2:W-:Y:S04]  /*264f0*/  STL [R1+0x30], R21 ;  /* 0x0000301501007387 */ /* 0x0005e80000100800 */
[----:B------:R-:W4:Y:S01]  /*26500*/  LDL.LU.64 R18, [R1+0x68] ;  /* 0x0000680001127983 */ /* 0x000f220000300a00 */
[----:B------:R-:W-:-:S05]  /*26510*/  IADD3 R36, P1, PT, R12, R93, RZ ;  /* 0x0000005d0c247210 */ /* 0x000fca0007f3e0ff */
[----:B------:R0:W-:Y:S04]  /*26520*/  STL [R1+0x38], R36 ;  /* 0x0000382401007387 */ /* 0x0001e80000100800 */
[----:B------:R-:W4:Y:S01]  /*26530*/  LDL.LU.64 R46, [R1+0x70] ;  /* 0x00007000012e7983 */ /* 0x000f220000300a00 */
[----:B------:R-:W-:Y:S01]  /*26540*/  IMAD.X R12, R13, 0x1, R92, P1 ;  /* 0x000000010d0c7824 */ /* 0x000fe200008e065c */
[----:B--2---:R-:W-:-:S05]  /*26550*/  IADD3 R21, P3, PT, R38, R93, RZ ;  /* 0x0000005d26157210 */ /* 0x004fca0007f7e0ff */
[----:B------:R3:W-:Y:S04]  /*26560*/  STL [R1+0x40], R21 ;  /* 0x0000401501007387 */ /* 0x0007e80000100800 */
[----:B0-----:R-:W2:Y:S01]  /*26570*/  LDL.LU.64 R36, [R1+0x78] ;  /* 0x0000780001247983 */ /* 0x001ea20000300a00 */
[----:B---3--:R-:W-:-:S05]  /*26580*/  IADD3 R21, P4, PT, R14, R93, RZ ;  /* 0x0000005d0e157210 */ /* 0x008fca0007f9e0ff */
[----:B------:R4:W-:Y:S04]  /*26590*/  STL [R1+0x48], R21 ;  /* 0x0000481501007387 */ /* 0x0009e80000100800 */
[----:B------:R-:W3:Y:S01]  /*265a0*/  LDL.LU.64 R44, [R1+0x80] ;  /* 0x00008000012c7983 */ /* 0x000ee20000300a00 */
[----:B------:R-:W-:Y:S01]  /*265b0*/  IMAD.X R13, R39, 0x1, R92, P3 ;  /* 0x00000001270d7824 */ /* 0x000fe200018e065c */
[----:B----4-:R-:W-:-:S05]  /*265c0*/  IADD3 R21, P1, PT, R40, R93, RZ ;  /* 0x0000005d28157210 */ /* 0x010fca0007f3e0ff */
[----:B------:R-:W-:Y:S04]  /*265d0*/  STL [R1+0x50], R21 ;  /* 0x0000501501007387 */ /* 0x000fe80000100800 */
[----:B------:R-:W4:Y:S01]  /*265e0*/  LDL.LU.64 R38, [R1+0x88] ;  /* 0x0000880001267983 */ /* 0x000f220000300a00 */
[----:B------:R-:W-:Y:S01]  /*265f0*/  IMAD.X R14, R15, 0x1, R92, P4 ;  /* 0x000000010f0e7824 */ /* 0x000fe200020e065c */
[----:B------:R-:W-:-:S05]  /*26600*/  IADD3 R15, P3, PT, R16, R93, RZ ;  /* 0x0000005d100f7210 */ /* 0x000fca0007f7e0ff */
[----:B------:R0:W-:Y:S01]  /*26610*/  STL [R1+0x58], R15 ;  /* 0x0000580f01007387 */ /* 0x0001e20000100800 */
[--C-:B------:R-:W-:Y:S02]  /*26620*/  IMAD.X R16, R17, 0x1, R92.reuse, P3 ;  /* 0x0000000111107824 */ /* 0x100fe400018e065c */
[--C-:B0-----:R-:W-:Y:S01]  /*26630*/  IMAD.X R15, R41, 0x1, R92.reuse, P1 ;  /* 0x00000001290f7824 */ /* 0x101fe200008e065c */
[----:B------:R-:W-:Y:S01]  /*26640*/  IADD3 R21, P4, PT, R2, R93, RZ ;  /* 0x0000005d02157210 */ /* 0x000fe20007f9e0ff */
[----:B------:R-:W4:Y:S04]  /*26650*/  LDL.LU.64 R40, [R1+0x90] ;  /* 0x0000900001287983 */ /* 0x000f280000300a00 */
[----:B------:R0:W-:Y:S01]  /*26660*/  STL [R1+0x60], R21 ;  /* 0x0000601501007387 */ /* 0x0001e20000100800 */
[----:B------:R-:W-:-:S03]  /*26670*/  IMAD.X R17, R3, 0x1, R92, P4 ;  /* 0x0000000103117824 */ /* 0x000fc600020e065c */
[----:B------:R-:W4:Y:S01]  /*26680*/  LDL.LU.64 R2, [R1+0x98] ;  /* 0x0000980001027983 */ /* 0x000f220000300a00 */
[----:B------:R-:W-:-:S05]  /*26690*/  IADD3 R42, P1, PT, R18, R93, RZ ;  /* 0x0000005d122a7210 */ /* 0x000fca0007f3e0ff */
[----:B------:R1:W-:Y:S04]  /*266a0*/  STL [R1+0x68], R42 ;  /* 0x0000682a01007387 */ /* 0x0003e80000100800 */
[----:B------:R-:W4:Y:S01]  /*266b0*/  LDL.LU.64 R50, [R1+0xa0] ;  /* 0x0000a00001327983 */ /* 0x000f220000300a00 */
[----:B0-----:R-:W-:-:S05]  /*266c0*/  IADD3 R21, P3, PT, R46, R93, RZ ;  /* 0x0000005d2e157210 */ /* 0x001fca0007f7e0ff */
[----:B------:R2:W-:Y:S04]  /*266d0*/  STL [R1+0x70], R21 ;  /* 0x0000701501007387 */ /* 0x0005e80000100800 */
[----:B-1----:R-:W4:Y:S01]  /*266e0*/  LDL.LU.64 R42, [R1+0xa8] ;  /* 0x0000a800012a7983 */ /* 0x002f220000300a00 */
[--C-:B------:R-:W-:Y:S02]  /*266f0*/  IMAD.X R18, R19, 0x1, R92.reuse, P1 ;  /* 0x0000000113127824 */ /* 0x100fe400008e065c */
[----:B------:R-:W-:Y:S01]  /*26700*/  IMAD.X R19, R47, 0x1, R92, P3 ;  /* 0x000000012f137824 */ /* 0x000fe200018e065c */
[----:B--2---:R-:W-:-:S05]  /*26710*/  IADD3 R21, P4, PT, R36, R93, RZ ;  /* 0x0000005d24157210 */ /* 0x004fca0007f9e0ff */
[----:B------:R4:W-:Y:S04]  /*26720*/  STL [R1+0x78], R21 ;  /* 0x0000781501007387 */ /* 0x0009e80000100800 */
[----:B------:R-:W2:Y:S01]  /*26730*/  LDL.LU.64 R48, [R1+0xb0] ;  /* 0x0000b00001307983 */ /* 0x000ea20000300a00 */
[----:B------:R-:W-:Y:S01]  /*26740*/  IMAD.X R36, R37, 0x1, R92, P4 ;  /* 0x0000000125247824 */ /* 0x000fe200020e065c */
[----:B---3--:R-:W-:-:S05]  /*26750*/  IADD3 R37, P1, PT, R44, R93, RZ ;  /* 0x0000005d2c257210 */ /* 0x008fca0007f3e0ff */
[----:B------:R0:W-:Y:S04]  /*26760*/  STL [R1+0x80], R37 ;  /* 0x0000802501007387 */ /* 0x0001e80000100800 */
[----:B------:R-:W3:Y:S01]  /*26770*/  LDL.LU.64 R84, [R1+0xb8] ;  /* 0x0000b80001547983 */ /* 0x000ee20000300a00 */
[----:B----4-:R-:W-:-:S05]  /*26780*/  IADD3 R21, P3, PT, R38, R93, RZ ;  /* 0x0000005d26157210 */ /* 0x010fca0007f7e0ff */
[----:B------:R1:W-:Y:S04]  /*26790*/  STL [R1+0x88], R21 ;  /* 0x0000881501007387 */ /* 0x0003e80000100800 */
[----:B------:R-:W4:Y:S01]  /*267a0*/  LDL.LU.64 R46, [R1+0xc0] ;  /* 0x0000c000012e7983 */ /* 0x000f220000300a00 */
[----:B0-----:R-:W-:Y:S01]  /*267b0*/  IMAD.X R37, R45, 0x1, R92, P1 ;  /* 0x000000012d257824 */ /* 0x001fe200008e065c */
[----:B-1----:R-:W-:-:S05]  /*267c0*/  IADD3 R21, P4, PT, R40, R93, RZ ;  /* 0x0000005d28157210 */ /* 0x002fca0007f9e0ff */
[----:B------:R0:W-:Y:S01]  /*267d0*/  STL [R1+0x90], R21 ;  /* 0x0000901501007387 */ /* 0x0001e20000100800 */
[----:B------:R-:W-:-:S03]  /*267e0*/  IADD3 R40, P1, PT, R2, R93, RZ ;  /* 0x0000005d02287210 */ /* 0x000fc60007f3e0ff */
[----:B------:R-:W4:Y:S01]  /*267f0*/  LDL.LU.64 R44, [R1+0xc8] ;  /* 0x0000c800012c7983 */ /* 0x000f220000300a00 */
[----:B------:R-:W-:-:S03]  /*26800*/  IMAD.X R38, R39, 0x1, R92, P3 ;  /* 0x0000000127267824 */ /* 0x000fc600018e065c */
[----:B------:R1:W-:Y:S04]  /*26810*/  STL [R1+0x98], R40 ;  /* 0x0000982801007387 */ /* 0x0003e80000100800 */
[----:B------:R-:W4:Y:S01]  /*26820*/  LDL.LU.64 R86, [R1+0xd0] ;  /* 0x0000d00001567983 */ /* 0x000f220000300a00 */
[----:B0-----:R-:W-:-:S05]  /*26830*/  IADD3 R21, P3, PT, R50, R93, RZ ;  /* 0x0000005d32157210 */ /* 0x001fca0007f7e0ff */
[----:B------:R0:W-:Y:S01]  /*26840*/  STL [R1+0xa0], R21 ;  /* 0x0000a01501007387 */ /* 0x0001e20000100800 */
[----:B-1----:R-:W-:-:S03]  /*26850*/  IMAD.X R40, R3, 0x1, R92, P1 ;  /* 0x0000000103287824 */ /* 0x002fc600008e065c */
[----:B------:R-:W4:Y:S01]  /*26860*/  LDL.LU.64 R2, [R1+0xd8] ;  /* 0x0000d80001027983 */ /* 0x000f220000300a00 */
[--C-:B------:R-:W-:Y:S02]  /*26870*/  IMAD.X R39, R41, 0x1, R92.reuse, P4 ;  /* 0x0000000129277824 */ /* 0x100fe400020e065c */
[----:B------:R-:W-:Y:S01]  /*26880*/  IMAD.X R41, R51, 0x1, R92, P3 ;  /* 0x0000000133297824 */ /* 0x000fe200018e065c */
[----:B0-----:R-:W-:-:S05]  /*26890*/  IADD3 R21, P4, PT, R42, R93, RZ ;  /* 0x0000005d2a157210 */ /* 0x001fca0007f9e0ff */
[----:B------:R3:W-:Y:S01]  /*268a0*/  STL [R1+0xa8], R21 ;  /* 0x0000a81501007387 */ /* 0x0007e20000100800 */
[----:B------:R-:W-:-:S03]  /*268b0*/  IMAD.X R42, R43, 0x1, R92, P4 ;  /* 0x000000012b2a7824 */ /* 0x000fc600020e065c */
[----:B------:R-:W4:Y:S01]  /*268c0*/  LDL.LU.64 R50, [R1+0xe0] ;  /* 0x0000e00001327983 */ /* 0x000f220000300a00 */
[----:B--2---:R-:W-:-:S05]  /*268d0*/  IADD3 R43, P1, PT, R48, R93, RZ ;  /* 0x0000005d302b7210 */ /* 0x004fca0007f3e0ff */
[----:B------:R0:W-:Y:S04]  /*268e0*/  STL [R1+0xb0], R43 ;  /* 0x0000b02b01007387 */ /* 0x0001e80000100800 */
[----:B------:R-:W2:Y:S01]  /*268f0*/  LDL.LU.64 R52, [R1+0xe8] ;  /* 0x0000e80001347983 */ /* 0x000ea20000300a00 */
[----:B---3--:R-:W-:Y:S01]  /*26900*/  IADD3 R21, P3, PT, R84, R93, RZ ;  /* 0x0000005d54157210 */ /* 0x008fe20007f7e0ff */
[----:B0-----:R-:W-:-:S04]  /*26910*/  IMAD.X R43, R49, 0x1, R92, P1 ;  /* 0x00000001312b7824 */ /* 0x001fc800008e065c */
[----:B------:R4:W-:Y:S04]  /*26920*/  STL [R1+0xf20], R21 ;  /* 0x000f201501007387 */ /* 0x0009e80000100800 */
[----:B------:R-:W3:Y:S01]  /*26930*/  LDL.LU.64 R48, [R1+0xf0] ;  /* 0x0000f00001307983 */ /* 0x000ee20000300a00 */
[----:B----4-:R-:W-:-:S05]  /*26940*/  IADD3 R21, P4, PT, R46, R93, RZ ;  /* 0x0000005d2e157210 */ /* 0x010fca0007f9e0ff */
[----:B------:R0:W-:Y:S01]  /*26950*/  STL [R1+0xf24], R21 ;  /* 0x000f241501007387 */ /* 0x0001e20000100800 */
[--C-:B------:R-:W-:Y:S02]  /*26960*/  IMAD.X R46, R47, 0x1, R92.reuse, P4 ;  /* 0x000000012f2e7824 */ /* 0x100fe400020e065c */
[----:B0-----:R-:W-:-:S05]  /*26970*/  IMAD.X R21, R85, 0x1, R92, P3 ;  /* 0x0000000155157824 */ /* 0x001fca00018e065c */
[----:B------:R-:W-:Y:S04]  /*26980*/  STL [R1+0xb8], R21 ;  /* 0x0000b81501007387 */ /* 0x000fe80000100800 */
[----:B------:R0:W-:Y:S04]  /*26990*/  STL [R1+0xc0], R46 ;  /* 0x0000c02e01007387 */ /* 0x0001e80000100800 */
[----:B0-----:R-:W4:Y:S01]  /*269a0*/  LDL.LU.64 R46, [R1+0xf8] ;  /* 0x0000f800012e7983 */ /* 0x001f220000300a00 */
[-C--:B------:R-:W-:Y:S02]  /*269b0*/  IADD3 R84, P1, PT, R44, R93.reuse, RZ ;  /* 0x0000005d2c547210 */ /* 0x080fe40007f3e0ff */
[----:B------:R-:W-:-:S03]  /*269c0*/  IADD3 R21, P3, PT, R86, R93, RZ ;  /* 0x0000005d56157210 */ /* 0x000fc60007f7e0ff */
[----:B------:R0:W-:Y:S01]  /*269d0*/  STL [R1+0xf28], R84 ;  /* 0x000f285401007387 */ /* 0x0001e20000100800 */
[----:B------:R-:W-:-:S03]  /*269e0*/  IMAD.X R88, R45, 0x1, R92, P1 ;  /* 0x000000012d587824 */ /* 0x000fc600008e065c */
[----:B0-----:R-:W4:Y:S04]  /*269f0*/  LDL.LU.64 R84, [R1+0x100] ;  /* 0x0001000001547983 */ /* 0x001f280000300a00 */
[----:B------:R0:W-:Y:S04]  /*26a00*/  STL [R1+0xf2c], R21 ;  /* 0x000f2c1501007387 */ /* 0x0001e80000100800 */
[----:B------:R-:W4:Y:S01]  /*26a10*/  LDL.LU.64 R44, [R1+0x108] ;  /* 0x00010800012c7983 */ /* 0x000f220000300a00 */
[----:B0-----:R-:W-:-:S05]  /*26a20*/  IADD3 R21, P4, PT, R2, R93, RZ ;  /* 0x0000005d02157210 */ /* 0x001fca0007f9e0ff */
[----:B------:R0:W-:Y:S01]  /*26a30*/  STL [R1+0xf30], R21 ;  /* 0x000f301501007387 */ /* 0x0001e20000100800 */
[----:B------:R-:W-:-:S03]  /*26a40*/  IMAD.X R2, R3, 0x1, R92, P4 ;  /* 0x0000000103027824 */ /* 0x000fc600020e065c */
[----:B------:R-:W-:Y:S01]  /*26a50*/  STL [R1+0xc8], R88 ;  /* 0x0000c85801007387 */ /* 0x000fe20000100800 */
[----:B0-----:R-:W-:Y:S01]  /*26a60*/  IMAD.X R21, R87, 0x1, R92, P3 ;  /* 0x0000000157157824 */ /* 0x001fe200018e065c */
[----:B------:R-:W-:-:S04]  /*26a70*/  IADD3 R86, P1, PT, R50, R93, RZ ;  /* 0x0000005d32567210 */ /* 0x000fc80007f3e0ff */
[----:B------:R-:W-:Y:S04]  /*26a80*/  STL [R1+0xd0], R21 ;  /* 0x0000d01501007387 */ /* 0x000fe80000100800 */
[----:B------:R0:W-:Y:S04]  /*26a90*/  STL [R1+0xd8], R2 ;  /* 0x0000d80201007387 */ /* 0x0001e80000100800 */
[----:B0-----:R-:W4:Y:S04]  /*26aa0*/  LDL.LU.64 R2, [R1+0x110] ;  /* 0x0001100001027983 */ /* 0x001f280000300a00 */
[----:B------:R0:W-:Y:S01]  /*26ab0*/  STL [R1+0xf34], R86 ;  /* 0x000f345601007387 */ /* 0x0001e20000100800 */
[----:B------:R-:W-:-:S03]  /*26ac0*/  IMAD.X R88, R51, 0x1, R92, P1 ;  /* 0x0000000133587824 */ /* 0x000fc600008e065c */
[----:B0-----:R-:W4:Y:S01]  /*26ad0*/  LDL.LU.64 R86, [R1+0x118] ;  /* 0x0001180001567983 */ /* 0x001f220000300a00 */
[----:B--2---:R-:W-:-:S05]  /*26ae0*/  IADD3 R21, P3, PT, R52, R93, RZ ;  /* 0x0000005d34157210 */ /* 0x004fca0007f7e0ff */
[----:B------:R3:W-:Y:S04]  /*26af0*/  STL [R1+0xf38], R21 ;  /* 0x000f381501007387 */ /* 0x0007e80000100800 */
[----:B------:R-:W2:Y:S01]  /*26b00*/  LDL.LU.64 R50, [R1+0x120] ;  /* 0x0001200001327983 */ /* 0x000ea20000300a00 */
[----:B---3--:R-:W-:-:S05]  /*26b10*/  IADD3 R21, P4, PT, R48, R93, RZ ;  /* 0x0000005d30157210 */ /* 0x008fca0007f9e0ff */
[----:B------:R0:W-:Y:S01]  /*26b20*/  STL [R1+0xf3c], R21 ;  /* 0x000f3c1501007387 */ /* 0x0001e20000100800 */
[----:B------:R-:W-:-:S03]  /*26b30*/  IMAD.X R48, R49, 0x1, R92, P4 ;  /* 0x0000000131307824 */ /* 0x000fc600020e065c */
[----:B------:R-:W-:Y:S01]  /*26b40*/  STL [R1+0xe0], R88 ;  /* 0x0000e05801007387 */ /* 0x000fe20000100800 */
[----:B0-----:R-:W-:-:S05]  /*26b50*/  IMAD.X R21, R53, 0x1, R92, P3 ;  /* 0x0000000135157824 */ /* 0x001fca00018e065c */
[----:B------:R-:W-:Y:S04]  /*26b60*/  STL [R1+0xe8], R21 ;  /* 0x0000e81501007387 */ /* 0x000fe80000100800 */
[----:B------:R0:W-:Y:S04]  /*26b70*/  STL [R1+0xf0], R48 ;  /* 0x0000f03001007387 */ /* 0x0001e80000100800 */
[----:B0-----:R-:W3:Y:S01]  /*26b80*/  LDL.LU.64 R48, [R1+0x128] ;  /* 0x0001280001307983 */ /* 0x001ee20000300a00 */
[----:B----4-:R-:W-:-:S05]  /*26b90*/  IADD3 R52, P1, PT, R46, R93, RZ ;  /* 0x0000005d2e347210 */ /* 0x010fca0007f3e0ff */
[----:B------:R0:W-:Y:S04]  /*26ba0*/  STL [R1+0xf40], R52 ;  /* 0x000f403401007387 */ /* 0x0001e80000100800 */
[----:B0-----:R-:W4:Y:S01]  /*26bb0*/  LDL.LU.64 R52, [R1+0x130] ;  /* 0x0001300001347983 */ /* 0x001f220000300a00 */
[----:B------:R-:W-:Y:S01]  /*26bc0*/  IADD3 R21, P3, PT, R84, R93, RZ ;  /* 0x0000005d54157210 */ /* 0x000fe20007f7e0ff */
[----:B------:R-:W-:-:S04]  /*26bd0*/  IMAD.X R88, R47, 0x1, R92, P1 ;  /* 0x000000012f587824 */ /* 0x000fc800008e065c */
[----:B------:R0:W-:Y:S04]  /*26be0*/  STL [R1+0xf44], R21 ;  /* 0x000f441501007387 */ /* 0x0001e80000100800 */
[----:B------:R-:W4:Y:S01]  /*26bf0*/  LDL.LU.64 R46, [R1+0x138] ;  /* 0x00013800012e7983 */ /* 0x000f220000300a00 */
[----:B0-----:R-:W-:-:S05]  /*26c00*/  IADD3 R21, P4, PT, R44, R93, RZ ;  /* 0x0000005d2c157210 */ /* 0x001fca0007f9e0ff */
[----:B------:R0:W-:Y:S01]  /*26c10*/  STL [R1+0xf48], R21 ;  /* 0x000f481501007387 */ /* 0x0001e20000100800 */
[----:B------:R-:W-:-:S03]  /*26c20*/  IMAD.X R44, R45, 0x1, R92, P4 ;  /* 0x000000012d2c7824 */ /* 0x000fc600020e065c */
[----:B------:R-:W-:Y:S01]  /*26c30*/  STL [R1+0xf8], R88 ;  /* 0x0000f85801007387 */ /* 0x000fe20000100800 */
[----:B0-----:R-:W-:-:S05]  /*26c40*/  IMAD.X R21, R85, 0x1, R92, P3 ;  /* 0x0000000155157824 */ /* 0x001fca00018e065c */
[----:B------:R-:W-:Y:S04]  /*26c50*/  STL [R1+0x100], R21 ;  /* 0x0001001501007387 */ /* 0x000fe80000100800 */
[----:B------:R0:W-:Y:S04]  /*26c60*/  STL [R1+0x108], R44 ;  /* 0x0001082c01007387 */ /* 0x0001e80000100800 */
[----:B0-----:R-:W4:Y:S01]  /*26c70*/  LDL.LU.64 R44, [R1+0x140] ;  /* 0x00014000012c7983 */ /* 0x001f220000300a00 */
[----:B------:R-:W-:-:S05]  /*26c80*/  IADD3 R84, P1, PT, R2, R93, RZ ;  /* 0x0000005d02547210 */ /* 0x000fca0007f3e0ff */
[----:B------:R0:W-:Y:S01]  /*26c90*/  STL [R1+0xf4c], R84 ;  /* 0x000f4c5401007387 */ /* 0x0001e20000100800 */
[----:B------:R-:W-:Y:S01]  /*26ca0*/  IMAD.X R88, R3, 0x1, R92, P1 ;  /* 0x0000000103587824 */ /* 0x000fe200008e065c */
[-C--:B------:R-:W-:Y:S02]  /*26cb0*/  IADD3 R21, P3, PT, R86, R93.reuse, RZ ;  /* 0x0000005d56157210 */ /* 0x080fe40007f7e0ff */
[----:B0-----:R-:W4:Y:S04]  /*26cc0*/  LDL.LU.64 R84, [R1+0x148] ;  /* 0x0001480001547983 */ /* 0x001f280000300a00 */
[----:B------:R2:W-:Y:S04]  /*26cd0*/  STL [R1+0xf50], R21 ;  /* 0x000f501501007387 */ /* 0x0005e80000100800 */
[----:B------:R-:W4:Y:S01]  /*26ce0*/  LDL.LU.64 R2, [R1+0x150] ;  /* 0x0001500001027983 */ /* 0x000f220000300a00 */
[----:B--2---:R-:W-:-:S05]  /*26cf0*/  IADD3 R21, P4, PT, R50, R93, RZ ;  /* 0x0000005d32157210 */ /* 0x004fca0007f9e0ff */
[----:B------:R0:W-:Y:S01]  /*26d00*/  STL [R1+0xf54], R21 ;  /* 0x000f541501007387 */ /* 0x0001e20000100800 */
[----:B------:R-:W-:-:S03]  /*26d10*/  IMAD.X R50, R51, 0x1, R92, P4 ;  /* 0x0000000133327824 */ /* 0x000fc600020e065c */
[----:B------:R-:W-:Y:S01]  /*26d20*/  STL [R1+0x110], R88 ;  /* 0x0001105801007387 */ /* 0x000fe20000100800 */
[----:B0-----:R-:W-:-:S05]  /*26d30*/  IMAD.X R21, R87, 0x1, R92, P3 ;  /* 0x0000000157157824 */ /* 0x001fca00018e065c */
[----:B------:R-:W-:Y:S04]  /*26d40*/  STL [R1+0x118], R21 ;  /* 0x0001181501007387 */ /* 0x000fe80000100800 */
[----:B------:R0:W-:Y:S04]  /*26d50*/  STL [R1+0x120], R50 ;  /* 0x0001203201007387 */ /* 0x0001e80000100800 */
[----:B0-----:R-:W2:Y:S01]  /*26d60*/  LDL.LU.64 R50, [R1+0x158] ;  /* 0x0001580001327983 */ /* 0x001ea20000300a00 */
[----:B---3--:R-:W-:-:S05]  /*26d70*/  IADD3 R86, P1, PT, R48, R93, RZ ;  /* 0x0000005d30567210 */ /* 0x008fca0007f3e0ff */
[----:B------:R0:W-:Y:S01]  /*26d80*/  STL [R1+0xf58], R86 ;  /* 0x000f585601007387 */ /* 0x0001e20000100800 */
[----:B------:R-:W-:-:S03]  /*26d90*/  IMAD.X R88, R49, 0x1, R92, P1 ;  /* 0x0000000131587824 */ /* 0x000fc600008e065c */
[----:B0-----:R-:W3:Y:S01]  /*26da0*/  LDL.LU.64 R86, [R1+0x160] ;  /* 0x0001600001567983 */ /* 0x001ee20000300a00 */
[----:B----4-:R-:W-:-:S05]  /*26db0*/  IADD3 R21, P3, PT, R52, R93, RZ ;  /* 0x0000005d34157210 */ /* 0x010fca0007f7e0ff */
        /* <DEDUP_REMOVED lines=12> */
[----:B------:R-:W-:-:S03]  /*26e80*/  IMAD.X R88, R45, 0x1, R92, P1 ;  /* 0x000000012d587824 */ /* 0x000fc600008e065c */
[----:B0-----:R-:W4:Y:S01]  /*26e90*/  LDL.LU.64 R52, [R1+0x178] ;  /* 0x0001780001347983 */ /* 0x001f220000300a00 */
[----:B------:R-:W-:-:S05]  /*26ea0*/  IADD3 R21, P3, PT, R84, R93, RZ ;  /* 0x0000005d54157210 */ /* 0x000fca0007f7e0ff */
        /* <DEDUP_REMOVED lines=10> */
[----:B--2---:R-:W-:-:S05]  /*26f50*/  IADD3 R84, P1, PT, R50, R93, RZ ;  /* 0x0000005d32547210 */ /* 0x004fca0007f3e0ff */
[----:B------:R0:W-:Y:S04]  /*26f60*/  STL [R1+0xf70], R84 ;  /* 0x000f705401007387 */ /* 0x0001e80000100800 */
[----:B0-----:R-:W2:Y:S01]  /*26f70*/  LDL.LU.64 R84, [R1+0x190] ;  /* 0x0001900001547983 */ /* 0x001ea20000300a00 */
[----:B------:R-:W-:Y:S01]  /*26f80*/  IMAD.X R88, R51, 0x1, R92, P1 ;  /* 0x0000000133587824 */ /* 0x000fe200008e065c */
[----:B---3--:R-:W-:-:S05]  /*26f90*/  IADD3 R21, P3, PT, R86, R93, RZ ;  /* 0x0000005d56157210 */ /* 0x008fca0007f7e0ff */
[----:B------:R4:W-:Y:S04]  /*26fa0*/  STL [R1+0xf74], R21 ;  /* 0x000f741501007387 */ /* 0x0009e80000100800 */
[----:B------:R-:W3:Y:S01]  /*26fb0*/  LDL.LU.64 R50, [R1+0x198] ;  /* 0x0001980001327983 */ /* 0x000ee20000300a00 */
[----:B----4-:R-:W-:-:S05]  /*26fc0*/  IADD3 R21, P4, PT, R48, R93, RZ ;  /* 0x0000005d30157210 */ /* 0x010fca0007f9e0ff */
        /* <DEDUP_REMOVED lines=40> */
[----:B------:R-:W-:Y:S01]  /*27250*/  IMAD.X R88, R49, 0x1, R92, P1 ;  /* 0x0000000131587824 */ /* 0x000fe200008e065c */
        /* <DEDUP_REMOVED lines=1844> */
[----:B---3--:R-:W-:Y:S01]  /*2e5a0*/  IADD3 R21, P3, PT, R86, R93, RZ ;  /* 0x0000005d56157210 */ /* 0x008fe20007f7e0ff */
[----:B------:R-:W-:-:S04]  /*2e5b0*/  IMAD.X R88, R47, 0x1, R92, P1 ;  /* 0x000000012f587824 */ /* 0x000fc800008e065c */
        /* <DEDUP_REMOVED lines=20> */
[----:B------:R1:W-:Y:S01]  /*2e700*/  STL [R1+0xd48], R88 ;  /* 0x000d485801007387 */ /* 0x0003e20000100800 */
[----:B0-----:R-:W-:-:S05]  /*2e710*/  IMAD.X R21, R53, 0x1, R92, P3 ;  /* 0x0000000135157824 */ /* 0x001fca00018e065c */
[----:B------:R-:W-:Y:S04]  /*2e720*/  STL [R1+0xd50], R21 ;  /* 0x000d501501007387 */ /* 0x000fe80000100800 */
[----:B------:R-:W-:Y:S04]  /*2e730*/  STL [R1+0xd58], R51 ;  /* 0x000d583301007387 */ /* 0x000fe80000100800 */
[----:B------:R-:W4:Y:S01]  /*2e740*/  LDL.LU.64 R52, [R1+0xd90] ;  /* 0x000d900001347983 */ /* 0x000f220000300a00 */
[----:B------:R-:W-:-:S05]  /*2e750*/  IADD3 R50, P1, PT, R48, R93, RZ ;  /* 0x0000005d30327210 */ /* 0x000fca0007f3e0ff */
[----:B------:R0:W-:Y:S01]  /*2e760*/  STL [R1+0x1fe4], R50 ;  /* 0x001fe43201007387 */ /* 0x0001e20000100800 */
[----:B-1----:R-:W-:-:S03]  /*2e770*/  IMAD.X R88, R49, 0x1, R92, P1 ;  /* 0x0000000131587824 */ /* 0x002fc600008e065c */
        /* <DEDUP_REMOVED lines=37> */
[----:B------:R1:W-:Y:S01]  /*2e9d0*/  STL [R1+0xd90], R88 ;  /* 0x000d905801007387 */ /* 0x0003e20000100800 */
[----:B0-----:R-:W-:-:S05]  /*2e9e0*/  IMAD.X R21, R51, 0x1, R92, P3 ;  /* 0x0000000133157824 */ /* 0x001fca00018e065c */
[----:B------:R-:W-:Y:S04]  /*2e9f0*/  STL [R1+0xd98], R21 ;  /* 0x000d981501007387 */ /* 0x000fe80000100800 */
[----:B------:R-:W-:Y:S04]  /*2ea00*/  STL [R1+0xda0], R49 ;  /* 0x000da03101007387 */ /* 0x000fe80000100800 */
[----:B------:R-:W2:Y:S01]  /*2ea10*/  LDL.LU.64 R50, [R1+0xdd8] ;  /* 0x000dd80001327983 */ /* 0x000ea20000300a00 */
[----:B---3--:R-:W-:-:S05]  /*2ea20*/  IADD3 R48, P1, PT, R46, R93, RZ ;  /* 0x0000005d2e307210 */ /* 0x008fca0007f3e0ff */
[----:B------:R0:W-:Y:S01]  /*2ea30*/  STL [R1+0x2008], R48 ;  /* 0x0020083001007387 */ /* 0x0001e20000100800 */
[----:B-1----:R-:W-:-:S03]  /*2ea40*/  IMAD.X R88, R47, 0x1, R92, P1 ;  /* 0x000000012f587824 */ /* 0x002fc600008e065c */
        /* <DEDUP_REMOVED lines=10> */
[----:B------:R-:W-:Y:S04]  /*2eaf0*/  STL [R1+0xdb8], R45 ;  /* 0x000db82d01007387 */ /* 0x000fe80000100800 */
[----:B------:R-:W4:Y:S01]  /*2eb00*/  LDL.LU.64 R84, [R1+0xdf0] ;  /* 0x000df00001547983 */ /* 0x000f220000300a00 */
[----:B------:R-:W-:-:S05]  /*2eb10*/  IADD3 R44, P1, PT, R2, R93, RZ ;  /* 0x0000005d022c7210 */ /* 0x000fca0007f3e0ff */
        /* <DEDUP_REMOVED lines=9> */
[----:B------:R1:W-:Y:S01]  /*2ebb0*/  STL [R1+0xdc0], R88 ;  /* 0x000dc05801007387 */ /* 0x0003e20000100800 */
[----:B0-----:R-:W-:-:S05]  /*2ebc0*/  IMAD.X R21, R87, 0x1, R92, P3 ;  /* 0x0000000157157824 */ /* 0x001fca00018e065c */
[----:B------:R3:W-:Y:S04]  /*2ebd0*/  STL [R1+0xdc8], R21 ;  /* 0x000dc81501007387 */ /* 0x0007e80000100800 */
[----:B------:R-:W-:Y:S04]  /*2ebe0*/  STL [R1+0xdd0], R53 ;  /* 0x000dd03501007387 */ /* 0x000fe80000100800 */
[----:B-1----:R-:W4:Y:S01]  /*2ebf0*/  LDL.LU.64 R88, [R1+0xe08] ;  /* 0x000e080001587983 */ /* 0x002f220000300a00 */
[----:B--2---:R-:W-:-:S05]  /*2ec00*/  IADD3 R52, P1, PT, R50, R93, RZ ;  /* 0x0000005d32347210 */ /* 0x004fca0007f3e0ff */
[----:B------:R4:W-:Y:S04]  /*2ec10*/  STL [R1+0x2020], R52 ;  /* 0x0020203401007387 */ /* 0x0009e80000100800 */
[----:B------:R-:W2:Y:S01]  /*2ec20*/  LDL.LU.64 R86, [R1+0xe10] ;  /* 0x000e100001567983 */ /* 0x000ea20000300a00 */
[----:B---3--:R-:W-:-:S05]  /*2ec30*/  IADD3 R21, P3, PT, R48, R93, RZ ;  /* 0x0000005d30157210 */ /* 0x008fca0007f7e0ff */
[----:B------:R-:W-:Y:S01]  /*2ec40*/  STL [R1+0x2024], R21 ;  /* 0x0020241501007387 */ /* 0x000fe20000100800 */
[----:B----4-:R-:W-:-:S05]  /*2ec50*/  IADD3 R52, P4, PT, R46, R93, RZ ;  /* 0x0000005d2e347210 */ /* 0x010fca0007f9e0ff */
[----:B------:R0:W-:Y:S04]  /*2ec60*/  STL [R1+0x2028], R52 ;  /* 0x0020283401007387 */ /* 0x0001e80000100800 */
[----:B0-----:R-:W3:Y:S01]  /*2ec70*/  LDL.LU.64 R52, [R1+0xe18] ;  /* 0x000e180001347983 */ /* 0x001ee20000300a00 */
[--C-:B------:R-:W-:Y:S02]  /*2ec80*/  IMAD.X R50, R51, 0x1, R92.reuse, P1 ;  /* 0x0000000133327824 */ /* 0x100fe400008e065c */
[--C-:B------:R-:W-:Y:S02]  /*2ec90*/  IMAD.X R21, R49, 0x1, R92.reuse, P3 ;  /* 0x0000000131157824 */ /* 0x100fe400018e065c */
[----:B------:R-:W-:Y:S01]  /*2eca0*/  IMAD.X R47, R47, 0x1, R92, P4 ;  /* 0x000000012f2f7824 */ /* 0x000fe200020e065c */
[----:B------:R0:W-:Y:S04]  /*2ecb0*/  STL [R1+0xdd8], R50 ;  /* 0x000dd83201007387 */ /* 0x0001e80000100800 */
[----:B------:R1:W-:Y:S04]  /*2ecc0*/  STL [R1+0xde0], R21 ;  /* 0x000de01501007387 */ /* 0x0003e80000100800 */
[----:B------:R-:W-:Y:S04]  /*2ecd0*/  STL [R1+0xde8], R47 ;  /* 0x000de82f01007387 */ /* 0x000fe80000100800 */
[----:B0-----:R-:W4:Y:S01]  /*2ece0*/  LDL.LU.64 R50, [R1+0xe20] ;  /* 0x000e200001327983 */ /* 0x001f220000300a00 */
[----:B------:R-:W-:-:S05]  /*2ecf0*/  IADD3 R46, P1, PT, R84, R93, RZ ;  /* 0x0000005d542e7210 */ /* 0x000fca0007f3e0ff */
[----:B------:R0:W-:Y:S04]  /*2ed00*/  STL [R1+0x202c], R46 ;  /* 0x00202c2e01007387 */ /* 0x0001e80000100800 */
[----:B------:R-:W4:Y:S01]  /*2ed10*/  LDL.LU.64 R48, [R1+0xe28] ;  /* 0x000e280001307983 */ /* 0x000f220000300a00 */
[----:B-1----:R-:W-:-:S05]  /*2ed20*/  IADD3 R21, P3, PT, R44, R93, RZ ;  /* 0x0000005d2c157210 */ /* 0x002fca0007f7e0ff */
[----:B------:R1:W-:Y:S04]  /*2ed30*/  STL [R1+0x2030], R21 ;  /* 0x0020301501007387 */ /* 0x0003e80000100800 */
[----:B0-----:R-:W4:Y:S01]  /*2ed40*/  LDL.LU.64 R46, [R1+0xe30] ;  /* 0x000e3000012e7983 */ /* 0x001f220000300a00 */
[--C-:B------:R-:W-:Y:S01]  /*2ed50*/  IMAD.X R84, R85, 0x1, R92.reuse, P1 ;  /* 0x0000000155547824 */ /* 0x100fe200008e065c */
[----:B-1----:R-:W-:Y:S01]  /*2ed60*/  IADD3 R21, P4, PT, R2, R93, RZ ;  /* 0x0000005d02157210 */ /* 0x002fe20007f9e0ff */
[----:B------:R-:W-:-:S04]  /*2ed70*/  IMAD.X R44, R45, 0x1, R92, P3 ;  /* 0x000000012d2c7824 */ /* 0x000fc800018e065c */
[----:B------:R0:W-:Y:S04]  /*2ed80*/  STL [R1+0x2034], R21 ;  /* 0x0020341501007387 */ /* 0x0001e80000100800 */
[----:B------:R-:W-:Y:S01]  /*2ed90*/  STL [R1+0xdf0], R84 ;  /* 0x000df05401007387 */ /* 0x000fe20000100800 */
[----:B0-----:R-:W-:-:S03]  /*2eda0*/  IMAD.X R21, R3, 0x1, R92, P4 ;  /* 0x0000000103157824 */ /* 0x001fc600020e065c */
[----:B------:R0:W-:Y:S04]  /*2edb0*/  STL [R1+0xdf8], R44 ;  /* 0x000df82c01007387 */ /* 0x0001e80000100800 */
[----:B------:R-:W-:Y:S04]  /*2edc0*/  STL [R1+0xe00], R21 ;  /* 0x000e001501007387 */ /* 0x000fe80000100800 */
[----:B0-----:R-:W4:Y:S01]  /*2edd0*/  LDL.LU.64 R44, [R1+0xe38] ;  /* 0x000e3800012c7983 */ /* 0x001f220000300a00 */
[----:B------:R-:W-:-:S05]  /*2ede0*/  IADD3 R3, P1, PT, R88, R93, RZ ;  /* 0x0000005d58037210 */ /* 0x000fca0007f3e0ff */
[----:B------:R-:W-:Y:S04]  /*2edf0*/  STL [R1+0x2038], R3 ;  /* 0x0020380301007387 */ /* 0x000fe80000100800 */
[----:B------:R-:W4:Y:S01]  /*2ee00*/  LDL.LU.64 R84, [R1+0xe40] ;  /* 0x000e400001547983 */ /* 0x000f220000300a00 */
[----:B------:R-:W-:Y:S01]  /*2ee10*/  IMAD.X R88, R89, 0x1, R92, P1 ;  /* 0x0000000159587824 */ /* 0x000fe200008e065c */
[----:B--2---:R-:W-:-:S05]  /*2ee20*/  IADD3 R2, P3, PT, R86, R93, RZ ;  /* 0x0000005d56027210 */ /* 0x004fca0007f7e0ff */
[----:B------:R0:W-:Y:S04]  /*2ee30*/  STL [R1+0x203c], R2 ;  /* 0x00203c0201007387 */ /* 0x0001e80000100800 */
[----:B0-----:R-:W2:Y:S01]  /*2ee40*/  LDL.LU.64 R2, [R1+0xe48] ;  /* 0x000e480001027983 */ /* 0x001ea20000300a00 */
[----:B------:R-:W-:Y:S01]  /*2ee50*/  IMAD.X R21, R87, 0x1, R92, P3 ;  /* 0x0000000157157824 */ /* 0x000fe200018e065c */
[----:B---3--:R-:W-:-:S05]  /*2ee60*/  IADD3 R90, P4, PT, R52, R93, RZ ;  /* 0x0000005d345a7210 */ /* 0x008fca0007f9e0ff */
[----:B------:R-:W-:Y:S01]  /*2ee70*/  IMAD.X R53, R53, 0x1, R92, P4 ;  /* 0x0000000135357824 */ /* 0x000fe200020e065c */
[----:B------:R-:W-:Y:S04]  /*2ee80*/  STL [R1+0x2040], R90 ;  /* 0x0020405a01007387 */ /* 0x000fe80000100800 */
[----:B------:R0:W-:Y:S04]  /*2ee90*/  STL [R1+0xe08], R88 ;  /* 0x000e085801007387 */ /* 0x0001e80000100800 */
[----:B------:R1:W-:Y:S04]  /*2eea0*/  STL [R1+0xe10], R21 ;  /* 0x000e101501007387 */ /* 0x0003e80000100800 */
[----:B------:R-:W-:Y:S04]  /*2eeb0*/  STL [R1+0xe18], R53 ;  /* 0x000e183501007387 */ /* 0x000fe80000100800 */
[----:B0-----:R-:W3:Y:S01]  /*2eec0*/  LDL.LU.64 R88, [R1+0xe50] ;  /* 0x000e500001587983 */ /* 0x001ee20000300a00 */
[----:B----4-:R-:W-:-:S02]  /*2eed0*/  IADD3 R52, P1, PT, R50, R93, RZ ;  /* 0x0000005d32347210 */ /* 0x010fc40007f3e0ff */
[----:B-1----:R-:W-:-:S03]  /*2eee0*/  IADD3 R21, P3, PT, R48, R93, RZ ;  /* 0x0000005d30157210 */ /* 0x002fc60007f7e0ff */
[----:B------:R0:W-:Y:S01]  /*2eef0*/  STL [R1+0x2044], R52 ;  /* 0x0020443401007387 */ /* 0x0001e20000100800 */
[----:B------:R-:W-:-:S03]  /*2ef00*/  IMAD.X R50, R51, 0x1, R92, P1 ;  /* 0x0000000133327824 */ /* 0x000fc600008e065c */
[----:B------:R1:W-:Y:S01]  /*2ef10*/  STL [R1+0x2048], R21 ;  /* 0x0020481501007387 */ /* 0x0003e20000100800 */
[----:B0-----:R-:W-:-:S05]  /*2ef20*/  IADD3 R52, P4, PT, R46, R93, RZ ;  /* 0x0000005d2e347210 */ /* 0x001fca0007f9e0ff */
[----:B------:R0:W-:Y:S01]  /*2ef30*/  STL [R1+0x204c], R52 ;  /* 0x00204c3401007387 */ /* 0x0001e20000100800 */
[----:B-1----:R-:W-:-:S03]  /*2ef40*/  IMAD.X R21, R49, 0x1, R92, P3 ;  /* 0x0000000131157824 */ /* 0x002fc600018e065c */
[----:B0-----:R-:W4:Y:S04]  /*2ef50*/  LDL.LU.64 R52, [R1+0xe58] ;  /* 0x000e580001347983 */ /* 0x001f280000300a00 */
[----:B------:R0:W-:Y:S04]  /*2ef60*/  STL [R1+0xe20], R50 ;  /* 0x000e203201007387 */ /* 0x0001e80000100800 */
[----:B0-----:R-:W4:Y:S01]  /*2ef70*/  LDL.LU.64 R50, [R1+0xe60] ;  /* 0x000e600001327983 */ /* 0x001f220000300a00 */
[----:B------:R-:W-:-:S03]  /*2ef80*/  IMAD.X R46, R47, 0x1, R92, P4 ;  /* 0x000000012f2e7824 */ /* 0x000fc600020e065c */
[----:B------:R0:W-:Y:S04]  /*2ef90*/  STL [R1+0xe28], R21 ;  /* 0x000e281501007387 */ /* 0x0001e80000100800 */
[----:B------:R-:W-:Y:S01]  /*2efa0*/  STL [R1+0xe30], R46 ;  /* 0x000e302e01007387 */ /* 0x000fe20000100800 */
[-C--:B0-----:R-:W-:Y:S02]  /*2efb0*/  IADD3 R21, P1, PT, R44, R93.reuse, RZ ;  /* 0x0000005d2c157210 */ /* 0x081fe40007f3e0ff */
[----:B------:R-:W-:-:S03]  /*2efc0*/  IADD3 R47, P3, PT, R84, R93, RZ ;  /* 0x0000005d542f7210 */ /* 0x000fc60007f7e0ff */
[----:B------:R0:W-:Y:S04]  /*2efd0*/  STL [R1+0x2050], R21 ;  /* 0x0020501501007387 */ /* 0x0001e80000100800 */
[----:B------:R-:W-:Y:S04]  /*2efe0*/  STL [R1+0x2054], R47 ;  /* 0x0020542f01007387 */ /* 0x000fe80000100800 */
[----:B------:R-:W4:Y:S01]  /*2eff0*/  LDL.LU.64 R48, [R1+0xe68] ;  /* 0x000e680001307983 */ /* 0x000f220000300a00 */
[--C-:B0-----:R-:W-:Y:S02]  /*2f000*/  IMAD.X R21, R45, 0x1, R92.reuse, P1 ;  /* 0x000000012d157824 */ /* 0x101fe400008e065c */
[----:B------:R-:W-:Y:S01]  /*2f010*/  IMAD.X R85, R85, 0x1, R92, P3 ;  /* 0x0000000155557824 */ /* 0x000fe200018e065c */
[----:B--2---:R-:W-:-:S05]  /*2f020*/  IADD3 R46, P4, PT, R2, R93, RZ ;  /* 0x0000005d022e7210 */ /* 0x004fca0007f9e0ff */
[----:B------:R0:W-:Y:S04]  /*2f030*/  STL [R1+0x2058], R46 ;  /* 0x0020582e01007387 */ /* 0x0001e80000100800 */
[----:B0-----:R-:W2:Y:S04]  /*2f040*/  LDL.LU.64 R46, [R1+0xe70] ;  /* 0x000e7000012e7983 */ /* 0x001ea80000300a00 */
[----:B------:R-:W-:Y:S04]  /*2f050*/  STL [R1+0xe38], R21 ;  /* 0x000e381501007387 */ /* 0x000fe80000100800 */
[----:B------:R-:W2:Y:S01]  /*2f060*/  LDL.LU.64 R44, [R1+0xe78] ;  /* 0x000e7800012c7983 */ /* 0x000ea20000300a00 */
[----:B------:R-:W-:-:S03]  /*2f070*/  IMAD.X R84, R3, 0x1, R92, P4 ;  /* 0x0000000103547824 */ /* 0x000fc600020e065c */
[----:B------:R-:W-:Y:S04]  /*2f080*/  STL [R1+0xe40], R85 ;  /* 0x000e405501007387 */ /* 0x000fe80000100800 */
[----:B------:R-:W2:Y:S04]  /*2f090*/  LDL.LU.64 R2, [R1+0xe80] ;  /* 0x000e800001027983 */ /* 0x000ea80000300a00 */
[----:B------:R0:W-:Y:S04]  /*2f0a0*/  STL [R1+0xe48], R84 ;  /* 0x000e485401007387 */ /* 0x0001e80000100800 */
[----:B0-----:R-:W2:Y:S01]  /*2f0b0*/  LDL.LU.64 R84, [R1+0xe88] ;  /* 0x000e880001547983 */ /* 0x001ea20000300a00 */
[----:B---3--:R-:W-:-:S05]  /*2f0c0*/  IADD3 R21, P1, PT, R88, R93, RZ ;  /* 0x0000005d58157210 */ /* 0x008fca0007f3e0ff */
[----:B------:R0:W-:Y:S04]  /*2f0d0*/  STL [R1+0x205c], R21 ;  /* 0x00205c1501007387 */ /* 0x0001e80000100800 */
[----:B------:R-:W3:Y:S01]  /*2f0e0*/  LDL.LU.64 R86, [R1+0xe90] ;  /* 0x000e900001567983 */ /* 0x000ee20000300a00 */
[----:B0-----:R-:W-:Y:S01]  /*2f0f0*/  IMAD.X R21, R89, 0x1, R92, P1 ;  /* 0x0000000159157824 */ /* 0x001fe200008e065c */
[----:B----4-:R-:W-:-:S05]  /*2f100*/  IADD3 R91, P3, PT, R52, R93, RZ ;  /* 0x0000005d345b7210 */ /* 0x010fca0007f7e0ff */
[----:B------:R-:W-:Y:S04]  /*2f110*/  STL [R1+0x2060], R91 ;  /* 0x0020605b01007387 */ /* 0x000fe80000100800 */
[----:B------:R-:W4:Y:S01]  /*2f120*/  LDL.LU.64 R88, [R1+0xe98] ;  /* 0x000e980001587983 */ /* 0x000f220000300a00 */
[----:B------:R-:W-:-:S05]  /*2f130*/  IADD3 R90, P4, PT, R50, R93, RZ ;  /* 0x0000005d325a7210 */ /* 0x000fca0007f9e0ff */
[----:B------:R0:W-:Y:S04]  /*2f140*/  STL [R1+0x2064], R90 ;  /* 0x0020645a01007387 */ /* 0x0001e80000100800 */
[----:B0-----:R-:W4:Y:S04]  /*2f150*/  LDL.LU.64 R90, [R1+0xea0] ;  /* 0x000ea000015a7983 */ /* 0x001f280000300a00 */
[----:B------:R0:W-:Y:S02]  /*2f160*/  STL [R1+0xe50], R21 ;  /* 0x000e501501007387 */ /* 0x0001e40000100800 */
[----:B0-----:R-:W-:-:S02]  /*2f170*/  IMAD.X R21, R53, 0x1, R92, P3 ;  /* 0x0000000135157824 */ /* 0x001fc400018e065c */
[----:B------:R-:W4:Y:S04]  /*2f180*/  LDL.LU.64 R52, [R1+0x3c28] ;  /* 0x003c280001347983 */ /* 0x000f280000300a00 */
[----:B------:R0:W-:Y:S02]  /*2f190*/  STL [R1+0xe58], R21 ;  /* 0x000e581501007387 */ /* 0x0001e40000100800 */
[----:B0-----:R-:W-:Y:S02]  /*2f1a0*/  IMAD.X R21, R51, 0x1, R92, P4 ;  /* 0x0000000133157824 */ /* 0x001fe400020e065c */
[----:B------:R-:W4:Y:S04]  /*2f1b0*/  LDL.LU.64 R50, [R1+0x3c20] ;  /* 0x003c200001327983 */ /* 0x000f280000300a00 */
[----:B------:R0:W-:Y:S02]  /*2f1c0*/  STL [R1+0xe60], R21 ;  /* 0x000e601501007387 */ /* 0x0001e40000100800 */
[----:B0-----:R-:W-:-:S05]  /*2f1d0*/  IADD3 R21, P1, PT, R48, R93, RZ ;  /* 0x0000005d30157210 */ /* 0x001fca0007f3e0ff */
[----:B------:R2:W-:Y:S02]  /*2f1e0*/  STL [R1+0x2068], R21 ;  /* 0x0020681501007387 */ /* 0x0005e40000100800 */
[----:B--2---:R-:W-:-:S05]  /*2f1f0*/  IADD3 R21, P3, PT, R46, R93, RZ ;  /* 0x0000005d2e157210 */ /* 0x004fca0007f7e0ff */
[----:B------:R0:W-:Y:S02]  /*2f200*/  STL [R1+0x206c], R21 ;  /* 0x00206c1501007387 */ /* 0x0001e40000100800 */
[----:B0-----:R-:W-:-:S05]  /*2f210*/  IADD3 R21, P4, PT, R44, R93, RZ ;  /* 0x0000005d2c157210 */ /* 0x001fca0007f9e0ff */
[----:B------:R0:W-:Y:S02]  /*2f220*/  STL [R1+0x2070], R21 ;  /* 0x0020701501007387 */ /* 0x0001e40000100800 */
[--C-:B0-----:R-:W-:Y:S02]  /*2f230*/  IMAD.X R21, R49, 0x1, R92.reuse, P1 ;  /* 0x0000000131157824 */ /* 0x101fe400008e065c */
[----:B------:R-:W2:Y:S04]  /*2f240*/  LDL.LU.64 R48, [R1+0x3c18] ;  /* 0x003c180001307983 */ /* 0x000ea80000300a00 */
[----:B------:R0:W-:Y:S02]  /*2f250*/  STL [R1+0xe68], R21 ;  /* 0x000e681501007387 */ /* 0x0001e40000100800 */
[----:B0-----:R-:W-:-:S02]  /*2f260*/  IMAD.X R21, R47, 0x1, R92, P3 ;  /* 0x000000012f157824 */ /* 0x001fc400018e065c */
[----:B------:R-:W2:Y:S04]  /*2f270*/  LDL.LU.64 R46, [R1+0x3c10] ;  /* 0x003c1000012e7983 */ /* 0x000ea80000300a00 */
[----:B------:R0:W-:Y:S02]  /*2f280*/  STL [R1+0xe70], R21 ;  /* 0x000e701501007387 */ /* 0x0001e40000100800 */
[----:B0-----:R-:W-:Y:S02]  /*2f290*/  IMAD.X R21, R45, 0x1, R92, P4 ;  /* 0x000000012d157824 */ /* 0x001fe400020e065c */
[----:B------:R-:W2:Y:S04]  /*2f2a0*/  LDL.LU.64 R44, [R1+0x3c08] ;  /* 0x003c0800012c7983 */ /* 0x000ea80000300a00 */
[----:B------:R0:W-:Y:S02]  /*2f2b0*/  STL [R1+0xe78], R21 ;  /* 0x000e781501007387 */ /* 0x0001e40000100800 */
[----:B0-----:R-:W-:-:S05]  /*2f2c0*/  IADD3 R21, P1, PT, R2, R93, RZ ;  /* 0x0000005d02157210 */ /* 0x001fca0007f3e0ff */
[----:B------:R0:W-:Y:S02]  /*2f2d0*/  STL [R1+0x2074], R21 ;  /* 0x0020741501007387 */ /* 0x0001e40000100800 */
[----:B0-----:R-:W-:-:S05]  /*2f2e0*/  IADD3 R21, P3, PT, R84, R93, RZ ;  /* 0x0000005d54157210 */ /* 0x001fca0007f7e0ff */
[----:B------:R3:W-:Y:S02]  /*2f2f0*/  STL [R1+0x2078], R21 ;  /* 0x0020781501007387 */ /* 0x0007e40000100800 */
[----:B---3--:R-:W-:-:S05]  /*2f300*/  IADD3 R21, P4, PT, R86, R93, RZ ;  /* 0x0000005d56157210 */ /* 0x008fca0007f9e0ff */
[----:B------:R0:W-:Y:S02]  /*2f310*/  STL [R1+0x207c], R21 ;  /* 0x00207c1501007387 */ /* 0x0001e40000100800 */
[--C-:B0-----:R-:W-:Y:S02]  /*2f320*/  IMAD.X R21, R3, 0x1, R92.reuse, P1 ;  /* 0x0000000103157824 */ /* 0x101fe400008e065c */
[----:B------:R-:W3:Y:S04]  /*2f330*/  LDL.LU.64 R2, [R1+0x3c00] ;  /* 0x003c000001027983 */ /* 0x000ee80000300a00 */
[----:B------:R0:W-:Y:S02]  /*2f340*/  STL [R1+0xe80], R21 ;  /* 0x000e801501007387 */ /* 0x0001e40000100800 */
[----:B0-----:R-:W-:-:S02]  /*2f350*/  IMAD.X R21, R85, 0x1, R92, P3 ;  /* 0x0000000155157824 */ /* 0x001fc400018e065c */
[----:B------:R-:W2:Y:S04]  /*2f360*/  LDL.LU.64 R84, [R1+0x3bf8] ;  /* 0x003bf80001547983 */ /* 0x000ea80000300a00 */
[----:B------:R0:W-:Y:S02]  /*2f370*/  STL [R1+0xe88], R21 ;  /* 0x000e881501007387 */ /* 0x0001e40000100800 */
[----:B0-----:R-:W-:Y:S02]  /*2f380*/  IMAD.X R21, R87, 0x1, R92, P4 ;  /* 0x0000000157157824 */ /* 0x001fe400020e065c */
[----:B------:R-:W3:Y:S04]  /*2f390*/  LDL.LU.64 R86, [R1+0x3bf0] ;  /* 0x003bf00001567983 */ /* 0x000ee80000300a00 */
[----:B------:R4:W-:Y:S02]  /*2f3a0*/  STL [R1+0xe90], R21 ;  /* 0x000e901501007387 */ /* 0x0009e40000100800 */
[----:B----4-:R-:W-:-:S05]  /*2f3b0*/  IADD3 R21, P1, PT, R88, R93, RZ ;  /* 0x0000005d58157210 */ /* 0x010fca0007f3e0ff */
[----:B------:R0:W-:Y:S02]  /*2f3c0*/  STL [R1+0xe98], R21 ;  /* 0x000e981501007387 */ /* 0x0001e40000100800 */
[----:B0-----:R-:W-:-:S05]  /*2f3d0*/  IADD3 R21, P3, PT, R90, R93, RZ ;  /* 0x0000005d5a157210 */ /* 0x001fca0007f7e0ff */
[----:B------:R2:W-:Y:S02]  /*2f3e0*/  STL [R1+0x2080], R21 ;  /* 0x0020801501007387 */ /* 0x0005e40000100800 */
[----:B--2---:R-:W-:Y:S01]  /*2f3f0*/  IADD3 R21, P4, PT, R84, R93, RZ ;  /* 0x0000005d54157210 */ /* 0x004fe20007f9e0ff */
[--C-:B------:R-:W-:Y:S02]  /*2f400*/  IMAD.X R84, R89, 0x1, R92.reuse, P1 ;  /* 0x0000000159547824 */ /* 0x100fe400008e065c */
[----:B------:R-:W2:Y:S04]  /*2f410*/  LDL.LU.64 R88, [R1+0x3be8] ;  /* 0x003be80001587983 */ /* 0x000ea80000300a00 */
[----:B------:R0:W-:Y:S02]  /*2f420*/  STL [R1+0x2084], R21 ;  /* 0x0020841501007387 */ /* 0x0001e40000100800 */
[----:B0-----:R-:W-:-:S02]  /*2f430*/  IMAD.X R21, R91, 0x1, R92, P3 ;  /* 0x000000015b157824 */ /* 0x001fc400018e065c */
[----:B------:R-:W4:Y:S04]  /*2f440*/  LDL.LU.64 R90, [R1+0x3be0] ;  /* 0x003be000015a7983 */ /* 0x000f280000300a00 */
[----:B------:R3:W-:Y:S02]  /*2f450*/  STL [R1+0xea0], R21 ;  /* 0x000ea01501007387 */ /* 0x0007e40000100800 */
[----:B---3--:R-:W-:-:S05]  /*2f460*/  IADD3 R21, P1, PT, R86, R93, RZ ;  /* 0x0000005d56157210 */ /* 0x008fca0007f3e0ff */
[----:B------:R2:W-:Y:S01]  /*2f470*/  STL [R1+0x2088], R21 ;  /* 0x0020881501007387 */ /* 0x0005e20000100800 */
[----:B------:R-:W-:Y:S01]  /*2f480*/  IMAD.X R85, R85, 0x1, R92, P4 ;  /* 0x0000000155557824 */ /* 0x000fe200020e065c */
[----:B------:R-:W-:Y:S02]  /*2f490*/  PRMT R2, RZ, 0x7610, R2 ;  /* 0x00007610ff027816 */ /* 0x000fe40000000002 */
[----:B--2---:R-:W-:-:S05]  /*2f4a0*/  IADD3 R21, P3, PT, R88, R93, RZ ;  /* 0x0000005d58157210 */ /* 0x004fca0007f7e0ff */
[----:B------:R4:W-:Y:S02]  /*2f4b0*/  STL [R1+0x208c], R21 ;  /* 0x00208c1501007387 */ /* 0x0009e40000100800 */
[----:B----4-:R-:W-:-:S05]  /*2f4c0*/  IADD3 R21, P4, PT, R90, R93, RZ ;  /* 0x0000005d5a157210 */ /* 0x010fca0007f9e0ff */
[----:B------:R0:W-:Y:S04]  /*2f4d0*/  STL [R1+0x2090], R21 ;  /* 0x0020901501007387 */ /* 0x0001e80000100800 */
[----:B0-----:R-:W2:Y:S04]  /*2f4e0*/  LDL.LU R21, [R1+0x56c] ;  /* 0x00056c0001157983 */ /* 0x001ea80000300800 */
        /* <DEDUP_REMOVED lines=16> */
[----:B------:R0:W-:Y:S04]  /*2f5f0*/  STL.S16 [R1+0x150c], R2 ;  /* 0x00150c0201007387 */ /* 0x0001e80000100600 */
[----:B0-----:R-:W3:Y:S02]  /*2f600*/  LDL.LU R2, [R1+0x3bd8] ;  /* 0x003bd80001027983 */ /* 0x001ee40000300800 */
[----:B---3--:R-:W-:-:S05]  /*2f610*/  PRMT R2, RZ, 0x7610, R2 ;  /* 0x00007610ff027816 */ /* 0x008fca0000000002 */
[----:B------:R0:W-:Y:S04]  /*2f620*/  STL.S16 [R1+0x1508], R2 ;  /* 0x0015080201007387 */ /* 0x0001e80000100600 */
[----:B0-----:R-:W3:Y:S01]  /*2f630*/  LDL.LU R2, [R1+0x3bd4] ;  /* 0x003bd40001027983 */ /* 0x001ee20000300800 */
[----:B--2---:R-:W-:-:S05]  /*2f640*/  VIADD R21, R21, 0x1 ;  /* 0x0000000115157836 */ /* 0x004fca0000000000 */
[----:B------:R-:W-:Y:S01]  /*2f650*/  STL [R1+0x56c], R21 ;  /* 0x00056c1501007387 */ /* 0x000fe20000100800 */
[----:B---3--:R-:W-:-:S05]  /*2f660*/  PRMT R2, RZ, 0x7610, R2 ;  /* 0x00007610ff027816 */ /* 0x008fca0000000002 */
[----:B------:R0:W-:Y:S04]  /*2f670*/  STL.S16 [R1+0x1504], R2 ;  /* 0x0015040201007387 */ /* 0x0001e80000100600 */
[----:B0-----:R-:W2:Y:S02]  /*2f680*/  LDL.LU R2, [R1+0x3bd0] ;  /* 0x003bd00001027983 */ /* 0x001ea40000300800 */
[----:B--2---:R-:W-:-:S05]  /*2f690*/  PRMT R2, RZ, 0x7610, R2 ;  /* 0x00007610ff027816 */ /* 0x004fca0000000002 */
        /* <DEDUP_REMOVED lines=166> */
[----:B0-----:R-:W2:Y:S01]  /*30100*/  LDL.LU R2, [R1+0x3af0] ;  /* 0x003af00001027983 */ /* 0x001ea20000300800 */
[----:B------:R-:W-:Y:S02]  /*30110*/  PRMT R3, RZ, 0x7610, R3 ;  /* 0x00007610ff037816 */ /* 0x000fe40000000003 */
[----:B--2---:R-:W-:-:S05]  /*30120*/  PRMT R2, RZ, 0x7610, R2 ;  /* 0x00007610ff027816 */ /* 0x004fca0000000002 */
[----:B------:R-:W-:Y:S04]  /*30130*/  STL [R1+0x3480], R2 ;  /* 0x0034800201007387 */ /* 0x000fe80000100800 */
        /* <DEDUP_REMOVED lines=274> */
[--C-:B------:R-:W-:Y:S02]  /*31260*/  IMAD.X R86, R87, 0x1, R92.reuse, P1 ;  /* 0x0000000157567824 */ /* 0x100fe400008e065c */
[--C-:B------:R-:W-:Y:S02]  /*31270*/  IMAD.X R88, R89, 0x1, R92.reuse, P3 ;  /* 0x0000000159587824 */ /* 0x100fe400018e065c */
[--C-:B------:R-:W-:Y:S01]  /*31280*/  IMAD.X R90, R91, 0x1, R92.reuse, P4 ;  /* 0x000000015b5a7824 */ /* 0x100fe200020e065c */
[----:B------:R-:W-:-:S05]  /*31290*/  PRMT R92, RZ, 0x7610, R92 ;  /* 0x00007610ff5c7816 */ /* 0x000fca000000005c */
[----:B------:R-:W-:Y:S01]  /*312a0*/  STL [R1+0x31b0], R92 ;  /* 0x0031b05c01007387 */ /* 0x000fe20000100800 */
        /* <DEDUP_REMOVED lines=646> */
[----:B------:R-:W-:Y:S02]  /*33b10*/  PRMT R91, RZ, 0x7610, R91 ;  /* 0x00007610ff5b7816 */ /* 0x000fe4000000005b */
[----:B------:R-:W-:Y:S02]  /*33b20*/  PRMT R89, RZ, 0x7610, R89 ;  /* 0x00007610ff597816 */ /* 0x000fe40000000059 */
[----:B------:R-:W-:-:S02]  /*33b30*/  PRMT R87, RZ, 0x7610, R87 ;  /* 0x00007610ff577816 */ /* 0x000fc40000000057 */
[----:B------:R-:W-:Y:S02]  /*33b40*/  PRMT R83, RZ, 0x7610, R83 ;  /* 0x00007610ff537816 */ /* 0x000fe40000000053 */
[----:B------:R-:W-:Y:S02]  /*33b50*/  PRMT R81, RZ, 0x7610, R81 ;  /* 0x00007610ff517816 */ /* 0x000fe40000000051 */
        /* <DEDUP_REMOVED lines=27> */
[----:B--2---:R-:W-:-:S05]  /*33d10*/  PRMT R4, RZ, 0x7610, R4 ;  /* 0x00007610ff047816 */ /* 0x004fca0000000004 */
[----:B------:R0:W-:Y:S04]  /*33d20*/  STL.S16 [R1+0x1054], R4 ;  /* 0x0010540401007387 */ /* 0x0001e80000100600 */
[----:B------:R-:W-:Y:S04]  /*33d30*/  STL.S16 [R1+0x1050], R92 ;  /* 0x0010505c01007387 */ /* 0x000fe80000100600 */
        /* <DEDUP_REMOVED lines=16> */
[----:B------:R1:W-:Y:S01]  /*33e40*/  STL.S16 [R1+0x102c], R45 ;  /* 0x00102c2d01007387 */ /* 0x0003e20000100600 */
[----:B------:R-:W-:-:S02]  /*33e50*/  PRMT R93, RZ, 0x7610, R93 ;  /* 0x00007610ff5d7816 */ /* 0x000fc4000000005d */
[----:B------:R-:W-:Y:S01]  /*33e60*/  PRMT R0, RZ, 0x7610, R0 ;  /* 0x00007610ff007816 */ /* 0x000fe20000000000 */
[----:B0-----:R-:W0:Y:S01]  /*33e70*/  LDC R4, c[0x0][0x3a0] ;  /* 0x0000e800ff047b82 */ /* 0x001e220000000800 */
[----:B-1----:R-:W2:Y:S04]  /*33e80*/  LDL.LU R45, [R1+0x2094] ;  /* 0x00209400012d7983 */ /* 0x002ea80000300800 */
[----:B------:R-:W-:Y:S04]  /*33e90*/  STL.S16 [R1+0x1028], R57 ;  /* 0x0010283901007387 */ /* 0x000fe80000100600 */
[----:B------:R1:W-:Y:S04]  /*33ea0*/  STL.S16 [R1+0x1024], R47 ;  /* 0x0010242f01007387 */ /* 0x0003e80000100600 */
[----:B-1----:R-:W3:Y:S04]  /*33eb0*/  LDL.LU R47, [R1+0x2098] ;  /* 0x00209800012f7983 */ /* 0x002ee80000300800 */
[----:B------:R1:W-:Y:S04]  /*33ec0*/  STL.S16 [R1+0x1020], R49 ;  /* 0x0010203101007387 */ /* 0x0003e80000100600 */
[----:B-1----:R-:W4:Y:S04]  /*33ed0*/  LDL.LU R49, [R1+0xea8] ;  /* 0x000ea80001317983 */ /* 0x002f280000300800 */
[----:B------:R1:W-:Y:S04]  /*33ee0*/  STL.S16 [R1+0x101c], R51 ;  /* 0x00101c3301007387 */ /* 0x0003e80000100600 */
[----:B-1----:R-:W4:Y:S04]  /*33ef0*/  LDL.LU R51, [R1+0xeac] ;  /* 0x000eac0001337983 */ /* 0x002f280000300800 */
[----:B------:R-:W-:Y:S04]  /*33f00*/  STL.S16 [R1+0x1018], R55 ;  /* 0x0010183701007387 */ /* 0x000fe80000100600 */
[----:B------:R1:W-:Y:S04]  /*33f10*/  STL.S16 [R1+0x1014], R53 ;  /* 0x0010143501007387 */ /* 0x0003e80000100600 */
[----:B-1----:R-:W4:Y:S04]  /*33f20*/  LDL.LU R53, [R1+0xec0] ;  /* 0x000ec00001357983 */ /* 0x002f280000300800 */
[----:B------:R-:W-:Y:S04]  /*33f30*/  STL.S16 [R1+0x1010], R35 ;  /* 0x0010102301007387 */ /* 0x000fe80000100600 */
[----:B------:R-:W-:Y:S04]  /*33f40*/  STL.S16 [R1+0x100c], R33 ;  /* 0x00100c2101007387 */ /* 0x000fe80000100600 */
[----:B------:R-:W4:Y:S04]  /*33f50*/  LDL.LU R55, [R1+0xec4] ;  /* 0x000ec40001377983 */ /* 0x000f280000300800 */
[----:B------:R-:W-:Y:S04]  /*33f60*/  STL.S16 [R1+0x1008], R31 ;  /* 0x0010081f01007387 */ /* 0x000fe80000100600 */
[----:B------:R-:W4:Y:S04]  /*33f70*/  LDL.LU R57, [R1+0xec8] ;  /* 0x000ec80001397983 */ /* 0x000f280000300800 */
[----:B------:R-:W-:Y:S04]  /*33f80*/  STL.S16 [R1+0x1004], R29 ;  /* 0x0010041d01007387 */ /* 0x000fe80000100600 */
[----:B------:R-:W4:Y:S04]  /*33f90*/  LDL.LU R59, [R1+0xecc] ;  /* 0x000ecc00013b7983 */ /* 0x000f280000300800 */
[----:B------:R-:W-:Y:S04]  /*33fa0*/  STL.S16 [R1+0x1000], R27 ;  /* 0x0010001b01007387 */ /* 0x000fe80000100600 */
[----:B------:R-:W-:Y:S04]  /*33fb0*/  STL.S16 [R1+0xffc], R25 ;  /* 0x000ffc1901007387 */ /* 0x000fe80000100600 */
[----:B------:R-:W4:Y:S04]  /*33fc0*/  LDL.LU R61, [R1+0xed0] ;  /* 0x000ed000013d7983 */ /* 0x000f280000300800 */
[----:B------:R1:W-:Y:S04]  /*33fd0*/  STL.S16 [R1+0xff8], R23 ;  /* 0x000ff81701007387 */ /* 0x0003e80000100600 */
[----:B------:R-:W-:Y:S04]  /*33fe0*/  STL.S16 [R1+0xff4], R3 ;  /* 0x000ff40301007387 */ /* 0x000fe80000100600 */
[----:B------:R-:W4:Y:S04]  /*33ff0*/  LDL.LU R63, [R1+0xed4] ;  /* 0x000ed400013f7983 */ /* 0x000f280000300800 */
[----:B------:R-:W4:Y:S04]  /*34000*/  LDL.LU R65, [R1+0xed8] ;  /* 0x000ed80001417983 */ /* 0x000f280000300800 */
[----:B------:R-:W-:Y:S04]  /*34010*/  STL.S16 [R1+0xff0], R2 ;  /* 0x000ff00201007387 */ /* 0x000fe80000100600 */
[----:B------:R-:W4:Y:S04]  /*34020*/  LDL.LU R67, [R1+0xedc] ;  /* 0x000edc0001437983 */ /* 0x000f280000300800 */
[----:B------:R-:W-:Y:S04]  /*34030*/  STL [R1+0x2840], R93 ;  /* 0x0028405d01007387 */ /* 0x000fe80000100800 */
[----:B------:R0:W-:Y:S04]  /*34040*/  STL [R1+0x2850], R0 ;  /* 0x0028500001007387 */ /* 0x0001e80000100800 */
[----:B------:R-:W4:Y:S01]  /*34050*/  LDL.LU R69, [R1+0xee0] ;  /* 0x000ee00001457983 */ /* 0x000f220000300800 */
[----:B--2---:R-:W-:-:S04]  /*34060*/  LOP3.LUT R45, R45, R44, RZ, 0x3c, !PT ;  /* 0x0000002c2d2d7212 */ /* 0x004fc800078e3cff */
[----:B------:R-:W-:Y:S02]  /*34070*/  LOP3.LUT R44, R45, R44, RZ, 0x3c, !PT ;  /* 0x0000002c2d2c7212 */ /* 0x000fe400078e3cff */
[----:B---3--:R-:W-:Y:S02]  /*34080*/  LOP3.LUT R47, R47, R46, RZ, 0x3c, !PT ;  /* 0x0000002e2f2f7212 */ /* 0x008fe400078e3cff */
[----:B------:R-:W-:Y:S02]  /*34090*/  LOP3.LUT R45, R45, R44, RZ, 0x3c, !PT ;  /* 0x0000002c2d2d7212 */ /* 0x000fe400078e3cff */
[----:B------:R-:W-:-:S04]  /*340a0*/  LOP3.LUT R46, R47, R46, RZ, 0x3c, !PT ;  /* 0x0000002e2f2e7212 */ /* 0x000fc800078e3cff */
[----:B------:R-:W-:Y:S02]  /*340b0*/  LOP3.LUT R47, R47, R46, RZ, 0x3c, !PT ;  /* 0x0000002e2f2f7212 */ /* 0x000fe400078e3cff */
[-C--:B----4-:R-:W-:Y:S01]  /*340c0*/  LOP3.LUT R49, R49, R48.reuse, RZ, 0x3c, !PT ;  /* 0x0000003031317212 */ /* 0x090fe200078e3cff */
[----:B------:R-:W-:Y:S03]  /*340d0*/  STL.64 [R1+0x24e0], R44 ;  /* 0x0024e02c01007387 */ /* 0x000fe60000100a00 */
[C---:B------:R-:W-:Y:S01]  /*340e0*/  LOP3.LUT R48, R49.reuse, R48, RZ, 0x3c, !PT ;  /* 0x0000003031307212 */ /* 0x040fe200078e3cff */
[----:B------:R-:W-:Y:S04]  /*340f0*/  STL.64 [R1+0x24e8], R46 ;  /* 0x0024e82e01007387 */ /* 0x000fe80000100a00 */
[----:B------:R-:W2:Y:S01]  /*34100*/  LDL.LU R71, [R1+0xee4] ;  /* 0x000ee40001477983 */ /* 0x000ea20000300800 */
[----:B------:R-:W-:-:S05]  /*34110*/  LOP3.LUT R49, R49, R48, RZ, 0x3c, !PT ;  /* 0x0000003031317212 */ /* 0x000fca00078e3cff */
[----:B------:R-:W-:Y:S04]  /*34120*/  STL.64 [R1+0x24f0], R48 ;  /* 0x0024f03001007387 */ /* 0x000fe80000100a00 */
[----:B------:R-:W3:Y:S01]  /*34130*/  LDL.LU R73, [R1+0xee8] ;  /* 0x000ee80001497983 */ /* 0x000ee20000300800 */
[----:B------:R-:W-:-:S04]  /*34140*/  LOP3.LUT R51, R51, R50, RZ, 0x3c, !PT ;  /* 0x0000003233337212 */ /* 0x000fc800078e3cff */
[----:B------:R-:W-:Y:S02]  /*34150*/  LOP3.LUT R50, R51, R50, RZ, 0x3c, !PT ;  /* 0x0000003233327212 */ /* 0x000fe400078e3cff */
[----:B------:R-:W-:Y:S02]  /*34160*/  LOP3.LUT R53, R53, R52, RZ, 0x3c, !PT ;  /* 0x0000003435357212 */ /* 0x000fe400078e3cff */
[----:B------:R-:W-:Y:S02]  /*34170*/  LOP3.LUT R55, R55, R54, RZ, 0x3c, !PT ;  /* 0x0000003637377212 */ /* 0x000fe400078e3cff */
[----:B------:R-:W-:Y:S02]  /*34180*/  LOP3.LUT R52, R53, R52, RZ, 0x3c, !PT ;  /* 0x0000003435347212 */ /* 0x000fe400078e3cff */
[----:B------:R-:W-:Y:S02]  /*34190*/  LOP3.LUT R51, R51, R50, RZ, 0x3c, !PT ;  /* 0x0000003233337212 */ /* 0x000fe400078e3cff */
[----:B------:R-:W-:-:S02]  /*341a0*/  LOP3.LUT R54, R55, R54, RZ, 0x3c, !PT ;  /* 0x0000003637367212 */ /* 0x000fc400078e3cff */
[----:B------:R-:W-:Y:S02]  /*341b0*/  LOP3.LUT R53, R53, R52, RZ, 0x3c, !PT ;  /* 0x0000003435357212 */ /* 0x000fe400078e3cff */
[----:B------:R-:W-:Y:S01]  /*341c0*/  LOP3.LUT R55, R55, R54, RZ, 0x3c, !PT ;  /* 0x0000003637377212 */ /* 0x000fe200078e3cff */
[----:B------:R-:W-:Y:S04]  /*341d0*/  STL.64 [R1+0x24f8], R50 ;  /* 0x0024f83201007387 */ /* 0x000fe80000100a00 */
[----:B------:R-:W-:Y:S04]  /*341e0*/  STL.64 [R1+0x2500], R52 ;  /* 0x0025003401007387 */ /* 0x000fe80000100a00 */
[----:B------:R-:W-:Y:S04]  /*341f0*/  STL.64 [R1+0x2508], R54 ;  /* 0x0025083601007387 */ /* 0x000fe80000100a00 */
[----:B------:R-:W4:Y:S01]  /*34200*/  LDL.LU R75, [R1+0xeec] ;  /* 0x000eec00014b7983 */ /* 0x000f220000300800 */
[----:B------:R-:W-:-:S02]  /*34210*/  LOP3.LUT R57, R57, R56, RZ, 0x3c, !PT ;  /* 0x0000003839397212 */ /* 0x000fc400078e3cff */
[----:B------:R-:W-:Y:S02]  /*34220*/  LOP3.LUT R59, R59, R58, RZ, 0x3c, !PT ;  /* 0x0000003a3b3b7212 */ /* 0x000fe400078e3cff */
[----:B------:R-:W-:Y:S02]  /*34230*/  LOP3.LUT R61, R61, R60, RZ, 0x3c, !PT ;  /* 0x0000003c3d3d7212 */ /* 0x000fe400078e3cff */
[----:B------:R-:W-:Y:S02]  /*34240*/  LOP3.LUT R63, R63, R62, RZ, 0x3c, !PT ;  /* 0x0000003e3f3f7212 */ /* 0x000fe400078e3cff */
[----:B------:R-:W-:Y:S02]  /*34250*/  LOP3.LUT R56, R57, R56, RZ, 0x3c, !PT ;  /* 0x0000003839387212 */ /* 0x000fe400078e3cff */
[----:B------:R-:W-:Y:S02]  /*34260*/  LOP3.LUT R58, R59, R58, RZ, 0x3c, !PT ;  /* 0x0000003a3b3a7212 */ /* 0x000fe400078e3cff */
        /* <DEDUP_REMOVED lines=9> */
[----:B------:R-:W-:Y:S01]  /*34300*/  LOP3.LUT R66, R67, R66, RZ, 0x3c, !PT ;  /* 0x0000004243427212 */ /* 0x000fe200078e3cff */
[----:B------:R-:W-:Y:S04]  /*34310*/  STL.64 [R1+0x2510], R56 ;  /* 0x0025103801007387 */ /* 0x000fe80000100a00 */
[----:B------:R-:W4:Y:S04]  /*34320*/  LDL.LU R77, [R1+0xef0] ;  /* 0x000ef000014d7983 */ /* 0x000f280000300800 */
[----:B------:R-:W-:Y:S01]  /*34330*/  STL.64 [R1+0x2518], R58 ;  /* 0x0025183a01007387 */ /* 0x000fe20000100a00 */
[----:B------:R-:W-:-:S03]  /*34340*/  LOP3.LUT R65, R65, R64, RZ, 0x3c, !PT ;  /* 0x0000004041417212 */ /* 0x000fc600078e3cff */
[----:B------:R-:W-:Y:S01]  /*34350*/  STL.64 [R1+0x2538], R60 ;  /* 0x0025383c01007387 */ /* 0x000fe20000100a00 */
[----:B------:R-:W-:-:S03]  /*34360*/  LOP3.LUT R67, R67, R66, RZ, 0x3c, !PT ;  /* 0x0000004243437212 */ /* 0x000fc600078e3cff */
[----:B------:R-:W-:Y:S04]  /*34370*/  STL.64 [R1+0x2540], R62 ;  /* 0x0025403e01007387 */ /* 0x000fe80000100a00 */
[----:B------:R-:W4:Y:S04]  /*34380*/  LDL.LU R79, [R1+0xef4] ;  /* 0x000ef400014f7983 */ /* 0x000f280000300800 */
[----:B------:R-:W4:Y:S04]  /*34390*/  LDL.LU R81, [R1+0xef8] ;  /* 0x000ef80001517983 */ /* 0x000f280000300800 */
[----:B------:R-:W-:Y:S04]  /*343a0*/  STL.64 [R1+0x2548], R64 ;  /* 0x0025484001007387 */ /* 0x000fe80000100a00 */
[----:B------:R-:W-:Y:S04]  /*343b0*/  STL.64 [R1+0x2550], R66 ;  /* 0x0025504201007387 */ /* 0x000fe80000100a00 */
[----:B------:R-:W4:Y:S01]  /*343c0*/  LDL.LU R83, [R1+0xefc] ;  /* 0x000efc0001537983 */ /* 0x000f220000300800 */
[----:B0-----:R-:W-:-:S03]  /*343d0*/  IMAD R4, R21, -0x80, R4 ;  /* 0xffffff8015047824 */ /* 0x001fc600078e0204 */
[----:B------:R-:W4:Y:S01]  /*343e0*/  LDL.LU R21, [R1+0xf00] ;  /* 0x000f000001157983 */ /* 0x000f220000300800 */
[----:B------:R-:W-:-:S04]  /*343f0*/  LOP3.LUT R69, R69, R68, RZ, 0x3c, !PT ;  /* 0x0000004445457212 */ /* 0x000fc800078e3cff */
[----:B------:R-:W-:-:S04]  /*34400*/  LOP3.LUT R68, R69, R68, RZ, 0x3c, !PT ;  /* 0x0000004445447212 */ /* 0x000fc800078e3cff */
[----:B------:R-:W-:Y:S01]  /*34410*/  LOP3.LUT R69, R69, R68, RZ, 0x3c, !PT ;  /* 0x0000004445457212 */ /* 0x000fe200078e3cff */
[----:B------:R-:W-:Y:S04]  /*34420*/  STL [R1+0x25cc], R68 ;  /* 0x0025cc4401007387 */ /* 0x000fe80000100800 */
[----:B------:R-:W-:Y:S04]  /*34430*/  STL [R1+0x25c8], R69 ;  /* 0x0025c84501007387 */ /* 0x000fe80000100800 */
[----:B------:R-:W-:Y:S04]  /*34440*/  STL.64 [R1+0x25d8], R68 ;  /* 0x0025d84401007387 */ /* 0x000fe80000100a00 */
[----:B-1----:R-:W4:Y:S01]  /*34450*/  LDL.LU R23, [R1+0xf04] ;  /* 0x000f040001177983 */ /* 0x002f220000300800 */
[----:B--2---:R-:W-:-:S04]  /*34460*/  LOP3.LUT R71, R71, R70, RZ, 0x3c, !PT ;  /* 0x0000004647477212 */ /* 0x004fc800078e3cff */
[----:B------:R-:W-:Y:S02]  /*34470*/  LOP3.LUT R70, R71, R70, RZ, 0x3c, !PT ;  /* 0x0000004647467212 */ /* 0x000fe400078e3cff */
[----:B---3--:R-:W-:Y:S02]  /*34480*/  LOP3.LUT R73, R73, R72, RZ, 0x3c, !PT ;  /* 0x0000004849497212 */ /* 0x008fe400078e3cff */
[----:B------:R-:W-:Y:S02]  /*34490*/  LOP3.LUT R71, R71, R70, RZ, 0x3c, !PT ;  /* 0x0000004647477212 */ /* 0x000fe400078e3cff */
[----:B------:R-:W-:-:S03]  /*344a0*/  LOP3.LUT R72, R73, R72, RZ, 0x3c, !PT ;  /* 0x0000004849487212 */ /* 0x000fc600078e3cff */
[----:B------:R-:W-:Y:S04]  /*344b0*/  STL.64 [R1+0x25e8], R70 ;  /* 0x0025e84601007387 */ /* 0x000fe80000100a00 */
[----:B------:R-:W2:Y:S01]  /*344c0*/  LDL.LU R25, [R1+0xf08] ;  /* 0x000f080001197983 */ /* 0x000ea20000300800 */
[----:B------:R-:W-:-:S03]  /*344d0*/  LOP3.LUT R73, R73, R72, RZ, 0x3c, !PT ;  /* 0x0000004849497212 */ /* 0x000fc600078e3cff */
[----:B------:R-:W3:Y:S04]  /*344e0*/  LDL.LU R27, [R1+0xf0c] ;  /* 0x000f0c00011b7983 */ /* 0x000ee80000300800 */
[----:B------:R-:W3:Y:S04]  /*344f0*/  LDL.LU R29, [R1+0xf10] ;  /* 0x000f1000011d7983 */ /* 0x000ee80000300800 */
[----:B------:R-:W-:Y:S04]  /*34500*/  STL [R1+0x2600], R72 ;  /* 0x0026004801007387 */ /* 0x000fe80000100800 */
[----:B------:R-:W-:Y:S04]  /*34510*/  STL [R1+0x25f0], R73 ;  /* 0x0025f04901007387 */ /* 0x000fe80000100800 */
[----:B------:R-:W-:Y:S04]  /*34520*/  STL.64 [R1+0x2618], R72 ;  /* 0x0026184801007387 */ /* 0x000fe80000100a00 */
[----:B------:R-:W3:Y:S04]  /*34530*/  LDL.LU R31, [R1+0xf14] ;  /* 0x000f1400011f7983 */ /* 0x000ee80000300800 */
[----:B------:R-:W3:Y:S01]  /*34540*/  LDL.LU R33, [R1+0xf18] ;  /* 0x000f180001217983 */ /* 0x000ee20000300800 */
[----:B----4-:R-:W-:-:S04]  /*34550*/  LOP3.LUT R75, R75, R74, RZ, 0x3c, !PT ;  /* 0x0000004a4b4b7212 */ /* 0x010fc800078e3cff */
[----:B------:R-:W-:-:S04]  /*34560*/  LOP3.LUT R74, R75, R74, RZ, 0x3c, !PT ;  /* 0x0000004a4b4a7212 */ /* 0x000fc800078e3cff */
[----:B------:R-:W-:-:S05]  /*34570*/  LOP3.LUT R75, R75, R74, RZ, 0x3c, !PT ;  /* 0x0000004a4b4b7212 */ /* 0x000fca00078e3cff */
[----:B------:R-:W-:Y:S04]  /*34580*/  STL.64 [R1+0x25f8], R74 ;  /* 0x0025f84a01007387 */ /* 0x000fe80000100a00 */
[----:B------:R-:W4:Y:S04]  /*34590*/  LDL.LU R35, [R1+0xf1c] ;  /* 0x000f1c0001237983 */ /* 0x000f280000300800 */
[----:B------:R-:W4:Y:S01]  /*345a0*/  LDL.LU R91, [R1] ;  /* 0x00000000015b7983 */ /* 0x000f220000300800 */
        /* <DEDUP_REMOVED lines=10> */
[----:B------:R-:W-:Y:S01]  /*34650*/  LOP3.LUT R82, R83, R82, RZ, 0x3c, !PT ;  /* 0x0000005253527212 */ /* 0x000fe200078e3cff */
[----:B------:R-:W-:Y:S01]  /*34660*/  STL [R1+0x275c], R76 ;  /* 0x00275c4c01007387 */ /* 0x000fe20000100800 */
[----:B------:R-:W-:-:S03]  /*34670*/  LOP3.LUT R81, R81, R80, RZ, 0x3c, !PT ;  /* 0x0000005051517212 */ /* 0x000fc600078e3cff */
[----:B------:R-:W-:Y:S01]  /*34680*/  STL [R1+0x2758], R77 ;  /* 0x0027584d01007387 */ /* 0x000fe20000100800 */
[----:B------:R-:W-:-:S03]  /*34690*/  LOP3.LUT R20, R21, R20, RZ, 0x3c, !PT ;  /* 0x0000001415147212 */ /* 0x000fc600078e3cff */
[----:B------:R-:W-:Y:S01]  /*346a0*/  STL.64 [R1+0x2768], R76 ;  /* 0x0027684c01007387 */ /* 0x000fe20000100a00 */
[----:B------:R-:W-:-:S03]  /*346b0*/  LOP3.LUT R83, R83, R82, RZ, 0x3c, !PT ;  /* 0x0000005253537212 */ /* 0x000fc600078e3cff */
[----:B------:R-:W-:Y:S04]  /*346c0*/  STL.64 [R1+0x2778], R78 ;  /* 0x0027784e01007387 */ /* 0x000fe80000100a00 */
[----:B------:R-:W-:Y:S04]  /*346d0*/  STL [R1+0x2790], R80 ;  /* 0x0027905001007387 */ /* 0x000fe80000100800 */
[----:B------:R-:W-:Y:S01]  /*346e0*/  STL [R1+0x2780], R81 ;  /* 0x0027805101007387 */ /* 0x000fe20000100800 */
[----:B------:R-:W-:-:S03]  /*346f0*/  LOP3.LUT R21, R21, R20, RZ, 0x3c, !PT ;  /* 0x0000001415157212 */ /* 0x000fc600078e3cff */
[----:B------:R-:W-:Y:S04]  /*34700*/  STL.64 [R1+0x27a8], R80 ;  /* 0x0027a85001007387 */ /* 0x000fe80000100a00 */
[----:B------:R-:W-:Y:S04]  /*34710*/  STL.64 [R1+0x2788], R82 ;  /* 0x0027885201007387 */ /* 0x000fe80000100a00 */
[----:B------:R-:W4:Y:S04]  /*34720*/  LDL.LU R0, [R1+0x8] ;  /* 0x0000080001007983 */ /* 0x000f280000300800 */
[----:B------:R-:W4:Y:S04]  /*34730*/  LDL.LU R93, [R1+0x10] ;  /* 0x00001000015d7983 */ /* 0x000f280000300800 */
[----:B------:R0:W-:Y:S04]  /*34740*/  STL.64 [R1+0x2520], R20 ;  /* 0x0025201401007387 */ /* 0x0001e80000100a00 */
[----:B------:R-:W4:Y:S04]  /*34750*/  LDL.LU R89, [R1+0x18] ;  /* 0x0000180001597983 */ /* 0x000f280000300800 */
[----:B------:R-:W4:Y:S01]  /*34760*/  LDL.LU R87, [R1+0x20] ;  /* 0x0000200001577983 */ /* 0x000f220000300800 */
[----:B------:R-:W-:-:S04]  /*34770*/  LOP3.LUT R23, R23, R22, RZ, 0x3c, !PT ;  /* 0x0000001617177212 */ /* 0x000fc800078e3cff */
[----:B------:R-:W-:-:S04]  /*34780*/  LOP3.LUT R22, R23, R22, RZ, 0x3c, !PT ;  /* 0x0000001617167212 */ /* 0x000fc800078e3cff */
[----:B------:R-:W-:-:S05]  /*34790*/  LOP3.LUT R23, R23, R22, RZ, 0x3c, !PT ;  /* 0x0000001617177212 */ /* 0x000fca00078e3cff */
[----:B------:R-:W-:Y:S01]  /*347a0*/  STL.64 [R1+0x2528], R22 ;  /* 0x0025281601007387 */ /* 0x000fe20000100a00 */
[----:B--2---:R-:W-:Y:S02]  /*347b0*/  LOP3.LUT R25, R25, R24, RZ, 0x3c, !PT ;  /* 0x0000001819197212 */ /* 0x004fe400078e3cff */
[----:B---3--:R-:W-:Y:S02]  /*347c0*/  LOP3.LUT R27, R27, R26, RZ, 0x3c, !PT ;  /* 0x0000001a1b1b7212 */ /* 0x008fe400078e3cff */
        /* <DEDUP_REMOVED lines=14> */
[----:B------:R-:W-:Y:S04]  /*348b0*/  STL.64 [R1+0x2558], R26 ;  /* 0x0025581a01007387 */ /* 0x000fe80000100a00 */
[----:B------:R-:W-:Y:S04]  /*348c0*/  STL.64 [R1+0x2560], R28 ;  /* 0x0025601c01007387 */ /* 0x000fe80000100a00 */
[----:B------:R-:W-:Y:S04]  /*348d0*/  STL.64 [R1+0x2568], R30 ;  /* 0x0025681e01007387 */ /* 0x000fe80000100a00 */
[----:B------:R-:W-:Y:S04]  /*348e0*/  STL.64 [R1+0x2570], R32 ;  /* 0x0025702001007387 */ /* 0x000fe80000100a00 */
[----:B------:R-:W2:Y:S04]  /*348f0*/  LDL.LU R92, [R1+0x28] ;  /* 0x00002800015c7983 */ /* 0x000ea80000300800 */
[----:B------:R-:W3:Y:S01]  /*34900*/  LDL.LU R3, [R1+0x30] ;  /* 0x0000300001037983 */ /* 0x000ee20000300800 */
[----:B----4-:R-:W-:-:S04]  /*34910*/  LOP3.LUT R35, R35, R34, RZ, 0x3c, !PT ;  /* 0x0000002223237212 */ /* 0x010fc800078e3cff */
[----:B------:R-:W-:-:S04]  /*34920*/  LOP3.LUT R34, R35, R34, RZ, 0x3c, !PT ;  /* 0x0000002223227212 */ /* 0x000fc800078e3cff */
[----:B------:R-:W-:-:S05]  /*34930*/  LOP3.LUT R35, R35, R34, RZ, 0x3c, !PT ;  /* 0x0000002223237212 */ /* 0x000fca00078e3cff */
[----:B------:R-:W-:Y:S04]  /*34940*/  STL.64 [R1+0x2578], R34 ;  /* 0x0025782201007387 */ /* 0x000fe80000100a00 */
[----:B------:R-:W4:Y:S01]  /*34950*/  LDL.LU R2, [R1+0x38] ;  /* 0x0000380001027983 */ /* 0x000f220000300800 */
[----:B0-----:R-:W-:-:S03]  /*34960*/  IMAD.MOV.U32 R20, RZ, RZ, R91 ;  /* 0x000000ffff147224 */ /* 0x001fc600078e005b */
[----:B------:R-:W4:Y:S01]  /*34970*/  LDL.LU R91, [R1+0x40] ;  /* 0x00004000015b7983 */ /* 0x000f220000300800 */
[----:B------:R-:W-:-:S05]  /*34980*/  IMAD.MOV.U32 R21, RZ, RZ, R5 ;  /* 0x000000ffff157224 */ /* 0x000fca00078e0005 */
[----:B------:R0:W-:Y:S04]  /*34990*/  STL.64 [R1], R20 ;  /* 0x0000001401007387 */ /* 0x0001e80000100a00 */
[----:B------:R-:W-:Y:S04]  /*349a0*/  STL [R1+0x2630], R5 ;  /* 0x0026300501007387 */ /* 0x000fe80000100800 */
        /* <DEDUP_REMOVED lines=8> */
[----:B------:R-:W-:Y:S01]  /*34a30*/  STL.64 [R1+0x2580], R6 ;  /* 0x0025800601007387 */ /* 0x000fe20000100a00 */
[----:B------:R-:W-:-:S03]  /*34a40*/  IMAD.MOV.U32 R46, RZ, RZ, R93 ;  /* 0x000000ffff2e7224 */ /* 0x000fc600078e005d */
[----:B------:R-:W0:Y:S01]  /*34a50*/  LDL.LU R0, [R1+0x48] ;  /* 0x0000480001007983 */ /* 0x000e220000300800 */
[----:B------:R-:W-:-:S03]  /*34a60*/  IMAD.MOV.U32 R48, RZ, RZ, R89 ;  /* 0x000000ffff307224 */ /* 0x000fc600078e0059 */
[----:B------:R-:W4:Y:S01]  /*34a70*/  LDL.LU R93, [R1+0x50] ;  /* 0x00005000015d7983 */ /* 0x000f220000300800 */
[----:B------:R-:W-:-:S03]  /*34a80*/  IMAD.MOV.U32 R50, RZ, RZ, R87 ;  /* 0x000000ffff327224 */ /* 0x000fc600078e0057 */
[----:B------:R-:W4:Y:S04]  /*34a90*/  LDL.LU R89, [R1+0x58] ;  /* 0x0000580001597983 */ /* 0x000f280000300800 */
[----:B------:R-:W4:Y:S01]  /*34aa0*/  LDL.LU R87, [R1+0x60] ;  /* 0x0000600001577983 */ /* 0x000f220000300800 */
[----:B------:R-:W-:Y:S02]  /*34ab0*/  IMAD.MOV.U32 R45, RZ, RZ, R6 ;  /* 0x000000ffff2d7224 */ /* 0x000fe400078e0006 */
[----:B------:R-:W-:Y:S02]  /*34ac0*/  IMAD.MOV.U32 R47, RZ, RZ, R7 ;  /* 0x000000ffff2f7224 */ /* 0x000fe400078e0007 */
[----:B------:R-:W-:Y:S01]  /*34ad0*/  IMAD.MOV.U32 R49, RZ, RZ, R8 ;  /* 0x000000ffff317224 */ /* 0x000fe200078e0008 */
[----:B------:R-:W-:Y:S04]  /*34ae0*/  STL.64 [R1+0x2588], R8 ;  /* 0x0025880801007387 */ /* 0x000fe80000100a00 */
[----:B------:R-:W-:Y:S01]  /*34af0*/  STL.64 [R1+0x8], R44 ;  /* 0x0000082c01007387 */ /* 0x000fe20000100a00 */
[----:B------:R-:W-:-:S03]  /*34b00*/  IMAD.MOV.U32 R51, RZ, RZ, R9 ;  /* 0x000000ffff337224 */ /* 0x000fc600078e0009 */
        /* <DEDUP_REMOVED lines=8> */
[----:B------:R-:W-:-:S02]  /*34b90*/  IMAD.MOV.U32 R53, RZ, RZ, R10 ;  /* 0x000000ffff357224 */ /* 0x000fc400078e000a */
[----:B------:R-:W-:Y:S02]  /*34ba0*/  IMAD.MOV.U32 R55, RZ, RZ, R11 ;  /* 0x000000ffff377224 */ /* 0x000fe400078e000b */
[----:B------:R-:W-:Y:S02]  /*34bb0*/  IMAD.MOV.U32 R57, RZ, RZ, R12 ;  /* 0x000000ffff397224 */ /* 0x000fe400078e000c */
[----:B------:R-:W-:Y:S02]  /*34bc0*/  IMAD.MOV.U32 R59, RZ, RZ, R13 ;  /* 0x000000ffff3b7224 */ /* 0x000fe400078e000d */
[----:B--2---:R-:W-:Y:S02]  /*34bd0*/  IMAD.MOV.U32 R52, RZ, RZ, R92 ;  /* 0x000000ffff347224 */ /* 0x004fe400078e005c */
[----:B------:R-:W2:Y:S01]  /*34be0*/  LDL.LU R92, [R1+0x68] ;  /* 0x00006800015c7983 */ /* 0x000ea20000300800 */
[----:B---3--:R-:W-:-:S03]  /*34bf0*/  IMAD.MOV.U32 R54, RZ, RZ, R3 ;  /* 0x000000ffff367224 */ /* 0x008fc600078e0003 */
[----:B------:R-:W3:Y:S01]  /*34c00*/  LDL.LU R3, [R1+0x70] ;  /* 0x0000700001037983 */ /* 0x000ee20000300800 */
[----:B----4-:R-:W-:-:S03]  /*34c10*/  IMAD.MOV.U32 R56, RZ, RZ, R2 ;  /* 0x000000ffff387224 */ /* 0x010fc600078e0002 */
[----:B------:R-:W4:Y:S01]  /*34c20*/  LDL.LU R2, [R1+0x78] ;  /* 0x0000780001027983 */ /* 0x000f220000300800 */
[----:B------:R-:W-:-:S03]  /*34c30*/  IMAD.MOV.U32 R58, RZ, RZ, R91 ;  /* 0x000000ffff3a7224 */ /* 0x000fc600078e005b */
[----:B------:R-:W4:Y:S04]  /*34c40*/  LDL.LU R91, [R1+0x80] ;  /* 0x00008000015b7983 */ /* 0x000f280000300800 */
[----:B------:R-:W-:Y:S04]  /*34c50*/  STL.64 [R1+0x25b8], R12 ;  /* 0x0025b80c01007387 */ /* 0x000fe80000100a00 */
[----:B------:R-:W-:Y:S04]  /*34c60*/  STL.64 [R1+0x28], R52 ;  /* 0x0000283401007387 */ /* 0x000fe80000100a00 */
[----:B------:R1:W-:Y:S04]  /*34c70*/  STL.64 [R1+0x2608], R52 ;  /* 0x0026083401007387 */ /* 0x0003e80000100a00 */
[----:B------:R-:W-:Y:S04]  /*34c80*/  STL.64 [R1+0x30], R54 ;  /* 0x0000303601007387 */ /* 0x000fe80000100a00 */
[----:B------:R-:W-:Y:S04]  /*34c90*/  STL.64 [R1+0x2628], R54 ;  /* 0x0026283601007387 */ /* 0x000fe80000100a00 */
[----:B------:R-:W-:Y:S04]  /*34ca0*/  STL.64 [R1+0x38], R56 ;  /* 0x0000383801007387 */ /* 0x000fe80000100a00 */
[----:B------:R-:W-:Y:S04]  /*34cb0*/  STL.64 [R1+0x2638], R56 ;  /* 0x0026383801007387 */ /* 0x000fe80000100a00 */
[----:B------:R-:W-:Y:S04]  /*34cc0*/  STL.64 [R1+0x40], R58 ;  /* 0x0000403a01007387 */ /* 0x000fe80000100a00 */
[----:B------:R-:W-:Y:S04]  /*34cd0*/  STL [R1+0x2640], R59 ;  /* 0x0026403b01007387 */ /* 0x000fe80000100800 */
[----:B------:R-:W-:Y:S04]  /*34ce0*/  STL.64 [R1+0x2658], R58 ;  /* 0x0026583a01007387 */ /* 0x000fe80000100a00 */
[----:B------:R-:W-:Y:S01]  /*34cf0*/  STL.64 [R1+0x2648], R14 ;  /* 0x0026480e01007387 */ /* 0x000fe20000100a00 */
[----:B0-----:R-:W-:-:S02]  /*34d00*/  IMAD.MOV.U32 R20, RZ, RZ, R0 ;  /* 0x000000ffff147224 */ /* 0x001fc400078e0000 */
[----:B------:R-:W-:Y:S01]  /*34d10*/  IMAD.MOV.U32 R22, RZ, RZ, R93 ;  /* 0x000000ffff167224 */ /* 0x000fe200078e005d */
[----:B------:R-:W4:Y:S01]  /*34d20*/  LDL.LU R0, [R1+0x88] ;  /* 0x0000880001007983 */ /* 0x000f220000300800 */
[----:B------:R-:W-:-:S03]  /*34d30*/  IMAD.MOV.U32 R24, RZ, RZ, R89 ;  /* 0x000000ffff187224 */ /* 0x000fc600078e0059 */
[----:B------:R-:W4:Y:S01]  /*34d40*/  LDL.LU R93, [R1+0x90] ;  /* 0x00009000015d7983 */ /* 0x000f220000300800 */
[----:B------:R-:W-:-:S03]  /*34d50*/  IMAD.MOV.U32 R60, RZ, RZ, R87 ;  /* 0x000000ffff3c7224 */ /* 0x000fc600078e0057 */
[----:B------:R-:W1:Y:S04]  /*34d60*/  LDL.LU R89, [R1+0x98] ;  /* 0x0000980001597983 */ /* 0x000e680000300800 */
[----:B------:R-:W4:Y:S01]  /*34d70*/  LDL.LU R87, [R1+0xa0] ;  /* 0x0000a00001577983 */ /* 0x000f220000300800 */
[----:B------:R-:W-:Y:S02]  /*34d80*/  IMAD.MOV.U32 R21, RZ, RZ, R14 ;  /* 0x000000ffff157224 */ /* 0x000fe400078e000e */
[----:B------:R-:W-:Y:S01]  /*34d90*/  IMAD.MOV.U32 R23, RZ, RZ, R15 ;  /* 0x000000ffff177224 */ /* 0x000fe200078e000f */
[----:B------:R-:W-:Y:S01]  /*34da0*/  STL.64 [R1+0x2668], R16 ;  /* 0x0026681001007387 */ /* 0x000fe20000100a00 */
[----:B------:R-:W-:-:S03]  /*34db0*/  IMAD.MOV.U32 R25, RZ, RZ, R16 ;  /* 0x000000ffff197224 */ /* 0x000fc600078e0010 */
[----:B------:R-:W-:Y:S04]  /*34dc0*/  STL.64 [R1+0x48], R20 ;  /* 0x0000481401007387 */ /* 0x000fe80000100a00 */
[----:B------:R-:W-:Y:S01]  /*34dd0*/  STL.64 [R1+0x2678], R20 ;  /* 0x0026781401007387 */ /* 0x000fe20000100a00 */
[----:B------:R-:W-:-:S03]  /*34de0*/  IMAD.MOV.U32 R61, RZ, RZ, R17 ;  /* 0x000000ffff3d7224 */ /* 0x000fc600078e0011 */
[----:B------:R-:W-:Y:S04]  /*34df0*/  STL.64 [R1+0x50], R22 ;  /* 0x0000501601007387 */ /* 0x000fe80000100a00 */
[----:B------:R-:W-:Y:S04]  /*34e00*/  STL [R1+0x2680], R23 ;  /* 0x0026801701007387 */ /* 0x000fe80000100800 */
        /* <DEDUP_REMOVED lines=18> */
[----:B------:R-:W-:Y:S04]  /*34f30*/  STL [R1+0x26c0], R63 ;  /* 0x0026c03f01007387 */ /* 0x000fe80000100800 */
[----:B------:R-:W-:Y:S04]  /*34f40*/  STL.64 [R1+0x26d8], R62 ;  /* 0x0026d83e01007387 */ /* 0x000fe80000100a00 */
[----:B------:R-:W-:Y:S04]  /*34f50*/  STL.64 [R1+0x70], R18 ;  /* 0x0000701201007387 */ /* 0x000fe80000100a00 */
[----:B------:R-:W-:Y:S04]  /*34f60*/  STL.64 [R1+0x26c8], R18 ;  /* 0x0026c81201007387 */ /* 0x000fe80000100a00 */
[----:B------:R-:W-:Y:S04]  /*34f70*/  STL.64 [R1+0x78], R64 ;  /* 0x0000784001007387 */ /* 0x000fe80000100a00 */
[----:B------:R-:W-:Y:S04]  /*34f80*/  STL.64 [R1+0x26e8], R64 ;  /* 0x0026e84001007387 */ /* 0x000fe80000100a00 */
[----:B------:R-:W-:Y:S04]  /*34f90*/  STL.64 [R1+0x80], R68 ;  /* 0x0000804401007387 */ /* 0x000fe80000100a00 */
[----:B------:R-:W-:Y:S04]  /*34fa0*/  STL.64 [R1+0x26f8], R68 ;  /* 0x0026f84401007387 */ /* 0x000fe80000100a00 */
[----:B------:R-:W4:Y:S04]  /*34fb0*/  LDL.LU R26, [R1+0xc0] ;  /* 0x0000c000011a7983 */ /* 0x000f280000300800 */
[----:B------:R-:W4:Y:S04]  /*34fc0*/  LDL.LU R27, [R1+0xf24] ;  /* 0x000f2400011b7983 */ /* 0x000f280000300800 */
[----:B------:R-:W4:Y:S04]  /*34fd0*/  LDL.LU R72, [R1+0xc8] ;  /* 0x0000c80001487983 */ /* 0x000f280000300800 */
[----:B------:R-:W4:Y:S04]  /*34fe0*/  LDL.LU R73, [R1+0xf28] ;  /* 0x000f280001497983 */ /* 0x000f280000300800 */
[----:B------:R-:W4:Y:S04]  /*34ff0*/  LDL.LU R66, [R1+0xd0] ;  /* 0x0000d00001427983 */ /* 0x000f280000300800 */
[----:B------:R-:W4:Y:S01]  /*35000*/  LDL.LU R67, [R1+0xf2c] ;  /* 0x000f2c0001437983 */ /* 0x000f220000300800 */
[----:B-1----:R-:W-:-:S02]  /*35010*/  IMAD.MOV.U32 R52, RZ, RZ, R89 ;  /* 0x000000ffff347224 */ /* 0x002fc400078e0059 */
[----:B------:R-:W-:Y:S01]  /*35020*/  IMAD.MOV.U32 R76, RZ, RZ, R87 ;  /* 0x000000ffff4c7224 */ /* 0x000fe200078e0057 */
[----:B------:R-:W4:Y:S04]  /*35030*/  LDL.LU R89, [R1+0xd8] ;  /* 0x0000d80001597983 */ /* 0x000f280000300800 */
[----:B------:R-:W4:Y:S01]  /*35040*/  LDL.LU R87, [R1+0xf30] ;  /* 0x000f300001577983 */ /* 0x000f220000300800 */
[----:B------:R-:W-:Y:S02]  /*35050*/  IMAD.MOV.U32 R70, RZ, RZ, R0 ;  /* 0x000000ffff467224 */ /* 0x000fe400078e0000 */
[----:B------:R-:W-:Y:S02]  /*35060*/  IMAD.MOV.U32 R71, RZ, RZ, R38 ;  /* 0x000000ffff477224 */ /* 0x000fe400078e0026 */
[----:B------:R-:W-:-:S02]  /*35070*/  IMAD.MOV.U32 R77, RZ, RZ, R41 ;  /* 0x000000ffff4d7224 */ /* 0x000fc400078e0029 */
[----:B------:R-:W-:Y:S02]  /*35080*/  IMAD.MOV.U32 R74, RZ, RZ, R93 ;  /* 0x000000ffff4a7224 */ /* 0x000fe400078e005d */
[----:B------:R-:W-:Y:S01]  /*35090*/  IMAD.MOV.U32 R75, RZ, RZ, R39 ;  /* 0x000000ffff4b7224 */ /* 0x000fe200078e0027 */
[----:B------:R-:W-:Y:S04]  /*350a0*/  STL.64 [R1+0x88], R70 ;  /* 0x0000884601007387 */ /* 0x000fe80000100a00 */
[----:B------:R-:W-:Y:S01]  /*350b0*/  STL [R1+0x2700], R71 ;  /* 0x0027004701007387 */ /* 0x000fe20000100800 */
[----:B------:R-:W-:-:S03]  /*350c0*/  IMAD.MOV.U32 R53, RZ, RZ, R40 ;  /* 0x000000ffff357224 */ /* 0x000fc600078e0028 */
        /* <DEDUP_REMOVED lines=11> */
[----:B------:R-:W4:Y:S01]  /*35180*/  LDL.LU R93, [R1+0xf38] ;  /* 0x000f3800015d7983 */ /* 0x000f220000300800 */
[----:B------:R-:W-:-:S02]  /*35190*/  IMAD.MOV.U32 R79, RZ, RZ, R42 ;  /* 0x000000ffff4f7224 */ /* 0x000fc400078e002a */
        /* <DEDUP_REMOVED lines=10> */
[----:B------:R0:W-:Y:S04]  /*35240*/  STL.64 [R1+0x27b8], R78 ;  /* 0x0027b84e01007387 */ /* 0x0001e80000100a00 */
[----:B------:R-:W-:Y:S04]  /*35250*/  STL.64 [R1+0xb0], R82 ;  /* 0x0000b05201007387 */ /* 0x000fe80000100a00 */
[----:B------:R1:W-:Y:S04]  /*35260*/  STL.64 [R1+0x27c8], R82 ;  /* 0x0027c85201007387 */ /* 0x0003e80000100a00 */
[----:B------:R-:W-:Y:S04]  /*35270*/  STL.64 [R1+0xb8], R76 ;  /* 0x0000b84c01007387 */ /* 0x000fe80000100a00 */
[----:B------:R-:W-:Y:S04]  /*35280*/  STL [R1+0x27d0], R77 ;  /* 0x0027d04d01007387 */ /* 0x000fe80000100800 */
[----:B------:R-:W-:Y:S04]  /*35290*/  STL.64 [R1+0x27e8], R76 ;  /* 0x0027e84c01007387 */ /* 0x000fe80000100a00 */
[----:B------:R-:W4:Y:S04]  /*352a0*/  LDL.LU R6, [R1+0x100] ;  /* 0x0001000001067983 */ /* 0x000f280000300800 */
[----:B------:R-:W4:Y:S04]  /*352b0*/  LDL.LU R7, [R1+0xf44] ;  /* 0x000f440001077983 */ /* 0x000f280000300800 */
[----:B------:R-:W4:Y:S01]  /*352c0*/  LDL.LU R9, [R1+0x108] ;  /* 0x0001080001097983 */ /* 0x000f220000300800 */
[----:B------:R-:W-:-:S03]  /*352d0*/  IMAD.MOV.U32 R41, RZ, RZ, R72 ;  /* 0x000000ffff297224 */ /* 0x000fc600078e0048 */
[----:B------:R-:W4:Y:S01]  /*352e0*/  LDL.LU R5, [R1+0xf48] ;  /* 0x000f480001057983 */ /* 0x000f220000300800 */
[----:B------:R-:W-:-:S03]  /*352f0*/  IMAD.MOV.U32 R40, RZ, RZ, R73 ;  /* 0x000000ffff287224 */ /* 0x000fc600078e0049 */
[----:B------:R-:W4:Y:S04]  /*35300*/  LDL.LU R72, [R1+0x110] ;  /* 0x0001100001487983 */ /* 0x000f280000300800 */
[----:B------:R-:W4:Y:S01]  /*35310*/  LDL.LU R73, [R1+0xf4c] ;  /* 0x000f4c0001497983 */ /* 0x000f220000300800 */
[----:B------:R-:W-:Y:S02]  /*35320*/  IMAD.MOV.U32 R38, RZ, RZ, R27 ;  /* 0x000000ffff267224 */ /* 0x000fe400078e001b */
[----:B------:R-:W-:Y:S02]  /*35330*/  IMAD.MOV.U32 R39, RZ, RZ, R26 ;  /* 0x000000ffff277224 */ /* 0x000fe400078e001a */
[----:B------:R-:W-:Y:S02]  /*35340*/  IMAD.MOV.U32 R27, RZ, RZ, R89 ;  /* 0x000000ffff1b7224 */ /* 0x000fe400078e0059 */
[----:B------:R-:W-:Y:S01]  /*35350*/  IMAD.MOV.U32 R26, RZ, RZ, R87 ;  /* 0x000000ffff1a7224 */ /* 0x000fe200078e0057 */
[----:B------:R-:W4:Y:S04]  /*35360*/  LDL.LU R89, [R1+0x118] ;  /* 0x0001180001597983 */ /* 0x000f280000300800 */
[----:B------:R-:W4:Y:S01]  /*35370*/  LDL.LU R87, [R1+0xf50] ;  /* 0x000f500001577983 */ /* 0x000f220000300800 */
[----:B------:R-:W-:-:S04]  /*35380*/  LOP3.LUT R67, R67, R66, RZ, 0x3c, !PT ;  /* 0x0000004243437212 */ /* 0x000fc800078e3cff */
[C---:B------:R-:W-:Y:S01]  /*35390*/  LOP3.LUT R66, R67.reuse, R66, RZ, 0x3c, !PT ;  /* 0x0000004243427212 */ /* 0x040fe200078e3cff */
[----:B------:R-:W-:Y:S04]  /*353a0*/  STL.64 [R1+0xc0], R38 ;  /* 0x0000c02601007387 */ /* 0x000fe80000100a00 */
[----:B------:R-:W-:Y:S01]  /*353b0*/  STL [R1+0x2740], R39 ;  /* 0x0027402701007387 */ /* 0x000fe20000100800 */
[----:B------:R-:W-:-:S03]  /*353c0*/  LOP3.LUT R67, R67, R66, RZ, 0x3c, !PT ;  /* 0x0000004243437212 */ /* 0x000fc600078e3cff */
[----:B------:R0:W-:Y:S04]  /*353d0*/  STL.64 [R1+0x27d8], R38 ;  /* 0x0027d82601007387 */ /* 0x0001e80000100a00 */
[----:B------:R-:W-:Y:S04]  /*353e0*/  STL.64 [R1+0xc8], R40 ;  /* 0x0000c82801007387 */ /* 0x000fe80000100a00 */
[----:B------:R-:W-:Y:S04]  /*353f0*/  STL.64 [R1+0x2748], R40 ;  /* 0x0027482801007387 */ /* 0x000fe80000100a00 */
[----:B------:R-:W-:Y:S04]  /*35400*/  STL.64 [R1+0xd0], R66 ;  /* 0x0000d04201007387 */ /* 0x000fe80000100a00 */
[----:B------:R0:W-:Y:S04]  /*35410*/  STL.64 [R1+0x27f8], R66 ;  /* 0x0027f84201007387 */ /* 0x0001e80000100a00 */
[----:B------:R-:W-:Y:S04]  /*35420*/  STL.64 [R1+0xd8], R26 ;  /* 0x0000d81a01007387 */ /* 0x000fe80000100a00 */
[----:B------:R0:W-:Y:S01]  /*35430*/  STL.64 [R1+0x2808], R26 ;  /* 0x0028081a01007387 */ /* 0x0001e20000100a00 */
[----:B------:R-:W-:-:S02]  /*35440*/  IMAD.MOV.U32 R29, RZ, RZ, R80 ;  /* 0x000000ffff1d7224 */ /* 0x000fc400078e0050 */
[----:B------:R-:W-:Y:S01]  /*35450*/  IMAD.MOV.U32 R28, RZ, RZ, R81 ;  /* 0x000000ffff1c7224 */ /* 0x000fe200078e0051 */
[----:B------:R-:W4:Y:S01]  /*35460*/  LDL.LU R80, [R1+0x120] ;  /* 0x0001200001507983 */ /* 0x000f220000300800 */
[----:B------:R-:W-:-:S03]  /*35470*/  IMAD.MOV.U32 R31, RZ, RZ, R0 ;  /* 0x000000ffff1f7224 */ /* 0x000fc600078e0000 */
[----:B------:R-:W4:Y:S01]  /*35480*/  LDL.LU R81, [R1+0xf54] ;  /* 0x000f540001517983 */ /* 0x000f220000300800 */
[----:B------:R-:W-:-:S03]  /*35490*/  IMAD.MOV.U32 R30, RZ, RZ, R93 ;  /* 0x000000ffff1e7224 */ /* 0x000fc600078e005d */
[----:B------:R-:W4:Y:S04]  /*354a0*/  LDL.LU R0, [R1+0x128] ;  /* 0x0001280001007983 */ /* 0x000f280000300800 */
[----:B------:R-:W4:Y:S01]  /*354b0*/  LDL.LU R93, [R1+0xf58] ;  /* 0x000f5800015d7983 */ /* 0x000f220000300800 */
[----:B--2---:R-:W-:-:S03]  /*354c0*/  IMAD.MOV.U32 R33, RZ, RZ, R92 ;  /* 0x000000ffff217224 */ /* 0x004fc600078e005c */
        /* <DEDUP_REMOVED lines=8> */
[----:B------:R-:W-:Y:S04]  /*35550*/  STL [R1+0x2810], R29 ;  /* 0x0028101d01007387 */ /* 0x000fe80000100800 */
[----:B------:R0:W-:Y:S04]  /*35560*/  STL.64 [R1+0x2828], R28 ;  /* 0x0028281c01007387 */ /* 0x0001e80000100a00 */
[----:B------:R-:W-:Y:S04]  /*35570*/  STL.64 [R1+0xe8], R30 ;  /* 0x0000e81e01007387 */ /* 0x000fe80000100a00 */
[----:B------:R-:W-:Y:S04]  /*35580*/  STL.64 [R1+0x2818], R30 ;  /* 0x0028181e01007387 */ /* 0x000fe80000100a00 */
[----:B------:R-:W-:Y:S04]  /*35590*/  STL.64 [R1+0xf0], R32 ;  /* 0x0000f02001007387 */ /* 0x000fe80000100a00 */
[----:B------:R-:W-:Y:S04]  /*355a0*/  STL.64 [R1+0x2838], R32 ;  /* 0x0028382001007387 */ /* 0x000fe80000100a00 */
[----:B------:R-:W-:Y:S04]  /*355b0*/  STL.64 [R1+0xf8], R34 ;  /* 0x0000f82201007387 */ /* 0x000fe80000100a00 */
[----:B------:R-:W-:Y:S01]  /*355c0*/  STL.64 [R1+0x2848], R34 ;  /* 0x0028482201007387 */ /* 0x000fe20000100a00 */
[----:B------:R-:W-:-:S03]  /*355d0*/  IMAD.MOV.U32 R45, RZ, RZ, R72 ;  /* 0x000000ffff2d7224 */ /* 0x000fc600078e0048 */
[----:B------:R-:W4:Y:S01]  /*355e0*/  LDL.LU R72, [R1+0x140] ;  /* 0x0001400001487983 */ /* 0x000f220000300800 */
[----:B------:R-:W-:-:S03]  /*355f0*/  IMAD.MOV.U32 R44, RZ, RZ, R73 ;  /* 0x000000ffff2c7224 */ /* 0x000fc600078e0049 */
[----:B------:R-:W4:Y:S04]  /*35600*/  LDL.LU R73, [R1+0xf64] ;  /* 0x000f640001497983 */ /* 0x000f280000300800 */
[----:B------:R-:W4:Y:S04]  /*35610*/  LDL.LU R54, [R1+0x148] ;  /* 0x0001480001367983 */ /* 0x000f280000300800 */
[----:B------:R-:W4:Y:S01]  /*35620*/  LDL.LU R55, [R1+0xf68] ;  /* 0x000f680001377983 */ /* 0x000f220000300800 */
[----:B------:R-:W-:-:S03]  /*35630*/  IMAD.MOV.U32 R8, RZ, RZ, R5 ;  /* 0x000000ffff087224 */ /* 0x000fc600078e0005 */
[----:B------:R-:W4:Y:S04]  /*35640*/  LDL.LU R57, [R1+0x150] ;  /* 0x0001500001397983 */ /* 0x000f280000300800 */
[----:B------:R-:W4:Y:S01]  /*35650*/  LDL.LU R5, [R1+0xf6c] ;  /* 0x000f6c0001057983 */ /* 0x000f220000300800 */
[----:B------:R-:W-:-:S03]  /*35660*/  IMAD.MOV.U32 R47, RZ, RZ, R89 ;  /* 0x000000ffff2f7224 */ /* 0x000fc600078e0059 */
[----:B------:R-:W4:Y:S01]  /*35670*/  LDL.LU R89, [R1+0x158] ;  /* 0x0001580001597983 */ /* 0x000f220000300800 */
[----:B------:R-:W-:-:S03]  /*35680*/  IMAD.MOV.U32 R46, RZ, RZ, R87 ;  /* 0x000000ffff2e7224 */ /* 0x000fc600078e0057 */
[----:B------:R-:W4:Y:S01]  /*35690*/  LDL.LU R87, [R1+0xf70] ;  /* 0x000f700001577983 */ /* 0x000f220000300800 */
[----:B------:R-:W-:-:S04]  /*356a0*/  LOP3.LUT R7, R7, R6, RZ, 0x3c, !PT ;  /* 0x0000000607077212 */ /* 0x000fc800078e3cff */
[----:B------:R-:W-:-:S04]  /*356b0*/  LOP3.LUT R6, R7, R6, RZ, 0x3c, !PT ;  /* 0x0000000607067212 */ /* 0x000fc800078e3cff */
[----:B------:R-:W-:-:S05]  /*356c0*/  LOP3.LUT R7, R7, R6, RZ, 0x3c, !PT ;  /* 0x0000000607077212 */ /* 0x000fca00078e3cff */
[----:B------:R-:W-:Y:S04]  /*356d0*/  STL.64 [R1+0x100], R6 ;  /* 0x0001000601007387 */ /* 0x000fe80000100a00 */
[----:B------:R-:W-:Y:S04]  /*356e0*/  STL.64 [R1+0x2858], R6 ;  /* 0x0028580601007387 */ /* 0x000fe80000100a00 */
[----:B------:R-:W-:Y:S04]  /*356f0*/  STL.64 [R1+0x108], R8 ;  /* 0x0001080801007387 */ /* 0x000fe80000100a00 */
[----:B------:R0:W-:Y:S04]  /*35700*/  STL.64 [R1+0x2868], R8 ;  /* 0x0028680801007387 */ /* 0x0001e80000100a00 */
[----:B------:R-:W-:Y:S04]  /*35710*/  STL.64 [R1+0x110], R44 ;  /* 0x0001102c01007387 */ /* 0x000fe80000100a00 */
[----:B------:R-:W-:Y:S04]  /*35720*/  STL [R1+0x2880], R44 ;  /* 0x0028802c01007387 */ /* 0x000fe80000100800 */
[----:B------:R-:W-:Y:S04]  /*35730*/  STL [R1+0x2870], R45 ;  /* 0x0028702d01007387 */ /* 0x000fe80000100800 */
        /* <DEDUP_REMOVED lines=20> */
[----:B------:R-:W-:Y:S04]  /*35880*/  STL.64 [R1+0x128], R50 ;  /* 0x0001283201007387 */ /* 0x000fe80000100a00 */
[----:B------:R-:W-:Y:S04]  /*35890*/  STL [R1+0x28a0], R50 ;  /* 0x0028a03201007387 */ /* 0x000fe80000100800 */
[----:B------:R-:W-:Y:S04]  /*358a0*/  STL [R1+0x2890], R51 ;  /* 0x0028903301007387 */ /* 0x000fe80000100800 */
[----:B------:R-:W-:Y:S04]  /*358b0*/  STL.64 [R1+0x130], R10 ;  /* 0x0001300a01007387 */ /* 0x000fe80000100a00 */
[----:B------:R-:W-:Y:S04]  /*358c0*/  STL.64 [R1+0x2898], R10 ;  /* 0x0028980a01007387 */ /* 0x000fe80000100a00 */
[----:B------:R-:W-:Y:S04]  /*358d0*/  STL.64 [R1+0x138], R12 ;  /* 0x0001380c01007387 */ /* 0x000fe80000100a00 */
[----:B------:R0:W-:Y:S04]  /*358e0*/  STL.64 [R1+0x28a8], R12 ;  /* 0x0028a80c01007387 */ /* 0x0001e80000100a00 */
[----:B------:R-:W4:Y:S04]  /*358f0*/  LDL.LU R22, [R1+0x180] ;  /* 0x0001800001167983 */ /* 0x000f280000300800 */
[----:B------:R-:W4:Y:S04]  /*35900*/  LDL.LU R23, [R1+0xf84] ;  /* 0x000f840001177983 */ /* 0x000f280000300800 */
[----:B------:R-:W4:Y:S04]  /*35910*/  LDL.LU R60, [R1+0x188] ;  /* 0x00018800013c7983 */ /* 0x000f280000300800 */
[----:B------:R-:W4:Y:S04]  /*35920*/  LDL.LU R61, [R1+0xf88] ;  /* 0x000f8800013d7983 */ /* 0x000f280000300800 */
[----:B------:R-:W4:Y:S01]  /*35930*/  LDL.LU R37, [R1+0x190] ;  /* 0x0001900001257983 */ /* 0x000f220000300800 */
[----:B------:R-:W-:-:S03]  /*35940*/  IMAD.MOV.U32 R56, RZ, RZ, R5 ;  /* 0x000000ffff387224 */ /* 0x000fc600078e0005 */
[----:B------:R-:W4:Y:S01]  /*35950*/  LDL.LU R5, [R1+0xf8c] ;  /* 0x000f8c0001057983 */ /* 0x000f220000300800 */
[----:B------:R-:W-:-:S03]  /*35960*/  IMAD.MOV.U32 R15, RZ, RZ, R89 ;  /* 0x000000ffff0f7224 */ /* 0x000fc600078e0059 */
[----:B------:R-:W4:Y:S01]  /*35970*/  LDL.LU R89, [R1+0x198] ;  /* 0x0001980001597983 */ /* 0x000f220000300800 */
[----:B------:R-:W-:-:S03]  /*35980*/  IMAD.MOV.U32 R14, RZ, RZ, R87 ;  /* 0x000000ffff0e7224 */ /* 0x000fc600078e0057 */
[----:B------:R-:W4:Y:S01]  /*35990*/  LDL.LU R87, [R1+0xf90] ;  /* 0x000f900001577983 */ /* 0x000f220000300800 */
[----:B------:R-:W-:Y:S02]  /*359a0*/  LOP3.LUT R73, R73, R72, RZ, 0x3c, !PT ;  /* 0x0000004849497212 */ /* 0x000fe400078e3cff */
[----:B------:R-:W-:Y:S02]  /*359b0*/  LOP3.LUT R55, R55, R54, RZ, 0x3c, !PT ;  /* 0x0000003637377212 */ /* 0x000fe400078e3cff */
[----:B------:R-:W-:Y:S02]  /*359c0*/  LOP3.LUT R72, R73, R72, RZ, 0x3c, !PT ;  /* 0x0000004849487212 */ /* 0x000fe400078e3cff */
[----:B------:R-:W-:Y:S02]  /*359d0*/  LOP3.LUT R54, R55, R54, RZ, 0x3c, !PT ;  /* 0x0000003637367212 */ /* 0x000fe400078e3cff */
[----:B------:R-:W-:Y:S02]  /*359e0*/  LOP3.LUT R73, R73, R72, RZ, 0x3c, !PT ;  /* 0x0000004849497212 */ /* 0x000fe400078e3cff */
[----:B------:R-:W-:-:S03]  /*359f0*/  LOP3.LUT R55, R55, R54, RZ, 0x3c, !PT ;  /* 0x0000003637377212 */ /* 0x000fc600078e3cff */
[----:B------:R-:W-:Y:S04]  /*35a00*/  STL.64 [R1+0x140], R72 ;  /* 0x0001404801007387 */ /* 0x000fe80000100a00 */
[----:B------:R-:W-:Y:S04]  /*35a10*/  STL [R1+0x28c0], R72 ;  /* 0x0028c04801007387 */ /* 0x000fe80000100800 */
[----:B------:R-:W-:Y:S04]  /*35a20*/  STL [R1+0x28b0], R73 ;  /* 0x0028b04901007387 */ /* 0x000fe80000100800 */
[----:B------:R-:W-:Y:S04]  /*35a30*/  STL.64 [R1+0x148], R54 ;  /* 0x0001483601007387 */ /* 0x000fe80000100a00 */
[----:B------:R-:W-:Y:S04]  /*35a40*/  STL.64 [R1+0x28b8], R54 ;  /* 0x0028b83601007387 */ /* 0x000fe80000100a00 */
[----:B------:R-:W-:Y:S04]  /*35a50*/  STL.64 [R1+0x150], R56 ;  /* 0x0001503801007387 */ /* 0x000fe80000100a00 */
[----:B------:R-:W-:Y:S04]  /*35a60*/  STL.64 [R1+0x28c8], R56 ;  /* 0x0028c83801007387 */ /* 0x000fe80000100a00 */
[----:B------:R-:W-:Y:S04]  /*35a70*/  STL.64 [R1+0x158], R14 ;  /* 0x0001580e01007387 */ /* 0x000fe80000100a00 */
[----:B------:R0:W-:Y:S04]  /*35a80*/  STL [R1+0x28e0], R14 ;  /* 0x0028e00e01007387 */ /* 0x0001e80000100800 */
[----:B------:R-:W-:Y:S01]  /*35a90*/  STL [R1+0x28d0], R15 ;  /* 0x0028d00f01007387 */ /* 0x000fe20000100800 */
[----:B------:R-:W-:-:S02]  /*35aa0*/  IMAD.MOV.U32 R59, RZ, RZ, R80 ;  /* 0x000000ffff3b7224 */ /* 0x000fc400078e0050 */
[----:B------:R-:W-:Y:S01]  /*35ab0*/  IMAD.MOV.U32 R58, RZ, RZ, R81 ;  /* 0x000000ffff3a7224 */ /* 0x000fe200078e0051 */
[----:B------:R-:W4:Y:S01]  /*35ac0*/  LDL.LU R80, [R1+0x1a0] ;  /* 0x0001a00001507983 */ /* 0x000f220000300800 */
[----:B------:R-:W-:-:S03]  /*35ad0*/  IMAD.MOV.U32 R17, RZ, RZ, R0 ;  /* 0x000000ffff117224 */ /* 0x000fc600078e0000 */
[----:B------:R-:W4:Y:S01]  /*35ae0*/  LDL.LU R81, [R1+0xf94] ;  /* 0x000f940001517983 */ /* 0x000f220000300800 */
[----:B------:R-:W-:-:S03]  /*35af0*/  IMAD.MOV.U32 R16, RZ, RZ, R93 ;  /* 0x000000ffff107224 */ /* 0x000fc600078e005d */
[----:B------:R-:W0:Y:S04]  /*35b00*/  LDL.LU R0, [R1+0x1a8] ;  /* 0x0001a80001007983 */ /* 0x000e280000300800 */
[----:B------:R-:W4:Y:S01]  /*35b10*/  LDL.LU R93, [R1+0xf98] ;  /* 0x000f9800015d7983 */ /* 0x000f220000300800 */
[----:B--2---:R-:W-:-:S03]  /*35b20*/  IMAD.MOV.U32 R21, RZ, RZ, R92 ;  /* 0x000000ffff157224 */ /* 0x004fc600078e005c */
[----:B------:R-:W1:Y:S01]  /*35b30*/  LDL.LU R92, [R1+0x1b0] ;  /* 0x0001b000015c7983 */ /* 0x000e620000300800 */
[----:B---3--:R-:W-:-:S03]  /*35b40*/  IMAD.MOV.U32 R20, RZ, RZ, R3 ;  /* 0x000000ffff147224 */ /* 0x008fc600078e0003 */
[----:B------:R-:W2:Y:S01]  /*35b50*/  LDL.LU R3, [R1+0xf9c] ;  /* 0x000f9c0001037983 */ /* 0x000ea20000300800 */
[----:B----4-:R-:W-:-:S03]  /*35b60*/  IMAD.MOV.U32 R25, RZ, RZ, R2 ;  /* 0x000000ffff197224 */ /* 0x010fc600078e0002 */
[----:B------:R-:W3:Y:S01]  /*35b70*/  LDL.LU R2, [R1+0x1b8] ;  /* 0x0001b80001027983 */ /* 0x000ee20000300800 */
        /* <DEDUP_REMOVED lines=8> */
[----:B------:R-:W-:Y:S04]  /*35c00*/  STL [R1+0x28f0], R21 ;  /* 0x0028f01501007387 */ /* 0x000fe80000100800 */
        /* <DEDUP_REMOVED lines=20> */
[----:B------:R0:W-:Y:S04]  /*35d50*/  STL.64 [R1+0x2908], R22 ;  /* 0x0029081601007387 */ /* 0x0001e80000100a00 */
[----:B------:R-:W-:Y:S04]  /*35d60*/  STL.64 [R1+0x188], R60 ;  /* 0x0001883c01007387 */ /* 0x000fe80000100a00 */
[----:B------:R-:W-:Y:S04]  /*35d70*/  STL [R1+0x2920], R60 ;  /* 0x0029203c01007387 */ /* 0x000fe80000100800 */
[----:B------:R-:W-:Y:S04]  /*35d80*/  STL [R1+0x2910], R61 ;  /* 0x0029103d01007387 */ /* 0x000fe80000100800 */
[----:B------:R-:W-:Y:S04]  /*35d90*/  STL.64 [R1+0x190], R36 ;  /* 0x0001902401007387 */ /* 0x000fe80000100a00 */
[----:B------:R0:W-:Y:S04]  /*35da0*/  STL.64 [R1+0x2918], R36 ;  /* 0x0029182401007387 */ /* 0x0001e80000100a00 */
[----:B------:R-:W-:Y:S04]  /*35db0*/  STL.64 [R1+0x198], R18 ;  /* 0x0001981201007387 */ /* 0x000fe80000100a00 */
[----:B------:R0:W-:Y:S04]  /*35dc0*/  STL.64 [R1+0x2928], R18 ;  /* 0x0029281201007387 */ /* 0x0001e80000100a00 */
[----:B------:R-:W4:Y:S04]  /*35dd0*/  LDL.LU R70, [R1+0x1e0] ;  /* 0x0001e00001467983 */ /* 0x000f280000300800 */
[----:B------:R-:W4:Y:S01]  /*35de0*/  LDL.LU R71, [R1+0xfb4] ;  /* 0x000fb40001477983 */ /* 0x000f220000300800 */
[----:B0-----:R-:W-:-:S02]  /*35df0*/  IMAD.MOV.U32 R79, RZ, RZ, R0 ;  /* 0x000000ffff4f7224 */ /* 0x001fc400078e0000 */
[----:B------:R-:W-:Y:S01]  /*35e00*/  IMAD.MOV.U32 R78, RZ, RZ, R93 ;  /* 0x000000ffff4e7224 */ /* 0x000fe200078e005d */
[----:B------:R-:W4:Y:S04]  /*35e10*/  LDL.LU R0, [R1+0x1e8] ;  /* 0x0001e80001007983 */ /* 0x000f280000300800 */
[----:B------:R-:W4:Y:S01]  /*35e20*/  LDL.LU R93, [R1+0xfb8] ;  /* 0x000fb800015d7983 */ /* 0x000f220000300800 */
[----:B------:R-:W-:-:S04]  /*35e30*/  LOP3.LUT R81, R81, R80, RZ, 0x3c, !PT ;  /* 0x0000005051517212 */ /* 0x000fc800078e3cff */
[----:B------:R-:W-:-:S04]  /*35e40*/  LOP3.LUT R80, R81, R80, RZ, 0x3c, !PT ;  /* 0x0000005051507212 */ /* 0x000fc800078e3cff */
[----:B------:R-:W-:Y:S01]  /*35e50*/  LOP3.LUT R81, R81, R80, RZ, 0x3c, !PT ;  /* 0x0000005051517212 */ /* 0x000fe200078e3cff */
[----:B-1----:R-:W-:Y:S02]  /*35e60*/  IMAD.MOV.U32 R83, RZ, RZ, R92 ;  /* 0x000000ffff537224 */ /* 0x002fe400078e005c */
[----:B------:R-:W4:Y:S01]  /*35e70*/  LDL.LU R92, [R1+0x1f0] ;  /* 0x0001f000015c7983 */ /* 0x000f220000300800 */
[----:B--2---:R-:W-:-:S03]  /*35e80*/  IMAD.MOV.U32 R82, RZ, RZ, R3 ;  /* 0x000000ffff527224 */ /* 0x004fc600078e0003 */
[----:B------:R-:W2:Y:S01]  /*35e90*/  LDL.LU R3, [R1+0xfbc] ;  /* 0x000fbc0001037983 */ /* 0x000ea20000300800 */
[----:B---3--:R-:W-:-:S03]  /*35ea0*/  IMAD.MOV.U32 R39, RZ, RZ, R2 ;  /* 0x000000ffff277224 */ /* 0x008fc600078e0002 */
[----:B------:R-:W3:Y:S01]  /*35eb0*/  LDL.LU R2, [R1+0x1f8] ;  /* 0x0001f80001027983 */ /* 0x000ee20000300800 */
[----:B----4-:R-:W-:-:S03]  /*35ec0*/  IMAD.MOV.U32 R38, RZ, RZ, R91 ;  /* 0x000000ffff267224 */ /* 0x010fc600078e005b */
[----:B------:R-:W4:Y:S04]  /*35ed0*/  LDL.LU R91, [R1+0xfc0] ;  /* 0x000fc000015b7983 */ /* 0x000f280000300800 */
[----:B------:R-:W-:Y:S04]  /*35ee0*/  STL.64 [R1+0x1a0], R80 ;  /* 0x0001a05001007387 */ /* 0x000fe80000100a00 */
[----:B------:R-:W-:Y:S04]  /*35ef0*/  STL [R1+0x2940], R80 ;  /* 0x0029405001007387 */ /* 0x000fe80000100800 */
[----:B------:R-:W-:Y:S04]  /*35f00*/  STL [R1+0x2930], R81 ;  /* 0x0029305101007387 */ /* 0x000fe80000100800 */
[----:B------:R-:W-:Y:S04]  /*35f10*/  STL.64 [R1+0x1a8], R78 ;  /* 0x0001a84e01007387 */ /* 0x000fe80000100a00 */
[----:B------:R0:W-:Y:S04]  /*35f20*/  STL.64 [R1+0x2938], R78 ;  /* 0x0029384e01007387 */ /* 0x0001e80000100a00 */
[----:B------:R-:W-:Y:S04]  /*35f30*/  STL.64 [R1+0x1b0], R82 ;  /* 0x0001b05201007387 */ /* 0x000fe80000100a00 */
[----:B------:R1:W-:Y:S04]  /*35f40*/  STL.64 [R1+0x2948], R82 ;  /* 0x0029485201007387 */ /* 0x0003e80000100a00 */
[----:B------:R-:W-:Y:S04]  /*35f50*/  STL.64 [R1+0x1b8], R38 ;  /* 0x0001b82601007387 */ /* 0x000fe80000100a00 */
[----:B------:R-:W-:Y:S04]  /*35f60*/  STL [R1+0x2960], R38 ;  /* 0x0029602601007387 */ /* 0x000fe80000100800 */
[----:B------:R-:W-:Y:S04]  /*35f70*/  STL [R1+0x2950], R39 ;  /* 0x0029502701007387 */ /* 0x000fe80000100800 */
        /* <DEDUP_REMOVED lines=27> */
[----:B------:R-:W4:Y:S01]  /*36130*/  LDL.LU R29, [R1+0xfd4] ;  /* 0x000fd400011d7983 */ /* 0x000f220000300800 */
[----:B------:R-:W-:-:S02]  /*36140*/  IMAD.MOV.U32 R53, RZ, RZ, R0 ;  /* 0x000000ffff357224 */ /* 0x000fc400078e0000 */
[----:B------:R-:W-:Y:S01]  /*36150*/  IMAD.MOV.U32 R52, RZ, RZ, R93 ;  /* 0x000000ffff347224 */ /* 0x000fe200078e005d */
[----:B------:R-:W4:Y:S04]  /*36160*/  LDL.LU R0, [R1+0x228] ;  /* 0x0002280001007983 */ /* 0x000f280000300800 */
[----:B------:R-:W4:Y:S01]  /*36170*/  LDL.LU R93, [R1+0xfd8] ;  /* 0x000fd800015d7983 */ /* 0x000f220000300800 */
[----:B------:R-:W-:-:S04]  /*36180*/  LOP3.LUT R71, R71, R70, RZ, 0x3c, !PT ;  /* 0x0000004647477212 */ /* 0x000fc800078e3cff */
[----:B------:R-:W-:-:S04]  /*36190*/  LOP3.LUT R70, R71, R70, RZ, 0x3c, !PT ;  /* 0x0000004647467212 */ /* 0x000fc800078e3cff */
[----:B------:R-:W-:Y:S01]  /*361a0*/  LOP3.LUT R71, R71, R70, RZ, 0x3c, !PT ;  /* 0x0000004647477212 */ /* 0x000fe200078e3cff */
[----:B------:R-:W-:Y:S02]  /*361b0*/  IMAD.MOV.U32 R43, RZ, RZ, R92 ;  /* 0x000000ffff2b7224 */ /* 0x000fe400078e005c */
        /* <DEDUP_REMOVED lines=62> */
[----:B------:R0:W-:Y:S04]  /*365a0*/  STL [R1+0x29f0], R32 ;  /* 0x0029f02001007387 */ /* 0x0001e80000100800 */
[----:B------:R-:W-:Y:S04]  /*365b0*/  STL [R1+0x29e0], R33 ;  /* 0x0029e02101007387 */ /* 0x000fe80000100800 */
[----:B------:R-:W-:Y:S04]  /*365c0*/  STL.64 [R1+0x230], R34 ;  /* 0x0002302201007387 */ /* 0x000fe80000100a00 */
[----:B------:R0:W-:Y:S04]  /*365d0*/  STL.64 [R1+0x29e8], R34 ;  /* 0x0029e82201007387 */ /* 0x0001e80000100a00 */
[----:B------:R-:W-:Y:S04]  /*365e0*/  STL.64 [R1+0x238], R6 ;  /* 0x0002380601007387 */ /* 0x000fe80000100a00 */
[----:B------:R0:W-:Y:S04]  /*365f0*/  STL.64 [R1+0x29f8], R6 ;  /* 0x0029f80601007387 */ /* 0x0001e80000100a00 */
[----:B------:R-:W4:Y:S04]  /*36600*/  LDL.LU R14, [R1+0x280] ;  /* 0x00028000010e7983 */ /* 0x000f280000300800 */
[----:B------:R-:W4:Y:S01]  /*36610*/  LDL.LU R51, [R1+0x1534] ;  /* 0x0015340001337983 */ /* 0x000f220000300800 */
[----:B------:R-:W-:-:S03]  /*36620*/  IMAD.MOV.U32 R46, RZ, RZ, R45 ;  /* 0x000000ffff2e7224 */ /* 0x000fc600078e002d */
[----:B------:R-:W4:Y:S01]  /*36630*/  LDL.LU R50, [R1+0x288] ;  /* 0x0002880001327983 */ /* 0x000f220000300800 */
[----:B------:R-:W-:-:S03]  /*36640*/  IMAD.MOV.U32 R49, RZ, RZ, R44 ;  /* 0x000000ffff317224 */ /* 0x000fc600078e002c */
[----:B------:R-:W4:Y:S04]  /*36650*/  LDL.LU R45, [R1+0x1538] ;  /* 0x00153800012d7983 */ /* 0x000f280000300800 */
[----:B------:R-:W4:Y:S01]  /*36660*/  LDL.LU R44, [R1+0x290] ;  /* 0x00029000012c7983 */ /* 0x000f220000300800 */
[----:B------:R-:W-:-:S03]  /*36670*/  IMAD.MOV.U32 R48, RZ, RZ, R5 ;  /* 0x000000ffff307224 */ /* 0x000fc600078e0005 */
[----:B------:R-:W4:Y:S01]  /*36680*/  LDL.LU R5, [R1+0x153c] ;  /* 0x00153c0001057983 */ /* 0x000f220000300800 */
[----:B------:R-:W-:Y:S02]  /*36690*/  IMAD.MOV.U32 R11, RZ, RZ, R89 ;  /* 0x000000ffff0b7224 */ /* 0x000fe400078e0059 */
[----:B------:R-:W-:Y:S01]  /*366a0*/  IMAD.MOV.U32 R10, RZ, RZ, R87 ;  /* 0x000000ffff0a7224 */ /* 0x000fe200078e0057 */
[----:B------:R-:W4:Y:S04]  /*366b0*/  LDL.LU R89, [R1+0x298] ;  /* 0x0002980001597983 */ /* 0x000f280000300800 */
[----:B------:R-:W4:Y:S01]  /*366c0*/  LDL.LU R87, [R1+0x1540] ;  /* 0x0015400001577983 */ /* 0x000f220000300800 */
[----:B------:R-:W-:-:S04]  /*366d0*/  LOP3.LUT R9, R9, R8, RZ, 0x3c, !PT ;  /* 0x0000000809097212 */ /* 0x000fc800078e3cff */
[----:B------:R-:W-:-:S04]  /*366e0*/  LOP3.LUT R8, R9, R8, RZ, 0x3c, !PT ;  /* 0x0000000809087212 */ /* 0x000fc800078e3cff */
[----:B------:R-:W-:-:S05]  /*366f0*/  LOP3.LUT R9, R9, R8, RZ, 0x3c, !PT ;  /* 0x0000000809097212 */ /* 0x000fca00078e3cff */
        /* <DEDUP_REMOVED lines=13> */
[----:B------:R-:W0:Y:S04]  /*367d0*/  LDL.LU R0, [R1+0x2a8] ;  /* 0x0002a80001007983 */ /* 0x000e280000300800 */
[----:B------:R-:W4:Y:S01]  /*367e0*/  LDL.LU R93, [R1+0x1548] ;  /* 0x00154800015d7983 */ /* 0x000f220000300800 */
[----:B------:R-:W-:-:S04]  /*367f0*/  LOP3.LUT R13, R13, R12, RZ, 0x3c, !PT ;  /* 0x0000000c0d0d7212 */ /* 0x000fc800078e3cff */
[----:B------:R-:W-:-:S04]  /*36800*/  LOP3.LUT R12, R13, R12, RZ, 0x3c, !PT ;  /* 0x0000000c0d0c7212 */ /* 0x000fc800078e3cff */
[----:B------:R-:W-:Y:S01]  /*36810*/  LOP3.LUT R13, R13, R12, RZ, 0x3c, !PT ;  /* 0x0000000c0d0d7212 */ /* 0x000fe200078e3cff */
[----:B------:R-:W-:Y:S02]  /*36820*/  IMAD.MOV.U32 R57, RZ, RZ, R92 ;  /* 0x000000ffff397224 */ /* 0x000fe400078e005c */
[----:B------:R-:W1:Y:S01]  /*36830*/  LDL.LU R92, [R1+0x2b0] ;  /* 0x0002b000015c7983 */ /* 0x000e620000300800 */
        /* <DEDUP_REMOVED lines=42> */
[----:B------:R-:W4:Y:S04]  /*36ae0*/  LDL.LU R73, [R1+0x2e0] ;  /* 0x0002e00001497983 */ /* 0x000f280000300800 */
[----:B------:R-:W4:Y:S01]  /*36af0*/  LDL.LU R72, [R1+0x1564] ;  /* 0x0015640001487983 */ /* 0x000f220000300800 */
[----:B0-----:R-:W-:Y:S02]  /*36b00*/  IMAD.MOV.U32 R79, RZ, RZ, R0 ;  /* 0x000000ffff4f7224 */ /* 0x001fe400078e0000 */
[----:B------:R-:W-:Y:S01]  /*36b10*/  IMAD.MOV.U32 R78, RZ, RZ, R93 ;  /* 0x000000ffff4e7224 */ /* 0x000fe200078e005d */
[----:B------:R-:W4:Y:S04]  /*36b20*/  LDL.LU R0, [R1+0x2e8] ;  /* 0x0002e80001007983 */ /* 0x000f280000300800 */
[----:B------:R-:W4:Y:S01]  /*36b30*/  LDL.LU R93, [R1+0x1568] ;  /* 0x00156800015d7983 */ /* 0x000f220000300800 */
[----:B-1----:R-:W-:-:S03]  /*36b40*/  IMAD.MOV.U32 R83, RZ, RZ, R92 ;  /* 0x000000ffff537224 */ /* 0x002fc600078e005c */
        /* <DEDUP_REMOVED lines=17> */
[----:B------:R-:W-:Y:S02]  /*36c60*/  IMAD.MOV.U32 R64, RZ, RZ, R51 ;  /* 0x000000ffff407224 */ /* 0x000fe400078e0033 */
[----:B------:R-:W-:Y:S02]  /*36c70*/  IMAD.MOV.U32 R74, RZ, RZ, R45 ;  /* 0x000000ffff4a7224 */ /* 0x000fe400078e002d */
[----:B------:R-:W-:Y:S01]  /*36c80*/  IMAD.MOV.U32 R71, RZ, RZ, R44 ;  /* 0x000000ffff477224 */ /* 0x000fe200078e002c */
        /* <DEDUP_REMOVED lines=25> */
[----:B------:R-:W-:Y:S02]  /*36e20*/  IMAD.MOV.U32 R67, RZ, RZ, R0 ;  /* 0x000000ffff437224 */ /* 0x000fe400078e0000 */
[----:B------:R-:W-:Y:S01]  /*36e30*/  IMAD.MOV.U32 R66, RZ, RZ, R93 ;  /* 0x000000ffff427224 */ /* 0x000fe200078e005d */
[----:B------:R-:W4:Y:S04]  /*36e40*/  LDL.LU R0, [R1+0x328] ;  /* 0x0003280001007983 */ /* 0x000f280000300800 */
[----:B------:R-:W4:Y:S01]  /*36e50*/  LDL.LU R93, [R1+0x1588] ;  /* 0x00158800015d7983 */ /* 0x000f220000300800 */
[----:B------:R-:W-:-:S03]  /*36e60*/  IMAD.MOV.U32 R27, RZ, RZ, R92 ;  /* 0x000000ffff1b7224 */ /* 0x000fc600078e005c */
        /* <DEDUP_REMOVED lines=10> */
[----:B------:R0:W-:Y:S04]  /*36f10*/  STL.64 [R1+0x2ad0], R66 ;  /* 0x002ad04201007387 */ /* 0x0001e80000100a00 */
[----:B------:R-:W-:Y:S04]  /*36f20*/  STL.64 [R1+0x2f0], R26 ;  /* 0x0002f01a01007387 */ /* 0x000fe80000100a00 */
[----:B------:R-:W-:Y:S04]  /*36f30*/  STL.64 [R1+0x2ad8], R26 ;  /* 0x002ad81a01007387 */ /* 0x000fe80000100a00 */
[----:B------:R-:W-:Y:S04]  /*36f40*/  STL.64 [R1+0x2f8], R30 ;  /* 0x0002f81e01007387 */ /* 0x000fe80000100a00 */
[----:B------:R-:W-:Y:S04]  /*36f50*/  STL.64 [R1+0x2ae0], R30 ;  /* 0x002ae01e01007387 */ /* 0x000fe80000100a00 */
[----:B------:R-:W4:Y:S04]  /*36f60*/  LDL.LU R29, [R1+0x340] ;  /* 0x00034000011d7983 */ /* 0x000f280000300800 */
[----:B------:R-:W4:Y:S04]  /*36f70*/  LDL.LU R81, [R1+0x1594] ;  /* 0x0015940001517983 */ /* 0x000f280000300800 */
[----:B------:R-:W4:Y:S01]  /*36f80*/  LDL.LU R80, [R1+0x348] ;  /* 0x0003480001507983 */ /* 0x000f220000300800 */
[----:B------:R-:W-:-:S02]  /*36f90*/  IMAD.MOV.U32 R15, RZ, RZ, R14 ;  /* 0x000000ffff0f7224 */ /* 0x000fc400078e000e */
[----:B------:R-:W-:Y:S02]  /*36fa0*/  IMAD.MOV.U32 R14, RZ, RZ, R51 ;  /* 0x000000ffff0e7224 */ /* 0x000fe400078e0033 */
[----:B------:R-:W-:Y:S01]  /*36fb0*/  IMAD.MOV.U32 R21, RZ, RZ, R50 ;  /* 0x000000ffff157224 */ /* 0x000fe200078e0032 */
        /* <DEDUP_REMOVED lines=9> */
[----:B------:R-:W-:Y:S04]  /*37050*/  STL.64 [R1+0x2ae8], R44 ;  /* 0x002ae82c01007387 */ /* 0x000fe80000100a00 */
[----:B------:R-:W-:Y:S04]  /*37060*/  STL.64 [R1+0x308], R14 ;  /* 0x0003080e01007387 */ /* 0x000fe80000100a00 */
[----:B------:R0:W-:Y:S04]  /*37070*/  STL [R1+0x2b00], R14 ;  /* 0x002b000e01007387 */ /* 0x0001e80000100800 */
[----:B------:R-:W-:Y:S04]  /*37080*/  STL [R1+0x2af0], R15 ;  /* 0x002af00f01007387 */ /* 0x000fe80000100800 */
        /* <DEDUP_REMOVED lines=28> */
[----:B------:R0:W-:Y:S01]  /*37250*/  STL.64 [R1+0x2b30], R76 ;  /* 0x002b304c01007387 */ /* 0x0001e20000100a00 */
[----:B------:R-:W-:-:S03]  /*37260*/  IMAD.MOV.U32 R28, RZ, RZ, R81 ;  /* 0x000000ffff1c7224 */ /* 0x000fc600078e0051 */
[----:B------:R-:W4:Y:S01]  /*37270*/  LDL.LU R32, [R1+0x380] ;  /* 0x0003800001207983 */ /* 0x000f220000300800 */
[----:B------:R-:W-:-:S03]  /*37280*/  IMAD.MOV.U32 R35, RZ, RZ, R80 ;  /* 0x000000ffff237224 */ /* 0x000fc600078e0050 */
[----:B------:R-:W4:Y:S04]  /*37290*/  LDL.LU R81, [R1+0x1af8] ;  /* 0x001af80001517983 */ /* 0x000f280000300800 */
[----:B------:R-:W4:Y:S01]  /*372a0*/  LDL.LU R80, [R1+0x388] ;  /* 0x0003880001507983 */ /* 0x000f220000300800 */
        /* <DEDUP_REMOVED lines=21> */
[----:B------:R-:W0:Y:S04]  /*37400*/  LDL.LU R73, [R1+0x3a0] ;  /* 0x0003a00001497983 */ /* 0x000e280000300800 */
[----:B------:R-:W4:Y:S01]  /*37410*/  LDL.LU R72, [R1+0x1b08] ;  /* 0x001b080001487983 */ /* 0x000f220000300800 */
[----:B------:R-:W-:Y:S02]  /*37420*/  IMAD.MOV.U32 R11, RZ, RZ, R0 ;  /* 0x000000ffff0b7224 */ /* 0x000fe400078e0000 */
[----:B------:R-:W-:Y:S01]  /*37430*/  IMAD.MOV.U32 R10, RZ, RZ, R93 ;  /* 0x000000ffff0a7224 */ /* 0x000fe200078e005d */
[----:B------:R-:W1:Y:S04]  /*37440*/  LDL.LU R0, [R1+0x3a8] ;  /* 0x0003a80001007983 */ /* 0x000e680000300800 */
        /* <DEDUP_REMOVED lines=14> */
[----:B------:R0:W-:Y:S04]  /*37530*/  STL.64 [R1+0x2b70], R54 ;  /* 0x002b703601007387 */ /* 0x0001e80000100a00 */
[----:B------:R-:W-:Y:S04]  /*37540*/  STL.64 [R1+0x378], R56 ;  /* 0x0003783801007387 */ /* 0x000fe80000100a00 */
[----:B------:R-:W-:Y:S04]  /*37550*/  STL [R1+0x2b88], R56 ;  /* 0x002b883801007387 */ /* 0x000fe80000100800 */
[----:B------:R-:W-:Y:S01]  /*37560*/  STL [R1+0x2b78], R57 ;  /* 0x002b783901007387 */ /* 0x000fe20000100800 */
[----:B------:R-:W-:-:S02]  /*37570*/  IMAD.MOV.U32 R59, RZ, RZ, R32 ;  /* 0x000000ffff3b7224 */ /* 0x000fc400078e0020 */
[----:B------:R-:W-:Y:S01]  /*37580*/  IMAD.MOV.U32 R58, RZ, RZ, R81 ;  /* 0x000000ffff3a7224 */ /* 0x000fe200078e0051 */
        /* <DEDUP_REMOVED lines=21> */
[----:B------:R0:W-:Y:S02]  /*376e0*/  STL.64 [R1+0x2ba0], R36 ;  /* 0x002ba02401007387 */ /* 0x0001e40000100a00 */
[----:B0-----:R-:W-:-:S02]  /*376f0*/  IMAD.MOV.U32 R79, RZ, RZ, R73 ;  /* 0x000000ffff4f7224 */ /* 0x001fc400078e0049 */
[----:B------:R-:W-:Y:S01]  /*37700*/  IMAD.MOV.U32 R78, RZ, RZ, R72 ;  /* 0x000000ffff4e7224 */ /* 0x000fe200078e0048 */
[----:B------:R-:W4:Y:S04]  /*37710*/  LDL.LU R73, [R1+0x3e0] ;  /* 0x0003e00001497983 */ /* 0x000f280000300800 */
[----:B------:R-:W4:Y:S01]  /*37720*/  LDL.LU R72, [R1+0x1b28] ;  /* 0x001b280001487983 */ /* 0x000f220000300800 */
[----:B-1----:R-:W-:Y:S02]  /*37730*/  IMAD.MOV.U32 R83, RZ, RZ, R0 ;  /* 0x000000ffff537224 */ /* 0x002fe400078e0000 */
        /* <DEDUP_REMOVED lines=21> */
[----:B------:R-:W4:Y:S04]  /*37890*/  LDL.LU R18, [R1+0x400] ;  /* 0x0004000001127983 */ /* 0x000f280000300800 */
[----:B------:R-:W4:Y:S01]  /*378a0*/  LDL.LU R81, [R1+0x1b38] ;  /* 0x001b380001517983 */ /* 0x000f220000300800 */
[----:B------:R-:W-:-:S03]  /*378b0*/  IMAD.MOV.U32 R43, RZ, RZ, R80 ;  /* 0x000000ffff2b7224 */ /* 0x000fc600078e0050 */
        /* <DEDUP_REMOVED lines=43> */
[----:B------:R-:W-:Y:S01]  /*37b70*/  STL.64 [R1+0x2c08], R66 ;  /* 0x002c084201007387 */ /* 0x000fe20000100a00 */
[----:B------:R-:W-:-:S02]  /*37b80*/  IMAD.MOV.U32 R19, RZ, RZ, R18 ;  /* 0x000000ffff137224 */ /* 0x000fc400078e0012 */
[----:B------:R-:W-:Y:S01]  /*37b90*/  IMAD.MOV.U32 R18, RZ, RZ, R81 ;  /* 0x000000ffff127224 */ /* 0x000fe200078e0051 */
        /* <DEDUP_REMOVED lines=17> */
[----:B------:R-:W-:Y:S04]  /*37cb0*/  STL.64 [R1+0x2c18], R64 ;  /* 0x002c184001007387 */ /* 0x000fe80000100a00 */
[----:B------:R-:W-:Y:S04]  /*37cc0*/  STL.64 [R1+0x410], R26 ;  /* 0x0004101a01007387 */ /* 0x000fe80000100a00 */
[----:B------:R-:W-:Y:S04]  /*37cd0*/  STL.64 [R1+0x2c20], R26 ;  /* 0x002c201a01007387 */ /* 0x000fe80000100a00 */
[----:B------:R-:W-:Y:S04]  /*37ce0*/  STL.64 [R1+0x418], R30 ;  /* 0x0004181e01007387 */ /* 0x000fe80000100a00 */
[----:B------:R-:W-:Y:S04]  /*37cf0*/  STL [R1+0x2c38], R30 ;  /* 0x002c381e01007387 */ /* 0x000fe80000100800 */
[----:B------:R0:W-:Y:S01]  /*37d00*/  STL [R1+0x2c28], R31 ;  /* 0x002c281f01007387 */ /* 0x0001e20000100800 */
        /* <DEDUP_REMOVED lines=43> */
[----:B------:R-:W-:Y:S04]  /*37fc0*/  STL.64 [R1+0x2c60], R76 ;  /* 0x002c604c01007387 */ /* 0x000fe80000100a00 */
[----:B------:R-:W-:Y:S04]  /*37fd0*/  STL.64 [R1+0x450], R34 ;  /* 0x0004502201007387 */ /* 0x000fe80000100a00 */
[----:B------:R0:W-:Y:S04]  /*37fe0*/  STL [R1+0x2c78], R34 ;  /* 0x002c782201007387 */ /* 0x0001e80000100800 */
[----:B------:R-:W-:Y:S04]  /*37ff0*/  STL [R1+0x2c68], R35 ;  /* 0x002c682301007387 */ /* 0x000fe80000100800 */
        /* <DEDUP_REMOVED lines=41> */
[----:B------:R-:W4:Y:S01]  /*38290*/  LDL.LU R87, [R1+0x1ba4] ;  /* 0x001ba40001577983 */ /* 0x000f220000300800 */
[----:B------:R-:W-:-:S05]  /*382a0*/  IMAD.MOV.U32 R59, RZ, RZ, R14 ;  /* 0x000000ffff3b7224 */ /* 0x000fca00078e000e */
        /* <DEDUP_REMOVED lines=9> */
[----:B------:R-:W-:Y:S01]  /*38340*/  STL [R1+0x2cc8], R37 ;  /* 0x002cc82501007387 */ /* 0x000fe20000100800 */
[----:B0-----:R-:W-:-:S02]  /*38350*/  IMAD.MOV.U32 R79, RZ, RZ, R73 ;  /* 0x000000ffff4f7224 */ /* 0x001fc400078e0049 */
[----:B------:R-:W-:Y:S01]  /*38360*/  IMAD.MOV.U32 R78, RZ, RZ, R72 ;  /* 0x000000ffff4e7224 */ /* 0x000fe200078e0048 */
[----:B------:R-:W4:Y:S01]  /*38370*/  LDL.LU R73, [R1+0x4e0] ;  /* 0x0004e00001497983 */ /* 0x000f220000300800 */
[----:B-1----:R-:W-:-:S03]  /*38380*/  IMAD.MOV.U32 R63, RZ, RZ, R0 ;  /* 0x000000ffff3f7224 */ /* 0x002fc600078e0000 */
[----:B------:R-:W4:Y:S01]  /*38390*/  LDL.LU R72, [R1+0x1ba8] ;  /* 0x001ba80001487983 */ /* 0x000f220000300800 */
[----:B------:R-:W-:-:S03]  /*383a0*/  IMAD.MOV.U32 R62, RZ, RZ, R93 ;  /* 0x000000ffff3e7224 */ /* 0x000fc600078e005d */
        /* <DEDUP_REMOVED lines=38> */
[----:B------:R-:W-:Y:S04]  /*38610*/  STL [R1+0x2d50], R70 ;  /* 0x002d504601007387 */ /* 0x000fe80000100800 */
[----:B------:R-:W-:Y:S04]  /*38620*/  STL [R1+0x2d08], R71 ;  /* 0x002d084701007387 */ /* 0x000fe80000100800 */
[----:B------:R-:W-:Y:S04]  /*38630*/  STL.64 [R1+0x4d0], R42 ;  /* 0x0004d02a01007387 */ /* 0x000fe80000100a00 */
[----:B------:R-:W-:Y:S04]  /*38640*/  STL.64 [R1+0x2d10], R42 ;  /* 0x002d102a01007387 */ /* 0x000fe80000100a00 */
[----:B------:R-:W-:Y:S04]  /*38650*/  STL.64 [R1+0x4d8], R40 ;  /* 0x0004d82801007387 */ /* 0x000fe80000100a00 */
[----:B------:R-:W-:Y:S01]  /*38660*/  STL.64 [R1+0x2d18], R40 ;  /* 0x002d182801007387 */ /* 0x000fe20000100a00 */
        /* <DEDUP_REMOVED lines=48> */
[----:B------:R-:W-:Y:S04]  /*38970*/  STL [R1+0x2d60], R29 ;  /* 0x002d601d01007387 */ /* 0x000fe80000100800 */
[----:B------:R-:W4:Y:S04]  /*38980*/  LDL.LU R69, [R1+0x560] ;  /* 0x0005600001457983 */ /* 0x000f280000300800 */
[----:B------:R-:W4:Y:S01]  /*38990*/  LDL.LU R81, [R1+0x1be8] ;  /* 0x001be80001517983 */ /* 0x000f220000300800 */
[----:B------:R-:W-:-:S02]  /*389a0*/  IMAD.MOV.U32 R19, RZ, RZ, R0 ;  /* 0x000000ffff137224 */ /* 0x000fc400078e0000 */
        /* <DEDUP_REMOVED lines=43> */
[----:B------:R-:W-:-:S03]  /*38c60*/  IMAD.MOV.U32 R68, RZ, RZ, R81 ;  /* 0x000000ffff447224 */ /* 0x000fc600078e0051 */
        /* <DEDUP_REMOVED lines=18> */
[----:B------:R-:W-:Y:S04]  /*38d90*/  STL.64 [R1+0x2db8], R76 ;  /* 0x002db84c01007387 */ /* 0x000fe80000100a00 */
[----:B------:R-:W-:Y:S04]  /*38da0*/  STL.64 [R1+0x578], R6 ;  /* 0x0005780601007387 */ /* 0x000fe80000100a00 */
[----:B------:R0:W-:Y:S04]  /*38db0*/  STL.64 [R1+0x2dc8], R6 ;  /* 0x002dc80601007387 */ /* 0x0001e80000100a00 */
[----:B------:R-:W-:Y:S04]  /*38dc0*/  STL.64 [R1+0x580], R46 ;  /* 0x0005802e01007387 */ /* 0x000fe80000100a00 */
[----:B------:R-:W-:Y:S01]  /*38dd0*/  STL.64 [R1+0x2dd0], R46 ;  /* 0x002dd02e01007387 */ /* 0x000fe20000100a00 */
        /* <DEDUP_REMOVED lines=48> */
[----:B------:R-:W4:Y:S01]  /*390e0*/  LDL.LU R75, [R1+0x608] ;  /* 0x00060800014b7983 */ /* 0x000f220000300800 */
[----:B------:R-:W-:-:S02]  /*390f0*/  IMAD.MOV.U32 R7, RZ, RZ, R50 ;  /* 0x000000ffff077224 */ /* 0x000fc400078e0032 */
[----:B------:R-:W-:-:S05]  /*39100*/  IMAD.MOV.U32 R6, RZ, RZ, R5 ;  /* 0x000000ffff067224 */ /* 0x000fca00078e0005 */
[----:B------:R0:W-:Y:S04]  /*39110*/  STL.64 [R1+0x5d8], R6 ;  /* 0x0005d80601007387 */ /* 0x0001e80000100a00 */
[----:B------:R-:W4:Y:S01]  /*39120*/  LDL.LU R74, [R1+0x1c38] ;  /* 0x001c3800014a7983 */ /* 0x000f220000300800 */
[----:B------:R-:W-:Y:S02]  /*39130*/  IMAD.MOV.U32 R43, RZ, RZ, R31 ;  /* 0x000000ffff2b7224 */ /* 0x000fe400078e001f */
[----:B------:R-:W-:Y:S02]  /*39140*/  IMAD.MOV.U32 R42, RZ, RZ, R30 ;  /* 0x000000ffff2a7224 */ /* 0x000fe400078e001e */
[----:B------:R-:W-:Y:S02]  /*39150*/  IMAD.MOV.U32 R31, RZ, RZ, R80 ;  /* 0x000000ffff1f7224 */ /* 0x000fe400078e0050 */
[----:B------:R-:W-:Y:S01]  /*39160*/  IMAD.MOV.U32 R30, RZ, RZ, R51 ;  /* 0x000000ffff1e7224 */ /* 0x000fe200078e0033 */
[----:B------:R-:W4:Y:S04]  /*39170*/  LDL.LU R80, [R1+0x610] ;  /* 0x0006100001507983 */ /* 0x000f280000300800 */
[----:B------:R-:W4:Y:S04]  /*39180*/  LDL.LU R51, [R1+0x1c3c] ;  /* 0x001c3c0001337983 */ /* 0x000f280000300800 */
[----:B------:R-:W4:Y:S04]  /*39190*/  LDL.LU R50, [R1+0x618] ;  /* 0x0006180001327983 */ /* 0x000f280000300800 */
[----:B------:R-:W4:Y:S01]  /*391a0*/  LDL.LU R5, [R1+0x1c40] ;  /* 0x001c400001057983 */ /* 0x000f220000300800 */
[----:B------:R-:W-:-:S02]  /*391b0*/  IMAD.MOV.U32 R41, RZ, RZ, R89 ;  /* 0x000000ffff297224 */ /* 0x000fc400078e0059 */
[----:B------:R-:W-:Y:S01]  /*391c0*/  IMAD.MOV.U32 R40, RZ, RZ, R87 ;  /* 0x000000ffff287224 */ /* 0x000fe200078e0057 */
[----:B------:R-:W4:Y:S04]  /*391d0*/  LDL.LU R89, [R1+0x620] ;  /* 0x0006200001597983 */ /* 0x000f280000300800 */
[----:B------:R-:W4:Y:S04]  /*391e0*/  LDL.LU R87, [R1+0x1c44] ;  /* 0x001c440001577983 */ /* 0x000f280000300800 */
[----:B------:R-:W-:Y:S01]  /*391f0*/  STL.64 [R1+0x5c8], R42 ;  /* 0x0005c82a01007387 */ /* 0x000fe20000100a00 */
[----:B------:R-:W-:-:S03]  /*39200*/  IMAD.MOV.U32 R35, RZ, RZ, R34 ;  /* 0x000000ffff237224 */ /* 0x000fc600078e0022 */
[----:B------:R1:W-:Y:S01]  /*39210*/  STL.64 [R1+0x2e18], R42 ;  /* 0x002e182a01007387 */ /* 0x0003e20000100a00 */
[----:B------:R-:W-:-:S03]  /*39220*/  IMAD.MOV.U32 R34, RZ, RZ, R81 ;  /* 0x000000ffff227224 */ /* 0x000fc600078e0051 */
        /* <DEDUP_REMOVED lines=23> */
[----:B------:R-:W-:Y:S01]  /*393a0*/  STL [R1+0x2e50], R48 ;  /* 0x002e503001007387 */ /* 0x000fe20000100800 */
[----:B------:R-:W-:-:S03]  /*393b0*/  IMAD.MOV.U32 R57, RZ, RZ, R75 ;  /* 0x000000ffff397224 */ /* 0x000fc600078e004b */
[----:B------:R-:W-:Y:S04]  /*393c0*/  STL [R1+0x2e40], R49 ;  /* 0x002e403101007387 */ /* 0x000fe80000100800 */
[----:B------:R-:W-:Y:S04]  /*393d0*/  STL.64 [R1+0x600], R58 ;  /* 0x0006003a01007387 */ /* 0x000fe80000100a00 */
[----:B------:R-:W-:Y:S01]  /*393e0*/  STL.64 [R1+0x2e48], R58 ;  /* 0x002e483a01007387 */ /* 0x000fe20000100a00 */
[----:B------:R-:W-:-:S05]  /*393f0*/  IMAD.MOV.U32 R56, RZ, RZ, R74 ;  /* 0x000000ffff387224 */ /* 0x000fca00078e004a */
[----:B------:R-:W-:Y:S04]  /*39400*/  STL.64 [R1+0x608], R56 ;  /* 0x0006083801007387 */ /* 0x000fe80000100a00 */
[----:B------:R-:W-:Y:S04]  /*39410*/  STL.64 [R1+0x2e58], R56 ;  /* 0x002e583801007387 */ /* 0x000fe80000100a00 */
[----:B------:R-:W4:Y:S04]  /*39420*/  LDL.LU R75, [R1+0x648] ;  /* 0x00064800014b7983 */ /* 0x000f280000300800 */
[----:B------:R-:W4:Y:S01]  /*39430*/  LDL.LU R74, [R1+0x1c58] ;  /* 0x001c5800014a7983 */ /* 0x000f220000300800 */
        /* <DEDUP_REMOVED lines=13> */
[----:B------:R-:W-:Y:S01]  /*39510*/  STL.64 [R1+0x2e60], R32 ;  /* 0x002e602001007387 */ /* 0x000fe20000100a00 */
[----:B------:R-:W-:-:S02]  /*39520*/  IMAD.MOV.U32 R82, RZ, RZ, R81 ;  /* 0x000000ffff527224 */ /* 0x000fc400078e0051 */
[----:B------:R-:W-:Y:S01]  /*39530*/  IMAD.MOV.U32 R83, RZ, RZ, R70 ;  /* 0x000000ffff537224 */ /* 0x000fe200078e0046 */
        /* <DEDUP_REMOVED lines=28> */
[----:B------:R-:W-:-:S05]  /*39700*/  IMAD.MOV.U32 R18, RZ, RZ, R74 ;  /* 0x000000ffff127224 */ /* 0x000fca00078e004a */
[----:B------:R-:W-:Y:S04]  /*39710*/  STL.64 [R1+0x648], R18 ;  /* 0x0006481201007387 */ /* 0x000fe80000100a00 */
[----:B------:R-:W-:Y:S04]  /*39720*/  STL.64 [R1+0x2ea0], R18 ;  /* 0x002ea01201007387 */ /* 0x000fe80000100a00 */
[----:B------:R-:W0:Y:S04]  /*39730*/  LDL.LU R75, [R1+0x688] ;  /* 0x00068800014b7983 */ /* 0x000e280000300800 */
        /* <DEDUP_REMOVED lines=42> */
[----:B------:R-:W-:Y:S01]  /*399e0*/  STL.64 [R1+0x2ed8], R76 ;  /* 0x002ed84c01007387 */ /* 0x000fe20000100a00 */
[----:B0-----:R-:W-:-:S02]  /*399f0*/  IMAD.MOV.U32 R7, RZ, RZ, R75 ;  /* 0x000000ffff077224 */ /* 0x001fc400078e004b */
[----:B------:R-:W-:-:S05]  /*39a00*/  IMAD.MOV.U32 R6, RZ, RZ, R74 ;  /* 0x000000ffff067224 */ /* 0x000fca00078e004a */
[----:B------:R-:W-:Y:S04]  /*39a10*/  STL.64 [R1+0x688], R6 ;  /* 0x0006880601007387 */ /* 0x000fe80000100a00 */
[----:B------:R0:W-:Y:S04]  /*39a20*/  STL.64 [R1+0x2ee0], R6 ;  /* 0x002ee00601007387 */ /* 0x0001e80000100a00 */
        /* <DEDUP_REMOVED lines=24> */
[----:B-1----:R-:W4:Y:S04]  /*39bb0*/  LDL.LU R43, [R1+0x6e8] ;  /* 0x0006e800012b7983 */ /* 0x002f280000300800 */
[----:B------:R-:W0:Y:S04]  /*39bc0*/  LDL.LU R29, [R1+0x1ca8] ;  /* 0x001ca800011d7983 */ /* 0x000e280000300800 */
        /* <DEDUP_REMOVED lines=24> */
[----:B------:R-:W4:Y:S01]  /*39d50*/  LDL.LU R28, [R1+0x710] ;  /* 0x00071000011c7983 */ /* 0x000f220000300800 */
[----:B------:R-:W-:-:S03]  /*39d60*/  IMAD.MOV.U32 R15, RZ, RZ, R80 ;  /* 0x000000ffff0f7224 */ /* 0x000fc600078e0050 */
        /* <DEDUP_REMOVED lines=14> */
[----:B0-----:R-:W-:-:S02]  /*39e50*/  IMAD.MOV.U32 R6, RZ, RZ, R29 ;  /* 0x000000ffff067224 */ /* 0x001fc400078e001d */
[----:B------:R-:W-:Y:S01]  /*39e60*/  IMAD.MOV.U32 R7, RZ, RZ, R43 ;  /* 0x000000ffff077224 */ /* 0x000fe200078e002b */
[----:B------:R-:W-:Y:S04]  /*39e70*/  STL.64 [R1+0x6d8], R68 ;  /* 0x0006d84401007387 */ /* 0x000fe80000100a00 */
[----:B------:R-:W-:Y:S04]  /*39e80*/  STL.64 [R1+0x2f30], R68 ;  /* 0x002f304401007387 */ /* 0x000fe80000100a00 */
[----:B------:R-:W-:Y:S04]  /*39e90*/  STL.64 [R1+0x6e0], R60 ;  /* 0x0006e03c01007387 */ /* 0x000fe80000100a00 */
        /* <DEDUP_REMOVED lines=85> */
[----:B------:R-:W0:Y:S04]  /*3a3f0*/  LDL.LU R50, [R1+0x7a0] ;  /* 0x0007a00001327983 */ /* 0x000e280000300800 */
        /* <DEDUP_REMOVED lines=44> */
[----:B0-----:R-:W-:-:S03]  /*3a6c0*/  IMAD.MOV.U32 R7, RZ, RZ, R50 ;  /* 0x000000ffff077224 */ /* 0x001fc600078e0032 */
        /* <DEDUP_REMOVED lines=30> */
[----:B------:R-:W1:Y:S01]  /*3a8b0*/  LDL.LU R2, [R1+0x808] ;  /* 0x0008080001027983 */ /* 0x000e620000300800 */
[----:B----4-:R-:W-:-:S03]  /*3a8c0*/  IMAD.MOV.U32 R54, RZ, RZ, R91 ;  /* 0x000000ffff367224 */ /* 0x010fc600078e005b */
[----:B------:R-:W3:Y:S04]  /*3a8d0*/  LDL.LU R91, [R1+0x1d38] ;  /* 0x001d3800015b7983 */ /* 0x000ee80000300800 */
        /* <DEDUP_REMOVED lines=44> */
[----:B-1----:R-:W-:-:S03]  /*3aba0*/  IMAD.MOV.U32 R43, RZ, RZ, R2 ;  /* 0x000000ffff2b7224 */ /* 0x002fc600078e0002 */
[----:B------:R-:W2:Y:S01]  /*3abb0*/  LDL.LU R2, [R1+0x848] ;  /* 0x0008480001027983 */ /* 0x000ea20000300800 */
[----:B---3--:R-:W-:-:S03]  /*3abc0*/  IMAD.MOV.U32 R42, RZ, RZ, R91 ;  /* 0x000000ffff2a7224 */ /* 0x008fc600078e005b */
        /* <DEDUP_REMOVED lines=9> */
[----:B----4-:R-:W-:-:S02]  /*3ac60*/  IMAD.MOV.U32 R31, RZ, RZ, R28 ;  /* 0x000000ffff1f7224 */ /* 0x010fc400078e001c */
        /* <DEDUP_REMOVED lines=35> */
[----:B------:R-:W-:-:S03]  /*3aea0*/  IMAD.MOV.U32 R13, RZ, RZ, R2 ;  /* 0x000000ffff0d7224 */ /* 0x000fc600078e0002 */
[----:B------:R-:W2:Y:S01]  /*3aeb0*/  LDL.LU R2, [R1+0x888] ;  /* 0x0008880001027983 */ /* 0x000ea20000300800 */
[----:B---3--:R-:W-:-:S03]  /*3aec0*/  IMAD.MOV.U32 R12, RZ, RZ, R91 ;  /* 0x000000ffff0c7224 */ /* 0x008fc600078e005b */
[----:B------:R-:W3:Y:S04]  /*3aed0*/  LDL.LU R91, [R1+0x1d78] ;  /* 0x001d7800015b7983 */ /* 0x000ee80000300800 */
        /* <DEDUP_REMOVED lines=8> */
[----:B----4-:R-:W-:-:S03]  /*3af60*/  IMAD.MOV.U32 R83, RZ, RZ, R28 ;  /* 0x000000ffff537224 */ /* 0x010fc600078e001c */
[----:B------:R-:W4:Y:S01]  /*3af70*/  LDL.LU R28, [R1+0x890] ;  /* 0x00089000011c7983 */ /* 0x000f220000300800 */
[----:B------:R-:W-:Y:S02]  /*3af80*/  IMAD.MOV.U32 R82, RZ, RZ, R71 ;  /* 0x000000ffff527224 */ /* 0x000fe400078e0047 */
[----:B0-----:R-:W-:Y:S02]  /*3af90*/  IMAD.MOV.U32 R7, RZ, RZ, R50 ;  /* 0x000000ffff077224 */ /* 0x001fe400078e0032 */
[----:B------:R-:W-:-:S05]  /*3afa0*/  IMAD.MOV.U32 R6, RZ, RZ, R5 ;  /* 0x000000ffff067224 */ /* 0x000fca00078e0005 */
[----:B------:R0:W-:Y:S04]  /*3afb0*/  STL.64 [R1+0x860], R6 ;  /* 0x0008600601007387 */ /* 0x0001e80000100a00 */
[----:B------:R-:W4:Y:S01]  /*3afc0*/  LDL.LU R71, [R1+0x1d7c] ;  /* 0x001d7c0001477983 */ /* 0x000f220000300800 */
        /* <DEDUP_REMOVED lines=9> */
[----:B------:R-:W4:Y:S04]  /*3b060*/  LDL.LU R87, [R1+0x1d88] ;  /* 0x001d880001577983 */ /* 0x000f280000300800 */
[----:B------:R-:W-:Y:S04]  /*3b070*/  STL.64 [R1+0x850], R82 ;  /* 0x0008505201007387 */ /* 0x000fe80000100a00 */
[----:B------:R0:W-:Y:S01]  /*3b080*/  STL.64 [R1+0x30b0], R82 ;  /* 0x0030b05201007387 */ /* 0x0001e20000100a00 */
[----:B------:R-:W-:-:S02]  /*3b090*/  IMAD.MOV.U32 R18, RZ, RZ, R81 ;  /* 0x000000ffff127224 */ /* 0x000fc400078e0051 */
[----:B------:R-:W-:Y:S01]  /*3b0a0*/  IMAD.MOV.U32 R19, RZ, RZ, R70 ;  /* 0x000000ffff137224 */ /* 0x000fe200078e0046 */
[----:B------:R-:W-:Y:S04]  /*3b0b0*/  STL.64 [R1+0x858], R66 ;  /* 0x0008584201007387 */ /* 0x000fe80000100a00 */
[----:B------:R0:W-:Y:S04]  /*3b0c0*/  STL.64 [R1+0x30b8], R66 ;  /* 0x0030b84201007387 */ /* 0x0001e80000100a00 */
[----:B------:R-:W-:Y:S04]  /*3b0d0*/  STL.64 [R1+0x868], R72 ;  /* 0x0008684801007387 */ /* 0x000fe80000100a00 */
[----:B------:R-:W-:Y:S04]  /*3b0e0*/  STL.64 [R1+0x30c0], R72 ;  /* 0x0030c04801007387 */ /* 0x000fe80000100a00 */
        /* <DEDUP_REMOVED lines=21> */
[----:B------:R0:W-:Y:S01]  /*3b240*/  STL.64 [R1+0x30e0], R36 ;  /* 0x0030e02401007387 */ /* 0x0001e20000100a00 */
[----:B----4-:R-:W-:-:S02]  /*3b250*/  IMAD.MOV.U32 R45, RZ, RZ, R28 ;  /* 0x000000ffff2d7224 */ /* 0x010fc400078e001c */
        /* <DEDUP_REMOVED lines=22> */
[----:B------:R-:W-:Y:S04]  /*3b3c0*/  STL.64 [R1+0x30f8], R48 ;  /* 0x0030f83001007387 */ /* 0x000fe80000100a00 */
        /* <DEDUP_REMOVED lines=15> */
[----:B------:R-:W1:Y:S01]  /*3b4c0*/  LDL.LU R2, [R1+0x908] ;  /* 0x0009080001027983 */ /* 0x000e620000300800 */
[----:B---3--:R-:W-:-:S03]  /*3b4d0*/  IMAD.MOV.U32 R46, RZ, RZ, R91 ;  /* 0x000000ffff2e7224 */ /* 0x008fc600078e005b */
[----:B------:R-:W3:Y:S04]  /*3b4e0*/  LDL.LU R91, [R1+0x1db8] ;  /* 0x001db800015b7983 */ /* 0x000ee80000300800 */
[----:B------:R-:W-:Y:S04]  /*3b4f0*/  STL.64 [R1+0x8b8], R76 ;  /* 0x0008b84c01007387 */ /* 0x000fe80000100a00 */
[----:B------:R0:W-:Y:S04]  /*3b500*/  STL.64 [R1+0x3110], R76 ;  /* 0x0031104c01007387 */ /* 0x0001e80000100a00 */
[----:B------:R-:W-:Y:S04]  /*3b510*/  STL.64 [R1+0x8c0], R16 ;  /* 0x0008c01001007387 */ /* 0x000fe80000100a00 */
[----:B------:R-:W-:Y:S04]  /*3b520*/  STL.64 [R1+0x3118], R16 ;  /* 0x0031181001007387 */ /* 0x000fe80000100a00 */
[----:B------:R-:W-:Y:S04]  /*3b530*/  STL.64 [R1+0x8c8], R46 ;  /* 0x0008c82e01007387 */ /* 0x000fe80000100a00 */
[----:B------:R-:W-:Y:S01]  /*3b540*/  STL.64 [R1+0x3120], R46 ;  /* 0x0031202e01007387 */ /* 0x000fe20000100a00 */
[----:B----4-:R-:W-:-:S02]  /*3b550*/  IMAD.MOV.U32 R11, RZ, RZ, R28 ;  /* 0x000000ffff0b7224 */ /* 0x010fc400078e001c */
        /* <DEDUP_REMOVED lines=24> */
[----:B------:R0:W-:Y:S04]  /*3b6e0*/  STL.64 [R1+0x3140], R24 ;  /* 0x0031401801007387 */ /* 0x0001e80000100a00 */
        /* <DEDUP_REMOVED lines=49> */
[----:B------:R-:W-:Y:S01]  /*3ba00*/  STL.64 [R1+0x3188], R30 ;  /* 0x0031881e01007387 */ /* 0x000fe20000100a00 */
[----:B------:R-:W-:-:S02]  /*3ba10*/  IMAD.MOV.U32 R41, RZ, RZ, R0 ;  /* 0x000000ffff297224 */ /* 0x000fc400078e0000 */
[----:B------:R-:W-:Y:S02]  /*3ba20*/  IMAD.MOV.U32 R40, RZ, RZ, R93 ;  /* 0x000000ffff287224 */ /* 0x000fe400078e005d */
[----:B------:R-:W-:Y:S02]  /*3ba30*/  IMAD.MOV.U32 R35, RZ, RZ, R92 ;  /* 0x000000ffff237224 */ /* 0x000fe400078e005c */
[----:B------:R-:W4:Y:S01]  /*3ba40*/  LDL.LU R92, [R1+0x970] ;  /* 0x00097000015c7983 */ /* 0x000f220000300800 */
[----:B--2---:R-:W-:-:S03]  /*3ba50*/  IMAD.MOV.U32 R34, RZ, RZ, R3 ;  /* 0x000000ffff227224 */ /* 0x004fc600078e0003 */
[----:B------:R-:W2:Y:S04]  /*3ba60*/  LDL.LU R3, [R1+0x1dec] ;  /* 0x001dec0001037983 */ /* 0x000ea80000300800 */
[----:B------:R-:W2:Y:S04]  /*3ba70*/  LDL.LU R70, [R1+0x978] ;  /* 0x0009780001467983 */ /* 0x000ea80000300800 */
[----:B------:R-:W2:Y:S04]  /*3ba80*/  LDL.LU R81, [R1+0x1df0] ;  /* 0x001df00001517983 */ /* 0x000ea80000300800 */
[----:B------:R-:W2:Y:S04]  /*3ba90*/  LDL.LU R0, [R1+0x980] ;  /* 0x0009800001007983 */ /* 0x000ea80000300800 */
        /* <DEDUP_REMOVED lines=14> */
[----:B------:R-:W-:Y:S01]  /*3bb80*/  STL.64 [R1+0x31a8], R56 ;  /* 0x0031a83801007387 */ /* 0x000fe20000100a00 */
[----:B------:R-:W-:Y:S02]  /*3bb90*/  IMAD.MOV.U32 R13, RZ, RZ, R89 ;  /* 0x000000ffff0d7224 */ /* 0x000fe400078e0059 */
[----:B------:R-:W-:Y:S01]  /*3bba0*/  IMAD.MOV.U32 R12, RZ, RZ, R87 ;  /* 0x000000ffff0c7224 */ /* 0x000fe200078e0057 */
[----:B------:R-:W4:Y:S04]  /*3bbb0*/  LDL.LU R89, [R1+0x990] ;  /* 0x0009900001597983 */ /* 0x000f280000300800 */
[----:B------:R-:W4:Y:S04]  /*3bbc0*/  LDL.LU R87, [R1+0x1dfc] ;  /* 0x001dfc0001577983 */ /* 0x000f280000300800 */
[----:B------:R-:W4:Y:S01]  /*3bbd0*/  LDL.LU R28, [R1+0x998] ;  /* 0x00099800011c7983 */ /* 0x000f220000300800 */
[----:B------:R-:W-:-:S02]  /*3bbe0*/  IMAD.MOV.U32 R32, RZ, RZ, R51 ;  /* 0x000000ffff207224 */ /* 0x000fc400078e0033 */
[----:B------:R-:W-:Y:S01]  /*3bbf0*/  IMAD.MOV.U32 R33, RZ, RZ, R80 ;  /* 0x000000ffff217224 */ /* 0x000fe200078e0050 */
[----:B------:R-:W4:Y:S04]  /*3bc00*/  LDL.LU R71, [R1+0x1e00] ;  /* 0x001e000001477983 */ /* 0x000f280000300800 */
[----:B------:R-:W4:Y:S01]  /*3bc10*/  LDL.LU R80, [R1+0x9a0] ;  /* 0x0009a00001507983 */ /* 0x000f220000300800 */
[----:B------:R-:W-:Y:S02]  /*3bc20*/  IMAD.MOV.U32 R8, RZ, RZ, R5 ;  /* 0x000000ffff087224 */ /* 0x000fe400078e0005 */
[----:B------:R-:W-:Y:S01]  /*3bc30*/  IMAD.MOV.U32 R9, RZ, RZ, R50 ;  /* 0x000000ffff097224 */ /* 0x000fe200078e0032 */
[----:B------:R-:W4:Y:S04]  /*3bc40*/  LDL.LU R51, [R1+0x1e04] ;  /* 0x001e040001337983 */ /* 0x000f280000300800 */
[----:B------:R-:W4:Y:S04]  /*3bc50*/  LDL.LU R50, [R1+0x9a8] ;  /* 0x0009a80001327983 */ /* 0x000f280000300800 */
[----:B------:R-:W4:Y:S04]  /*3bc60*/  LDL.LU R5, [R1+0x1e08] ;  /* 0x001e080001057983 */ /* 0x000f280000300800 */
[----:B------:R-:W-:Y:S04]  /*3bc70*/  STL.64 [R1+0x958], R32 ;  /* 0x0009582001007387 */ /* 0x000fe80000100a00 */
[----:B------:R-:W-:Y:S04]  /*3bc80*/  STL.64 [R1+0x31b8], R32 ;  /* 0x0031b82001007387 */ /* 0x000fe80000100a00 */
[----:B------:R-:W-:Y:S04]  /*3bc90*/  STL.64 [R1+0x960], R8 ;  /* 0x0009600801007387 */ /* 0x000fe80000100a00 */
[----:B------:R-:W-:Y:S01]  /*3bca0*/  STL.64 [R1+0x31c0], R8 ;  /* 0x0031c00801007387 */ /* 0x000fe20000100a00 */
[----:B------:R-:W-:-:S03]  /*3bcb0*/  IMAD.MOV.U32 R83, RZ, RZ, R92 ;  /* 0x000000ffff537224 */ /* 0x000fc600078e005c */
[----:B------:R-:W4:Y:S01]  /*3bcc0*/  LDL.LU R92, [R1+0x9b0] ;  /* 0x0009b000015c7983 */ /* 0x000f220000300800 */
[----:B--2---:R-:W-:-:S03]  /*3bcd0*/  IMAD.MOV.U32 R82, RZ, RZ, R3 ;  /* 0x000000ffff527224 */ /* 0x004fc600078e0003 */
[----:B------:R-:W2:Y:S04]  /*3bce0*/  LDL.LU R3, [R1+0x1e0c] ;  /* 0x001e0c0001037983 */ /* 0x000ea80000300800 */
[----:B------:R-:W-:Y:S04]  /*3bcf0*/  STL.64 [R1+0x968], R12 ;  /* 0x0009680c01007387 */ /* 0x000fe80000100a00 */
[----:B------:R-:W-:Y:S04]  /*3bd00*/  STL.64 [R1+0x31c8], R12 ;  /* 0x0031c80c01007387 */ /* 0x000fe80000100a00 */
[----:B------:R-:W-:Y:S01]  /*3bd10*/  STL.64 [R1+0x970], R82 ;  /* 0x0009705201007387 */ /* 0x000fe20000100a00 */
[----:B------:R-:W-:-:S03]  /*3bd20*/  IMAD.MOV.U32 R67, RZ, RZ, R70 ;  /* 0x000000ffff437224 */ /* 0x000fc600078e0046 */
[----:B------:R-:W-:Y:S01]  /*3bd30*/  STL.64 [R1+0x31d0], R82 ;  /* 0x0031d05201007387 */ /* 0x000fe20000100a00 */
[----:B------:R-:W-:-:S03]  /*3bd40*/  IMAD.MOV.U32 R66, RZ, RZ, R81 ;  /* 0x000000ffff427224 */ /* 0x000fc600078e0051 */
[----:B------:R-:W2:Y:S04]  /*3bd50*/  LDL.LU R70, [R1+0x9b8] ;  /* 0x0009b80001467983 */ /* 0x000ea80000300800 */
[----:B------:R-:W2:Y:S01]  /*3bd60*/  LDL.LU R81, [R1+0x1e10] ;  /* 0x001e100001517983 */ /* 0x000ea20000300800 */
[----:B------:R-:W-:-:S03]  /*3bd70*/  IMAD.MOV.U32 R19, RZ, RZ, R2 ;  /* 0x000000ffff137224 */ /* 0x000fc600078e0002 */
[----:B------:R-:W2:Y:S01]  /*3bd80*/  LDL.LU R2, [R1+0x9c0] ;  /* 0x0009c00001027983 */ /* 0x000ea20000300800 */
[----:B---3--:R-:W-:-:S03]  /*3bd90*/  IMAD.MOV.U32 R18, RZ, RZ, R91 ;  /* 0x000000ffff127224 */ /* 0x008fc600078e005b */
[----:B------:R-:W3:Y:S01]  /*3bda0*/  LDL.LU R91, [R1+0x1e14] ;  /* 0x001e1400015b7983 */ /* 0x000ee20000300800 */
[----:B------:R-:W-:Y:S02]  /*3bdb0*/  IMAD.MOV.U32 R72, RZ, RZ, R93 ;  /* 0x000000ffff487224 */ /* 0x000fe400078e005d */
[----:B------:R-:W-:Y:S02]  /*3bdc0*/  IMAD.MOV.U32 R73, RZ, RZ, R0 ;  /* 0x000000ffff497224 */ /* 0x000fe400078e0000 */
[----:B------:R-:W3:Y:S04]  /*3bdd0*/  LDL.LU R0, [R1+0x9c8] ;  /* 0x0009c80001007983 */ /* 0x000ee80000300800 */
[----:B------:R-:W3:Y:S04]  /*3bde0*/  LDL.LU R93, [R1+0x1e18] ;  /* 0x001e1800015d7983 */ /* 0x000ee80000300800 */
[----:B------:R-:W-:Y:S04]  /*3bdf0*/  STL.64 [R1+0x978], R66 ;  /* 0x0009784201007387 */ /* 0x000fe80000100a00 */
[----:B------:R-:W-:Y:S04]  /*3be00*/  STL.64 [R1+0x31d8], R66 ;  /* 0x0031d84201007387 */ /* 0x000fe80000100a00 */
[----:B------:R-:W-:Y:S04]  /*3be10*/  STL.64 [R1+0x980], R72 ;  /* 0x0009804801007387 */ /* 0x000fe80000100a00 */
[----:B------:R-:W-:Y:S01]  /*3be20*/  STL.64 [R1+0x31e0], R72 ;  /* 0x0031e04801007387 */ /* 0x000fe20000100a00 */
[----:B----4-:R-:W-:-:S02]  /*3be30*/  IMAD.MOV.U32 R65, RZ, RZ, R89 ;  /* 0x000000ffff417224 */ /* 0x010fc400078e0059 */
[----:B------:R-:W-:Y:S01]  /*3be40*/  IMAD.MOV.U32 R64, RZ, RZ, R87 ;  /* 0x000000ffff407224 */ /* 0x000fe200078e0057 */
[----:B------:R-:W4:Y:S04]  /*3be50*/  LDL.LU R89, [R1+0x9d0] ;  /* 0x0009d00001597983 */ /* 0x000f280000300800 */
[----:B------:R-:W4:Y:S01]  /*3be60*/  LDL.LU R87, [R1+0x1e1c] ;  /* 0x001e1c0001577983 */ /* 0x000f220000300800 */
[----:B------:R-:W-:Y:S02]  /*3be70*/  IMAD.MOV.U32 R26, RZ, RZ, R71 ;  /* 0x000000ffff1a7224 */ /* 0x000fe400078e0047 */
[----:B------:R-:W-:Y:S01]  /*3be80*/  IMAD.MOV.U32 R27, RZ, RZ, R28 ;  /* 0x000000ffff1b7224 */ /* 0x000fe200078e001c */
        /* <DEDUP_REMOVED lines=19> */
[----:B------:R-:W2:Y:S04]  /*3bfc0*/  LDL.LU R5, [R1+0x1e28] ;  /* 0x001e280001057983 */ /* 0x000ea80000300800 */
[----:B------:R-:W-:Y:S04]  /*3bfd0*/  STL.64 [R1+0x9a8], R44 ;  /* 0x0009a82c01007387 */ /* 0x000fe80000100a00 */
[----:B------:R-:W-:Y:S01]  /*3bfe0*/  STL.64 [R1+0x3208], R44 ;  /* 0x0032082c01007387 */ /* 0x000fe20000100a00 */
[----:B------:R-:W-:-:S03]  /*3bff0*/  IMAD.MOV.U32 R39, RZ, RZ, R2 ;  /* 0x000000ffff277224 */ /* 0x000fc600078e0002 */
[----:B------:R-:W2:Y:S01]  /*3c000*/  LDL.LU R2, [R1+0x9f0] ;  /* 0x0009f00001027983 */ /* 0x000ea20000300800 */
[----:B---3--:R-:W-:Y:S02]  /*3c010*/  IMAD.MOV.U32 R38, RZ, RZ, R91 ;  /* 0x000000ffff267224 */ /* 0x008fe400078e005b */
[----:B------:R-:W-:Y:S02]  /*3c020*/  IMAD.MOV.U32 R48, RZ, RZ, R81 ;  /* 0x000000ffff307224 */ /* 0x000fe400078e0051 */
[----:B------:R-:W-:Y:S01]  /*3c030*/  IMAD.MOV.U32 R49, RZ, RZ, R70 ;  /* 0x000000ffff317224 */ /* 0x000fe200078e0046 */
[----:B------:R-:W3:Y:S04]  /*3c040*/  LDL.LU R91, [R1+0x1e2c] ;  /* 0x001e2c00015b7983 */ /* 0x000ee80000300800 */
        /* <DEDUP_REMOVED lines=8> */
[----:B----4-:R-:W-:Y:S02]  /*3c0d0*/  IMAD.MOV.U32 R77, RZ, RZ, R89 ;  /* 0x000000ffff4d7224 */ /* 0x010fe400078e0059 */
[----:B------:R-:W-:Y:S01]  /*3c0e0*/  IMAD.MOV.U32 R76, RZ, RZ, R87 ;  /* 0x000000ffff4c7224 */ /* 0x000fe200078e0057 */
[----:B------:R-:W4:Y:S04]  /*3c0f0*/  LDL.LU R89, [R1+0x9f8] ;  /* 0x0009f80001597983 */ /* 0x000f280000300800 */
[----:B------:R-:W4:Y:S04]  /*3c100*/  LDL.LU R87, [R1+0x1e30] ;  /* 0x001e300001577983 */ /* 0x000f280000300800 */
[----:B------:R-:W4:Y:S04]  /*3c110*/  LDL.LU R25, [R1+0xa00] ;  /* 0x000a000001197983 */ /* 0x000f280000300800 */
[----:B------:R-:W0:Y:S04]  /*3c120*/  LDL.LU R29, [R1+0x1e34] ;  /* 0x001e3400011d7983 */ /* 0x000e280000300800 */
[----:B------:R-:W4:Y:S04]  /*3c130*/  LDL.LU R28, [R1+0xa08] ;  /* 0x000a0800011c7983 */ /* 0x000f280000300800 */
[----:B------:R-:W4:Y:S04]  /*3c140*/  LDL.LU R71, [R1+0x1e38] ;  /* 0x001e380001477983 */ /* 0x000f280000300800 */
[----:B------:R-:W4:Y:S04]  /*3c150*/  LDL.LU R70, [R1+0xa10] ;  /* 0x000a100001467983 */ /* 0x000f280000300800 */
[----:B------:R-:W4:Y:S04]  /*3c160*/  LDL.LU R81, [R1+0x1e3c] ;  /* 0x001e3c0001517983 */ /* 0x000f280000300800 */
[----:B------:R-:W4:Y:S04]  /*3c170*/  LDL.LU R0, [R1+0xa18] ;  /* 0x000a180001007983 */ /* 0x000f280000300800 */
[----:B------:R-:W4:Y:S04]  /*3c180*/  LDL.LU R93, [R1+0x1e40] ;  /* 0x001e4000015d7983 */ /* 0x000f280000300800 */
[----:B------:R-:W-:Y:S04]  /*3c190*/  STL.64 [R1+0x9c8], R52 ;  /* 0x0009c83401007387 */ /* 0x000fe80000100a00 */
[----:B------:R-:W-:Y:S01]  /*3c1a0*/  STL.64 [R1+0x3228], R52 ;  /* 0x0032283401007387 */ /* 0x000fe20000100a00 */
[----:B------:R-:W-:-:S03]  /*3c1b0*/  IMAD.MOV.U32 R17, RZ, RZ, R92 ;  /* 0x000000ffff117224 */ /* 0x000fc600078e005c */
[----:B------:R-:W4:Y:S01]  /*3c1c0*/  LDL.LU R92, [R1+0xa20] ;  /* 0x000a2000015c7983 */ /* 0x000f220000300800 */
[----:B--2---:R-:W-:-:S03]  /*3c1d0*/  IMAD.MOV.U32 R16, RZ, RZ, R3 ;  /* 0x000000ffff107224 */ /* 0x004fc600078e0003 */
[----:B------:R-:W2:Y:S01]  /*3c1e0*/  LDL.LU R3, [R1+0x1e44] ;  /* 0x001e440001037983 */ /* 0x000ea20000300800 */
[----:B------:R-:W-:Y:S02]  /*3c1f0*/  IMAD.MOV.U32 R46, RZ, RZ, R51 ;  /* 0x000000ffff2e7224 */ /* 0x000fe400078e0033 */
[----:B------:R-:W-:Y:S01]  /*3c200*/  IMAD.MOV.U32 R47, RZ, RZ, R80 ;  /* 0x000000ffff2f7224 */ /* 0x000fe200078e0050 */
[----:B------:R-:W-:Y:S04]  /*3c210*/  STL.64 [R1+0x9d0], R76 ;  /* 0x0009d04c01007387 */ /* 0x000fe80000100a00 */
[----:B------:R-:W-:Y:S04]  /*3c220*/  STL.64 [R1+0x3230], R76 ;  /* 0x0032304c01007387 */ /* 0x000fe80000100a00 */
[----:B------:R-:W-:Y:S04]  /*3c230*/  STL.64 [R1+0x9d8], R16 ;  /* 0x0009d81001007387 */ /* 0x000fe80000100a00 */
[----:B------:R-:W-:Y:S04]  /*3c240*/  STL.64 [R1+0x3238], R16 ;  /* 0x0032381001007387 */ /* 0x000fe80000100a00 */
[----:B------:R-:W-:Y:S04]  /*3c250*/  STL.64 [R1+0x9e0], R46 ;  /* 0x0009e02e01007387 */ /* 0x000fe80000100a00 */
[----:B------:R-:W-:Y:S04]  /*3c260*/  STL.64 [R1+0x3240], R46 ;  /* 0x0032402e01007387 */ /* 0x000fe80000100a00 */
[----:B------:R-:W2:Y:S04]  /*3c270*/  LDL.LU R80, [R1+0xa28] ;  /* 0x000a280001507983 */ /* 0x000ea80000300800 */
[----:B------:R-:W2:Y:S01]  /*3c280*/  LDL.LU R51, [R1+0x1e48] ;  /* 0x001e480001337983 */ /* 0x000ea20000300800 */
[----:B------:R-:W-:-:S02]  /*3c290*/  IMAD.MOV.U32 R11, RZ, RZ, R50 ;  /* 0x000000ffff0b7224 */ /* 0x000fc400078e0032 */
[----:B------:R-:W-:Y:S01]  /*3c2a0*/  IMAD.MOV.U32 R10, RZ, RZ, R5 ;  /* 0x000000ffff0a7224 */ /* 0x000fe200078e0005 */
[----:B------:R-:W2:Y:S04]  /*3c2b0*/  LDL.LU R50, [R1+0xa30] ;  /* 0x000a300001327983 */ /* 0x000ea80000300800 */
[----:B------:R-:W2:Y:S01]  /*3c2c0*/  LDL.LU R5, [R1+0x1e4c] ;  /* 0x001e4c0001057983 */ /* 0x000ea20000300800 */
[----:B------:R-:W-:-:S03]  /*3c2d0*/  IMAD.MOV.U32 R75, RZ, RZ, R2 ;  /* 0x000000ffff4b7224 */ /* 0x000fc600078e0002 */
[----:B------:R-:W2:Y:S01]  /*3c2e0*/  LDL.LU R2, [R1+0xa38] ;  /* 0x000a380001027983 */ /* 0x000ea20000300800 */
[----:B---3--:R-:W-:-:S03]  /*3c2f0*/  IMAD.MOV.U32 R74, RZ, RZ, R91 ;  /* 0x000000ffff4a7224 */ /* 0x008fc600078e005b */
[----:B------:R-:W3:Y:S04]  /*3c300*/  LDL.LU R91, [R1+0x1e50] ;  /* 0x001e5000015b7983 */ /* 0x000ee80000300800 */
[----:B------:R-:W-:Y:S04]  /*3c310*/  STL.64 [R1+0x9e8], R10 ;  /* 0x0009e80a01007387 */ /* 0x000fe80000100a00 */
[----:B------:R-:W-:Y:S01]  /*3c320*/  STL.64 [R1+0x3248], R10 ;  /* 0x0032480a01007387 */ /* 0x000fe20000100a00 */
[----:B----4-:R-:W-:Y:S02]  /*3c330*/  IMAD.MOV.U32 R55, RZ, RZ, R89 ;  /* 0x000000ffff377224 */ /* 0x010fe400078e0059 */
[----:B------:R-:W-:Y:S01]  /*3c340*/  IMAD.MOV.U32 R54, RZ, RZ, R87 ;  /* 0x000000ffff367224 */ /* 0x000fe200078e0057 */
[----:B------:R-:W4:Y:S04]  /*3c350*/  LDL.LU R89, [R1+0xa40] ;  /* 0x000a400001597983 */ /* 0x000f280000300800 */
[----:B------:R-:W4:Y:S01]  /*3c360*/  LDL.LU R87, [R1+0x1e54] ;  /* 0x001e540001577983 */ /* 0x000f220000300800 */
[----:B0-----:R-:W-:-:S02]  /*3c370*/  IMAD.MOV.U32 R6, RZ, RZ, R29 ;  /* 0x000000ffff067224 */ /* 0x001fc400078e001d */
[----:B------:R-:W-:Y:S01]  /*3c380*/  IMAD.MOV.U32 R7, RZ, RZ, R25 ;  /* 0x000000ffff077224 */ /* 0x000fe200078e0019 */
[----:B------:R-:W-:Y:S01]  /*3c390*/  STL.64 [R1+0x9f0], R74 ;  /* 0x0009f04a01007387 */ /* 0x000fe20000100a00 */
[----:B------:R-:W-:Y:S02]  /*3c3a0*/  IMAD.MOV.U32 R24, RZ, RZ, R71 ;  /* 0x000000ffff187224 */ /* 0x000fe400078e0047 */
[----:B------:R-:W-:Y:S01]  /*3c3b0*/  IMAD.MOV.U32 R25, RZ, RZ, R28 ;  /* 0x000000ffff197224 */ /* 0x000fe200078e001c */
[----:B------:R-:W-:Y:S04]  /*3c3c0*/  STL.64 [R1+0x3250], R74 ;  /* 0x0032504a01007387 */ /* 0x000fe80000100a00 */
[----:B------:R0:W-:Y:S04]  /*3c3d0*/  STL.64 [R1+0xa00], R6 ;  /* 0x000a000601007387 */ /* 0x0001e80000100a00 */
[----:B------:R-:W-:Y:S04]  /*3c3e0*/  STL.64 [R1+0x9f8], R54 ;  /* 0x0009f83601007387 */ /* 0x000fe80000100a00 */
[----:B------:R-:W-:Y:S04]  /*3c3f0*/  STL.64 [R1+0x3258], R54 ;  /* 0x0032583601007387 */ /* 0x000fe80000100a00 */
[----:B------:R-:W-:Y:S04]  /*3c400*/  STL.64 [R1+0xa08], R24 ;  /* 0x000a081801007387 */ /* 0x000fe80000100a00 */
[----:B------:R-:W-:Y:S04]  /*3c410*/  STL.64 [R1+0x3260], R24 ;  /* 0x0032601801007387 */ /* 0x000fe80000100a00 */
[----:B------:R-:W0:Y:S04]  /*3c420*/  LDL.LU R28, [R1+0xa48] ;  /* 0x000a4800011c7983 */ /* 0x000e280000300800 */
        /* <DEDUP_REMOVED lines=12> */
[----:B------:R-:W2:Y:S04]  /*3c4f0*/  LDL.LU R3, [R1+0x1e64] ;  /* 0x001e640001037983 */ /* 0x000ea80000300800 */
[----:B------:R-:W-:Y:S04]  /*3c500*/  STL.64 [R1+0xa10], R22 ;  /* 0x000a101601007387 */ /* 0x000fe80000100a00 */
[----:B------:R1:W-:Y:S04]  /*3c510*/  STL.64 [R1+0x3268], R22 ;  /* 0x0032681601007387 */ /* 0x0003e80000100a00 */
[----:B------:R-:W-:Y:S04]  /*3c520*/  STL.64 [R1+0xa18], R78 ;  /* 0x000a184e01007387 */ /* 0x000fe80000100a00 */
[----:B------:R-:W-:Y:S01]  /*3c530*/  STL.64 [R1+0x3270], R78 ;  /* 0x0032704e01007387 */ /* 0x000fe20000100a00 */
[----:B------:R-:W-:-:S02]  /*3c540*/  IMAD.MOV.U32 R15, RZ, RZ, R80 ;  /* 0x000000ffff0f7224 */ /* 0x000fc400078e0050 */
[----:B------:R-:W-:Y:S01]  /*3c550*/  IMAD.MOV.U32 R14, RZ, RZ, R51 ;  /* 0x000000ffff0e7224 */ /* 0x000fe200078e0033 */
[----:B------:R-:W-:Y:S04]  /*3c560*/  STL.64 [R1+0xa20], R62 ;  /* 0x000a203e01007387 */ /* 0x000fe80000100a00 */
[----:B------:R-:W-:Y:S04]  /*3c570*/  STL.64 [R1+0x3278], R62 ;  /* 0x0032783e01007387 */ /* 0x000fe80000100a00 */
[----:B------:R-:W-:Y:S04]  /*3c580*/  STL.64 [R1+0xa28], R14 ;  /* 0x000a280e01007387 */ /* 0x000fe80000100a00 */
[----:B------:R-:W-:Y:S01]  /*3c590*/  STL.64 [R1+0x3280], R14 ;  /* 0x0032800e01007387 */ /* 0x000fe20000100a00 */
[----:B------:R-:W-:-:S03]  /*3c5a0*/  IMAD.MOV.U32 R61, RZ, RZ, R2 ;  /* 0x000000ffff3d7224 */ /* 0x000fc600078e0002 */
[----:B------:R-:W2:Y:S01]  /*3c5b0*/  LDL.LU R2, [R1+0xa68] ;  /* 0x000a680001027983 */ /* 0x000ea20000300800 */
[----:B---3--:R-:W-:-:S03]  /*3c5c0*/  IMAD.MOV.U32 R60, RZ, RZ, R91 ;  /* 0x000000ffff3c7224 */ /* 0x008fc600078e005b */
[----:B------:R-:W3:Y:S04]  /*3c5d0*/  LDL.LU R91, [R1+0x1e68] ;  /* 0x001e6800015b7983 */ /* 0x000ee80000300800 */
[----:B------:R-:W3:Y:S01]  /*3c5e0*/  LDL.LU R80, [R1+0xa70] ;  /* 0x000a700001507983 */ /* 0x000ee20000300800 */
[----:B------:R-:W-:-:S03]  /*3c5f0*/  IMAD.MOV.U32 R69, RZ, RZ, R50 ;  /* 0x000000ffff457224 */ /* 0x000fc600078e0032 */
[----:B------:R-:W3:Y:S01]  /*3c600*/  LDL.LU R51, [R1+0x1e6c] ;  /* 0x001e6c0001337983 */ /* 0x000ee20000300800 */
[----:B------:R-:W-:-:S03]  /*3c610*/  IMAD.MOV.U32 R68, RZ, RZ, R5 ;  /* 0x000000ffff447224 */ /* 0x000fc600078e0005 */
[----:B------:R-:W3:Y:S04]  /*3c620*/  LDL.LU R50, [R1+0xa78] ;  /* 0x000a780001327983 */ /* 0x000ee80000300800 */
[----:B------:R-:W3:Y:S01]  /*3c630*/  LDL.LU R5, [R1+0x1e70] ;  /* 0x001e700001057983 */ /* 0x000ee20000300800 */
[----:B----4-:R-:W-:Y:S02]  /*3c640*/  IMAD.MOV.U32 R43, RZ, RZ, R89 ;  /* 0x000000ffff2b7224 */ /* 0x010fe400078e0059 */
[----:B------:R-:W-:Y:S01]  /*3c650*/  IMAD.MOV.U32 R42, RZ, RZ, R87 ;  /* 0x000000ffff2a7224 */ /* 0x000fe200078e0057 */
[----:B------:R-:W4:Y:S04]  /*3c660*/  LDL.LU R89, [R1+0xa80] ;  /* 0x000a800001597983 */ /* 0x000f280000300800 */
[----:B------:R-:W4:Y:S04]  /*3c670*/  LDL.LU R87, [R1+0x1e74] ;  /* 0x001e740001577983 */ /* 0x000f280000300800 */
[----:B------:R-:W-:Y:S04]  /*3c680*/  STL.64 [R1+0xa30], R68 ;  /* 0x000a304401007387 */ /* 0x000fe80000100a00 */
[----:B------:R-:W-:Y:S04]  /*3c690*/  STL [R1+0x3298], R68 ;  /* 0x0032984401007387 */ /* 0x000fe80000100800 */
[----:B------:R-:W-:Y:S04]  /*3c6a0*/  STL [R1+0x3288], R69 ;  /* 0x0032884501007387 */ /* 0x000fe80000100800 */
[----:B------:R-:W-:Y:S04]  /*3c6b0*/  STL.64 [R1+0xa38], R60 ;  /* 0x000a383c01007387 */ /* 0x000fe80000100a00 */
[----:B------:R-:W-:Y:S04]  /*3c6c0*/  STL.64 [R1+0x3290], R60 ;  /* 0x0032903c01007387 */ /* 0x000fe80000100a00 */
[----:B------:R-:W-:Y:S01]  /*3c6d0*/  STL.64 [R1+0xa40], R42 ;  /* 0x000a402a01007387 */ /* 0x000fe20000100a00 */
[----:B0-----:R-:W-:-:S02]  /*3c6e0*/  IMAD.MOV.U32 R7, RZ, RZ, R28 ;  /* 0x000000ffff077224 */ /* 0x001fc400078e001c */
[----:B------:R-:W-:Y:S01]  /*3c6f0*/  IMAD.MOV.U32 R6, RZ, RZ, R71 ;  /* 0x000000ffff067224 */ /* 0x000fe200078e0047 */
[----:B------:R-:W-:Y:S01]  /*3c700*/  STL.64 [R1+0x32a0], R42 ;  /* 0x0032a02a01007387 */ /* 0x000fe20000100a00 */
[----:B------:R-:W-:-:S03]  /*3c710*/  IMAD.MOV.U32 R31, RZ, RZ, R70 ;  /* 0x000000ffff1f7224 */ /* 0x000fc600078e0046 */
[----:B------:R-:W-:Y:S04]  /*3c720*/  STL.64 [R1+0xa48], R6 ;  /* 0x000a480601007387 */ /* 0x000fe80000100a00 */
[----:B------:R-:W-:Y:S04]  /*3c730*/  STL [R1+0x32b8], R6 ;  /* 0x0032b80601007387 */ /* 0x000fe80000100800 */
[----:B------:R0:W-:Y:S01]  /*3c740*/  STL [R1+0x32a8], R7 ;  /* 0x0032a80701007387 */ /* 0x0001e20000100800 */
[----:B------:R-:W-:-:S03]  /*3c750*/  IMAD.MOV.U32 R30, RZ, RZ, R81 ;  /* 0x000000ffff1e7224 */ /* 0x000fc600078e0051 */
        /* <DEDUP_REMOVED lines=18> */
[----:B------:R-:W-:Y:S04]  /*3c880*/  STL.64 [R1+0xa60], R34 ;  /* 0x000a602201007387 */ /* 0x000fe80000100a00 */
[----:B------:R-:W-:Y:S04]  /*3c890*/  STL [R1+0x32d8], R34 ;  /* 0x0032d82201007387 */ /* 0x000fe80000100800 */
[----:B------:R-:W-:Y:S04]  /*3c8a0*/  STL [R1+0x32c8], R35 ;  /* 0x0032c82301007387 */ /* 0x000fe80000100800 */
[----:B------:R-:W-:Y:S04]  /*3c8b0*/  STL.64 [R1+0xa68], R58 ;  /* 0x000a683a01007387 */ /* 0x000fe80000100a00 */
[----:B------:R-:W-:Y:S01]  /*3c8c0*/  STL.64 [R1+0x32d0], R58 ;  /* 0x0032d03a01007387 */ /* 0x000fe20000100a00 */
[----:B------:R-:W-:-:S02]  /*3c8d0*/  IMAD.MOV.U32 R57, RZ, RZ, R80 ;  /* 0x000000ffff397224 */ /* 0x000fc400078e0050 */
[----:B------:R-:W-:Y:S02]  /*3c8e0*/  IMAD.MOV.U32 R56, RZ, RZ, R51 ;  /* 0x000000ffff387224 */ /* 0x000fe400078e0033 */
[----:B------:R-:W-:Y:S02]  /*3c8f0*/  IMAD.MOV.U32 R33, RZ, RZ, R50 ;  /* 0x000000ffff217224 */ /* 0x000fe400078e0032 */
[----:B------:R-:W-:Y:S02]  /*3c900*/  IMAD.MOV.U32 R32, RZ, RZ, R5 ;  /* 0x000000ffff207224 */ /* 0x000fe400078e0005 */
[----:B----4-:R-:W-:Y:S02]  /*3c910*/  IMAD.MOV.U32 R9, RZ, RZ, R89 ;  /* 0x000000ffff097224 */ /* 0x010fe400078e0059 */
[----:B------:R-:W-:Y:S01]  /*3c920*/  IMAD.MOV.U32 R8, RZ, RZ, R87 ;  /* 0x000000ffff087224 */ /* 0x000fe200078e0057 */
        /* <DEDUP_REMOVED lines=8> */
[----:B------:R-:W-:Y:S04]  /*3c9b0*/  STL.64 [R1+0xa70], R56 ;  /* 0x000a703801007387 */ /* 0x000fe80000100a00 */
[----:B------:R-:W-:Y:S04]  /*3c9c0*/  STL.64 [R1+0x32e0], R56 ;  /* 0x0032e03801007387 */ /* 0x000fe80000100a00 */
        /* <DEDUP_REMOVED lines=8> */
[----:B------:R-:W-:Y:S01]  /*3ca50*/  IMAD.MOV.U32 R82, RZ, RZ, R93 ;  /* 0x000000ffff527224 */ /* 0x000fe200078e005d */
[----:B------:R-:W4:Y:S04]  /*3ca60*/  LDL.LU R0, [R1+0xac8] ;  /* 0x000ac80001007983 */ /* 0x000f280000300800 */
[----:B------:R-:W4:Y:S04]  /*3ca70*/  LDL.LU R93, [R1+0x1e98] ;  /* 0x001e9800015d7983 */ /* 0x000f280000300800 */
[----:B------:R-:W-:Y:S04]  /*3ca80*/  STL.64 [R1+0xa88], R12 ;  /* 0x000a880c01007387 */ /* 0x000fe80000100a00 */
[----:B------:R-:W-:Y:S04]  /*3ca90*/  STL.64 [R1+0x3300], R12 ;  /* 0x0033000c01007387 */ /* 0x000fe80000100a00 */
        /* <DEDUP_REMOVED lines=15> */
[----:B----4-:R-:W-:-:S02]  /*3cb90*/  IMAD.MOV.U32 R19, RZ, RZ, R89 ;  /* 0x000000ffff137224 */ /* 0x010fc400078e0059 */
[----:B------:R-:W-:Y:S01]  /*3cba0*/  IMAD.MOV.U32 R18, RZ, RZ, R87 ;  /* 0x000000ffff127224 */ /* 0x000fe200078e0057 */
[----:B------:R-:W4:Y:S04]  /*3cbb0*/  LDL.LU R89, [R1+0xae8] ;  /* 0x000ae80001597983 */ /* 0x000f280000300800 */
[----:B------:R-:W4:Y:S04]  /*3cbc0*/  LDL.LU R87, [R1+0x1ea8] ;  /* 0x001ea80001577983 */ /* 0x000f280000300800 */
[----:B------:R-:W-:Y:S04]  /*3cbd0*/  STL.64 [R1+0xaa0], R72 ;  /* 0x000aa04801007387 */ /* 0x000fe80000100a00 */
[----:B------:R-:W-:Y:S04]  /*3cbe0*/  STL.64 [R1+0x3320], R72 ;  /* 0x0033204801007387 */ /* 0x000fe80000100a00 */
[----:B------:R-:W-:Y:S01]  /*3cbf0*/  STL.64 [R1+0xaa8], R18 ;  /* 0x000aa81201007387 */ /* 0x000fe20000100a00 */
[----:B------:R-:W-:-:S03]  /*3cc00*/  IMAD.MOV.U32 R27, RZ, RZ, R80 ;  /* 0x000000ffff1b7224 */ /* 0x000fc600078e0050 */
[----:B------:R-:W-:Y:S01]  /*3cc10*/  STL.64 [R1+0x3328], R18 ;  /* 0x0033281201007387 */ /* 0x000fe20000100a00 */
        /* <DEDUP_REMOVED lines=8> */
[----:B------:R-:W-:-:S05]  /*3cca0*/  IMAD.MOV.U32 R65, RZ, RZ, R28 ;  /* 0x000000ffff417224 */ /* 0x000fca00078e001c */
[----:B------:R-:W-:Y:S04]  /*3ccb0*/  STL.64 [R1+0xab0], R64 ;  /* 0x000ab04001007387 */ /* 0x000fe80000100a00 */
[----:B------:R-:W-:Y:S04]  /*3ccc0*/  STL.64 [R1+0x3330], R64 ;  /* 0x0033304001007387 */ /* 0x000fe80000100a00 */
[----:B------:R-:W-:Y:S04]  /*3ccd0*/  STL.64 [R1+0xab8], R26 ;  /* 0x000ab81a01007387 */ /* 0x000fe80000100a00 */
[----:B------:R-:W-:Y:S01]  /*3cce0*/  STL.64 [R1+0x3338], R26 ;  /* 0x0033381a01007387 */ /* 0x000fe20000100a00 */
[----:B------:R-:W-:-:S02]  /*3ccf0*/  IMAD.MOV.U32 R45, RZ, RZ, R0 ;  /* 0x000000ffff2d7224 */ /* 0x000fc400078e0000 */
[----:B------:R-:W-:Y:S01]  /*3cd00*/  IMAD.MOV.U32 R44, RZ, RZ, R93 ;  /* 0x000000ffff2c7224 */ /* 0x000fe200078e005d */
[----:B------:R-:W4:Y:S04]  /*3cd10*/  LDL.LU R0, [R1+0xb00] ;  /* 0x000b000001007983 */ /* 0x000f280000300800 */
[----:B------:R-:W4:Y:S04]  /*3cd20*/  LDL.LU R93, [R1+0x1eb4] ;  /* 0x001eb400015d7983 */ /* 0x000f280000300800 */
        /* <DEDUP_REMOVED lines=8> */
[----:B------:R-:W-:Y:S04]  /*3cdb0*/  STL.64 [R1+0xac8], R44 ;  /* 0x000ac82c01007387 */ /* 0x000fe80000100a00 */
[----:B------:R-:W-:Y:S04]  /*3cdc0*/  STL.64 [R1+0x3348], R44 ;  /* 0x0033482c01007387 */ /* 0x000fe80000100a00 */
        /* <DEDUP_REMOVED lines=8> */
[----:B------:R-:W0:Y:S04]  /*3ce50*/  LDL.LU R75, [R1+0xb18] ;  /* 0x000b1800014b7983 */ /* 0x000e280000300800 */
[----:B------:R-:W3:Y:S04]  /*3ce60*/  LDL.LU R29, [R1+0x1ec0] ;  /* 0x001ec000011d7983 */ /* 0x000ee80000300800 */
[----:B------:R-:W3:Y:S04]  /*3ce70*/  LDL.LU R28, [R1+0xb20] ;  /* 0x000b2000011c7983 */ /* 0x000ee80000300800 */
[----:B------:R-:W3:Y:S04]  /*3ce80*/  LDL.LU R71, [R1+0x1ec4] ;  /* 0x001ec40001477983 */ /* 0x000ee80000300800 */
[----:B------:R-:W3:Y:S04]  /*3ce90*/  LDL.LU R70, [R1+0xb28] ;  /* 0x000b280001467983 */ /* 0x000ee80000300800 */
[----:B------:R-:W3:Y:S01]  /*3cea0*/  LDL.LU R81, [R1+0x1ec8] ;  /* 0x001ec80001517983 */ /* 0x000ee20000300800 */
[----:B----4-:R-:W-:-:S02]  /*3ceb0*/  IMAD.MOV.U32 R53, RZ, RZ, R89 ;  /* 0x000000ffff357224 */ /* 0x010fc400078e0059 */
[----:B------:R-:W-:Y:S01]  /*3cec0*/  IMAD.MOV.U32 R52, RZ, RZ, R87 ;  /* 0x000000ffff347224 */ /* 0x000fe200078e0057 */
[----:B------:R-:W4:Y:S04]  /*3ced0*/  LDL.LU R89, [R1+0xb30] ;  /* 0x000b300001597983 */ /* 0x000f280000300800 */
[----:B------:R-:W4:Y:S04]  /*3cee0*/  LDL.LU R87, [R1+0x1ecc] ;  /* 0x001ecc0001577983 */ /* 0x000f280000300800 */
[----:B------:R-:W-:Y:S04]  /*3cef0*/  STL.64 [R1+0xae0], R38 ;  /* 0x000ae02601007387 */ /* 0x000fe80000100a00 */
[----:B------:R-:W-:Y:S01]  /*3cf00*/  STL.64 [R1+0x3360], R38 ;  /* 0x0033602601007387 */ /* 0x000fe20000100a00 */
[----:B------:R-:W-:-:S03]  /*3cf10*/  IMAD.MOV.U32 R77, RZ, RZ, R80 ;  /* 0x000000ffff4d7224 */ /* 0x000fc600078e0050 */
[----:B------:R-:W4:Y:S01]  /*3cf20*/  LDL.LU R80, [R1+0xb38] ;  /* 0x000b380001507983 */ /* 0x000f220000300800 */
[----:B------:R-:W-:Y:S02]  /*3cf30*/  IMAD.MOV.U32 R76, RZ, RZ, R51 ;  /* 0x000000ffff4c7224 */ /* 0x000fe400078e0033 */
[----:B------:R-:W-:Y:S02]  /*3cf40*/  IMAD.MOV.U32 R17, RZ, RZ, R50 ;  /* 0x000000ffff117224 */ /* 0x000fe400078e0032 */
[----:B------:R-:W-:Y:S02]  /*3cf50*/  IMAD.MOV.U32 R16, RZ, RZ, R5 ;  /* 0x000000ffff107224 */ /* 0x000fe400078e0005 */
[----:B------:R-:W4:Y:S04]  /*3cf60*/  LDL.LU R5, [R1+0x1ed0] ;  /* 0x001ed00001057983 */ /* 0x000f280000300800 */
[----:B------:R-:W-:Y:S04]  /*3cf70*/  STL.64 [R1+0xae8], R52 ;  /* 0x000ae83401007387 */ /* 0x000fe80000100a00 */
[----:B------:R-:W-:Y:S04]  /*3cf80*/  STL.64 [R1+0x3368], R52 ;  /* 0x0033683401007387 */ /* 0x000fe80000100a00 */
[----:B------:R-:W-:Y:S04]  /*3cf90*/  STL.64 [R1+0xaf0], R76 ;  /* 0x000af04c01007387 */ /* 0x000fe80000100a00 */
[----:B------:R-:W-:Y:S04]  /*3cfa0*/  STL.64 [R1+0x3370], R76 ;  /* 0x0033704c01007387 */ /* 0x000fe80000100a00 */
[----:B------:R-:W-:Y:S04]  /*3cfb0*/  STL.64 [R1+0xaf8], R16 ;  /* 0x000af81001007387 */ /* 0x000fe80000100a00 */
[----:B------:R-:W-:Y:S04]  /*3cfc0*/  STL.64 [R1+0x3378], R16 ;  /* 0x0033781001007387 */ /* 0x000fe80000100a00 */
[----:B-1----:R-:W4:Y:S04]  /*3cfd0*/  LDL.LU R22, [R1+0xb40] ;  /* 0x000b400001167983 */ /* 0x002f280000300800 */
        /* <DEDUP_REMOVED lines=10> */
[----:B------:R-:W-:Y:S01]  /*3d080*/  STL.64 [R1+0x3380], R46 ;  /* 0x0033802e01007387 */ /* 0x000fe20000100a00 */
[----:B------:R-:W-:-:S03]  /*3d090*/  IMAD.MOV.U32 R11, RZ, RZ, R2 ;  /* 0x000000ffff0b7224 */ /* 0x000fc600078e0002 */
[----:B------:R-:W2:Y:S01]  /*3d0a0*/  LDL.LU R2, [R1+0xb58] ;  /* 0x000b580001027983 */ /* 0x000ea20000300800 */
[----:B---3--:R-:W-:Y:S02]  /*3d0b0*/  IMAD.MOV.U32 R10, RZ, RZ, R91 ;  /* 0x000000ffff0a7224 */ /* 0x008fe400078e005b */
[----:B0-----:R-:W-:Y:S02]  /*3d0c0*/  IMAD.MOV.U32 R7, RZ, RZ, R75 ;  /* 0x000000ffff077224 */ /* 0x001fe400078e004b */
[----:B------:R-:W-:Y:S01]  /*3d0d0*/  IMAD.MOV.U32 R6, RZ, RZ, R29 ;  /* 0x000000ffff067224 */ /* 0x000fe200078e001d */
[----:B------:R-:W3:Y:S04]  /*3d0e0*/  LDL.LU R91, [R1+0x1ee0] ;  /* 0x001ee000015b7983 */ /* 0x000ee80000300800 */
        /* <DEDUP_REMOVED lines=13> */
[----:B------:R-:W-:Y:S04]  /*3d1c0*/  STL.64 [R1+0xb20], R74 ;  /* 0x000b204a01007387 */ /* 0x000fe80000100a00 */
[----:B------:R-:W-:Y:S04]  /*3d1d0*/  STL.64 [R1+0x3398], R74 ;  /* 0x0033984a01007387 */ /* 0x000fe80000100a00 */
        /* <DEDUP_REMOVED lines=8> */
[----:B------:R-:W-:-:S03]  /*3d260*/  LOP3.LUT R23, R23, R22, RZ, 0x3c, !PT ;  /* 0x0000001617177212 */ /* 0x000fc600078e3cff */
[----:B------:R-:W-:Y:S01]  /*3d270*/  STL.64 [R1+0xb28], R28 ;  /* 0x000b281c01007387 */ /* 0x000fe20000100a00 */
[----:B------:R-:W-:-:S03]  /*3d280*/  LOP3.LUT R22, R23, R22, RZ, 0x3c, !PT ;  /* 0x0000001617167212 */ /* 0x000fc600078e3cff */
[----:B------:R-:W-:Y:S04]  /*3d290*/  STL.64 [R1+0x33a0], R28 ;  /* 0x0033a01c01007387 */ /* 0x000fe80000100a00 */
[----:B------:R-:W-:Y:S01]  /*3d2a0*/  STL.64 [R1+0xb30], R54 ;  /* 0x000b303601007387 */ /* 0x000fe20000100a00 */
[----:B------:R-:W-:-:S03]  /*3d2b0*/  LOP3.LUT R23, R23, R22, RZ, 0x3c, !PT ;  /* 0x0000001617177212 */ /* 0x000fc600078e3cff */
[----:B------:R1:W-:Y:S04]  /*3d2c0*/  STL.64 [R1+0x33b0], R54 ;  /* 0x0033b03601007387 */ /* 0x0003e80000100a00 */
[----:B------:R-:W-:Y:S04]  /*3d2d0*/  STL.64 [R1+0xb38], R24 ;  /* 0x000b381801007387 */ /* 0x000fe80000100a00 */
[----:B------:R0:W-:Y:S01]  /*3d2e0*/  STL.64 [R1+0x33b8], R24 ;  /* 0x0033b81801007387 */ /* 0x0001e20000100a00 */
[----:B------:R-:W-:-:S03]  /*3d2f0*/  IMAD.MOV.U32 R79, RZ, RZ, R0 ;  /* 0x000000ffff4f7224 */ /* 0x000fc600078e0000 */
[----:B------:R-:W-:Y:S04]  /*3d300*/  STL.64 [R1+0xb40], R22 ;  /* 0x000b401601007387 */ /* 0x000fe80000100a00 */
[----:B------:R-:W-:Y:S01]  /*3d310*/  STL.64 [R1+0x33c0], R22 ;  /* 0x0033c01601007387 */ /* 0x000fe20000100a00 */
[----:B------:R-:W-:-:S03]  /*3d320*/  IMAD.MOV.U32 R78, RZ, RZ, R93 ;  /* 0x000000ffff4e7224 */ /* 0x000fc600078e005d */
        /* <DEDUP_REMOVED lines=23> */
[----:B0-----:R-:W4:Y:S04]  /*3d4a0*/  LDL.LU R6, [R1+0xba0] ;  /* 0x000ba00001067983 */ /* 0x001f280000300800 */
        /* <DEDUP_REMOVED lines=20> */
[----:B------:R-:W-:-:S03]  /*3d5f0*/  IMAD.MOV.U32 R58, RZ, RZ, R93 ;  /* 0x000000ffff3a7224 */ /* 0x000fc600078e005d */
[----:B------:R-:W4:Y:S01]  /*3d600*/  LDL.LU R93, [R1+0xbc0] ;  /* 0x000bc000015d7983 */ /* 0x000f220000300800 */
[----:B------:R-:W-:Y:S02]  /*3d610*/  IMAD.MOV.U32 R59, RZ, RZ, R0 ;  /* 0x000000ffff3b7224 */ /* 0x000fe400078e0000 */
[----:B------:R-:W-:Y:S02]  /*3d620*/  IMAD.MOV.U32 R57, RZ, RZ, R92 ;  /* 0x000000ffff397224 */ /* 0x000fe400078e005c */
[----:B------:R-:W4:Y:S04]  /*3d630*/  LDL.LU R92, [R1+0x1f14] ;  /* 0x001f1400015c7983 */ /* 0x000f280000300800 */
[----:B------:R-:W-:Y:S04]  /*3d640*/  STL.64 [R1+0xb80], R58 ;  /* 0x000b803a01007387 */ /* 0x000fe80000100a00 */
[----:B------:R0:W-:Y:S01]  /*3d650*/  STL.64 [R1+0x3410], R58 ;  /* 0x0034103a01007387 */ /* 0x0001e20000100a00 */
[----:B--2---:R-:W-:-:S03]  /*3d660*/  IMAD.MOV.U32 R56, RZ, RZ, R3 ;  /* 0x000000ffff387224 */ /* 0x004fc600078e0003 */
[----:B------:R-:W2:Y:S04]  /*3d670*/  LDL.LU R0, [R1+0xbc8] ;  /* 0x000bc80001007983 */ /* 0x000ea80000300800 */
[----:B------:R-:W2:Y:S01]  /*3d680*/  LDL.LU R3, [R1+0x1f18] ;  /* 0x001f180001037983 */ /* 0x000ea20000300800 */
[----:B------:R-:W-:-:S03]  /*3d690*/  IMAD.MOV.U32 R9, RZ, RZ, R2 ;  /* 0x000000ffff097224 */ /* 0x000fc600078e0002 */
[----:B------:R-:W2:Y:S01]  /*3d6a0*/  LDL.LU R2, [R1+0xbd0] ;  /* 0x000bd00001027983 */ /* 0x000ea20000300800 */
[----:B---3--:R-:W-:-:S03]  /*3d6b0*/  IMAD.MOV.U32 R8, RZ, RZ, R91 ;  /* 0x000000ffff087224 */ /* 0x008fc600078e005b */
[----:B------:R-:W3:Y:S01]  /*3d6c0*/  LDL.LU R91, [R1+0x1f1c] ;  /* 0x001f1c00015b7983 */ /* 0x000ee20000300800 */
[----:B----4-:R-:W-:Y:S02]  /*3d6d0*/  IMAD.MOV.U32 R13, RZ, RZ, R89 ;  /* 0x000000ffff0d7224 */ /* 0x010fe400078e0059 */
[----:B------:R-:W-:Y:S01]  /*3d6e0*/  IMAD.MOV.U32 R12, RZ, RZ, R87 ;  /* 0x000000ffff0c7224 */ /* 0x000fe200078e0057 */
[----:B------:R-:W4:Y:S04]  /*3d6f0*/  LDL.LU R89, [R1+0xbd8] ;  /* 0x000bd80001597983 */ /* 0x000f280000300800 */
[----:B------:R-:W4:Y:S04]  /*3d700*/  LDL.LU R87, [R1+0x1f20] ;  /* 0x001f200001577983 */ /* 0x000f280000300800 */
[----:B------:R-:W-:Y:S04]  /*3d710*/  STL.64 [R1+0xb88], R56 ;  /* 0x000b883801007387 */ /* 0x000fe80000100a00 */
[----:B------:R-:W-:Y:S04]  /*3d720*/  STL [R1+0x3428], R56 ;  /* 0x0034283801007387 */ /* 0x000fe80000100800 */
[----:B------:R-:W-:Y:S01]  /*3d730*/  STL [R1+0x3418], R57 ;  /* 0x0034183901007387 */ /* 0x000fe20000100800 */
[----:B------:R-:W-:-:S02]  /*3d740*/  IMAD.MOV.U32 R66, RZ, RZ, R69 ;  /* 0x000000ffff427224 */ /* 0x000fc400078e0045 */
[----:B------:R-:W-:Y:S01]  /*3d750*/  IMAD.MOV.U32 R67, RZ, RZ, R6 ;  /* 0x000000ffff437224 */ /* 0x000fe200078e0006 */
        /* <DEDUP_REMOVED lines=9> */
[----:B------:R-:W-:-:S03]  /*3d7f0*/  IMAD.MOV.U32 R72, RZ, RZ, R71 ;  /* 0x000000ffff487224 */ /* 0x000fc600078e0047 */
[----:B------:R-:W4:Y:S01]  /*3d800*/  LDL.LU R69, [R1+0x1f28] ;  /* 0x001f280001457983 */ /* 0x000f220000300800 */
[----:B------:R-:W-:Y:S02]  /*3d810*/  IMAD.MOV.U32 R73, RZ, RZ, R68 ;  /* 0x000000ffff497224 */ /* 0x000fe400078e0044 */
        /* <DEDUP_REMOVED lines=14> */
[----:B------:R-:W-:Y:S04]  /*3d900*/  STL.64 [R1+0xbb8], R80 ;  /* 0x000bb85001007387 */ /* 0x000fe80000100a00 */
[----:B------:R0:W-:Y:S04]  /*3d910*/  STL.64 [R1+0x3450], R80 ;  /* 0x0034505001007387 */ /* 0x0001e80000100a00 */
[----:B------:R-:W-:Y:S04]  /*3d920*/  STL.64 [R1+0xbc0], R18 ;  /* 0x000bc01201007387 */ /* 0x000fe80000100a00 */
[----:B------:R-:W-:Y:S04]  /*3d930*/  STL.64 [R1+0x3458], R18 ;  /* 0x0034581201007387 */ /* 0x000fe80000100a00 */
[----:B------:R-:W4:Y:S04]  /*3d940*/  LDL.LU R20, [R1+0xc00] ;  /* 0x000c000001147983 */ /* 0x000f280000300800 */
[----:B------:R-:W4:Y:S01]  /*3d950*/  LDL.LU R21, [R1+0x1f34] ;  /* 0x001f340001157983 */ /* 0x000f220000300800 */
[----:B--2---:R-:W-:-:S02]  /*3d960*/  IMAD.MOV.U32 R7, RZ, RZ, R0 ;  /* 0x000000ffff077224 */ /* 0x004fc400078e0000 */
[----:B------:R-:W-:Y:S01]  /*3d970*/  IMAD.MOV.U32 R6, RZ, RZ, R3 ;  /* 0x000000ffff067224 */ /* 0x000fe200078e0003 */
        /* <DEDUP_REMOVED lines=15> */
[----:B------:R-:W-:Y:S04]  /*3da70*/  STL.64 [R1+0x3470], R34 ;  /* 0x0034702201007387 */ /* 0x000fe80000100a00 */
[----:B------:R-:W4:Y:S01]  /*3da80*/  LDL.LU R77, [R1+0xc20] ;  /* 0x000c2000014d7983 */ /* 0x000f220000300800 */
[----:B------:R-:W-:-:S03]  /*3da90*/  IMAD.MOV.U32 R64, RZ, RZ, R83 ;  /* 0x000000ffff407224 */ /* 0x000fc600078e0053 */
[----:B------:R-:W4:Y:S01]  /*3daa0*/  LDL.LU R83, [R1+0x1f44] ;  /* 0x001f440001537983 */ /* 0x000f220000300800 */
[----:B------:R-:W-:Y:S02]  /*3dab0*/  IMAD.MOV.U32 R27, RZ, RZ, R82 ;  /* 0x000000ffff1b7224 */ /* 0x000fe400078e0052 */
[----:B------:R-:W-:Y:S01]  /*3dac0*/  IMAD.MOV.U32 R26, RZ, RZ, R69 ;  /* 0x000000ffff1a7224 */ /* 0x000fe200078e0045 */
[----:B------:R-:W4:Y:S04]  /*3dad0*/  LDL.LU R82, [R1+0xc28] ;  /* 0x000c280001527983 */ /* 0x000f280000300800 */
[----:B------:R-:W4:Y:S04]  /*3dae0*/  LDL.LU R69, [R1+0x1f48] ;  /* 0x001f480001457983 */ /* 0x000f280000300800 */
[----:B------:R-:W-:Y:S01]  /*3daf0*/  STL.64 [R1+0xbe0], R64 ;  /* 0x000be04001007387 */ /* 0x000fe20000100a00 */
[----:B------:R-:W-:-:S03]  /*3db00*/  IMAD.MOV.U32 R37, RZ, RZ, R68 ;  /* 0x000000ffff257224 */ /* 0x000fc600078e0044 */
[----:B------:R-:W-:Y:S01]  /*3db10*/  STL.64 [R1+0x3478], R64 ;  /* 0x0034784001007387 */ /* 0x000fe20000100a00 */
[----:B------:R-:W-:-:S03]  /*3db20*/  IMAD.MOV.U32 R36, RZ, RZ, R5 ;  /* 0x000000ffff247224 */ /* 0x000fc600078e0005 */
[----:B------:R-:W4:Y:S04]  /*3db30*/  LDL.LU R68, [R1+0xc30] ;  /* 0x000c300001447983 */ /* 0x000f280000300800 */
[----:B------:R-:W4:Y:S01]  /*3db40*/  LDL.LU R5, [R1+0x1f4c] ;  /* 0x001f4c0001057983 */ /* 0x000f220000300800 */
[----:B------:R-:W-:-:S03]  /*3db50*/  IMAD.MOV.U32 R45, RZ, RZ, R93 ;  /* 0x000000ffff2d7224 */ /* 0x000fc600078e005d */
[----:B------:R-:W4:Y:S01]  /*3db60*/  LDL.LU R93, [R1+0xc38] ;  /* 0x000c3800015d7983 */ /* 0x000f220000300800 */
[----:B------:R-:W-:-:S03]  /*3db70*/  IMAD.MOV.U32 R44, RZ, RZ, R92 ;  /* 0x000000ffff2c7224 */ /* 0x000fc600078e005c */
[----:B------:R-:W4:Y:S01]  /*3db80*/  LDL.LU R92, [R1+0x1f50] ;  /* 0x001f5000015c7983 */ /* 0x000f220000300800 */
[----:B------:R-:W-:-:S03]  /*3db90*/  LOP3.LUT R21, R21, R20, RZ, 0x3c, !PT ;  /* 0x0000001415157212 */ /* 0x000fc600078e3cff */
[----:B------:R-:W-:Y:S01]  /*3dba0*/  STL.64 [R1+0xbe8], R26 ;  /* 0x000be81a01007387 */ /* 0x000fe20000100a00 */
[----:B------:R-:W-:-:S03]  /*3dbb0*/  LOP3.LUT R20, R21, R20, RZ, 0x3c, !PT ;  /* 0x0000001415147212 */ /* 0x000fc600078e3cff */
[----:B------:R0:W-:Y:S04]  /*3dbc0*/  STL.64 [R1+0x3488], R26 ;  /* 0x0034881a01007387 */ /* 0x0001e80000100a00 */
[----:B------:R-:W-:Y:S01]  /*3dbd0*/  STL.64 [R1+0xbf0], R36 ;  /* 0x000bf02401007387 */ /* 0x000fe20000100a00 */
[----:B------:R-:W-:-:S03]  /*3dbe0*/  LOP3.LUT R21, R21, R20, RZ, 0x3c, !PT ;  /* 0x0000001415157212 */ /* 0x000fc600078e3cff */
[----:B------:R0:W-:Y:S04]  /*3dbf0*/  STL.64 [R1+0x3490], R36 ;  /* 0x0034902401007387 */ /* 0x0001e80000100a00 */
[----:B------:R-:W-:Y:S04]  /*3dc00*/  STL.64 [R1+0xbf8], R44 ;  /* 0x000bf82c01007387 */ /* 0x000fe80000100a00 */
[----:B------:R0:W-:Y:S01]  /*3dc10*/  STL.64 [R1+0x3498], R44 ;  /* 0x0034982c01007387 */ /* 0x0001e20000100a00 */
[----:B--2---:R-:W-:-:S03]  /*3dc20*/  IMAD.MOV.U32 R49, RZ, RZ, R0 ;  /* 0x000000ffff317224 */ /* 0x004fc600078e0000 */
[----:B------:R-:W-:Y:S04]  /*3dc30*/  STL.64 [R1+0xc00], R20 ;  /* 0x000c001401007387 */ /* 0x000fe80000100a00 */
[----:B------:R-:W-:Y:S01]  /*3dc40*/  STL.64 [R1+0x34a0], R20 ;  /* 0x0034a01401007387 */ /* 0x000fe20000100a00 */
[----:B------:R-:W-:-:S03]  /*3dc50*/  IMAD.MOV.U32 R48, RZ, RZ, R3 ;  /* 0x000000ffff307224 */ /* 0x000fc600078e0003 */
[----:B------:R-:W2:Y:S01]  /*3dc60*/  LDL.LU R0, [R1+0xc40] ;  /* 0x000c400001007983 */ /* 0x000ea20000300800 */
[----:B------:R-:W-:-:S03]  /*3dc70*/  IMAD.MOV.U32 R39, RZ, RZ, R2 ;  /* 0x000000ffff277224 */ /* 0x000fc600078e0002 */
[----:B------:R-:W2:Y:S04]  /*3dc80*/  LDL.LU R3, [R1+0x1f54] ;  /* 0x001f540001037983 */ /* 0x000ea80000300800 */
        /* <DEDUP_REMOVED lines=15> */
[----:B------:R-:W-:-:S05]  /*3dd80*/  IMAD.MOV.U32 R76, RZ, RZ, R83 ;  /* 0x000000ffff4c7224 */ /* 0x000fca00078e0053 */
        /* <DEDUP_REMOVED lines=14> */
[----:B------:R-:W-:-:S03]  /*3de70*/  IMAD.MOV.U32 R50, RZ, RZ, R92 ;  /* 0x000000ffff327224 */ /* 0x000fc600078e005c */
        /* <DEDUP_REMOVED lines=8> */
[----:B--2---:R-:W-:-:S02]  /*3df00*/  IMAD.MOV.U32 R11, RZ, RZ, R0 ;  /* 0x000000ffff0b7224 */ /* 0x004fc400078e0000 */
[----:B------:R-:W-:Y:S01]  /*3df10*/  IMAD.MOV.U32 R10, RZ, RZ, R3 ;  /* 0x000000ffff0a7224 */ /* 0x000fe200078e0003 */
        /* <DEDUP_REMOVED lines=9> */
[----:B------:R-:W4:Y:S01]  /*3dfb0*/  LDL.LU R87, [R1+0x1f7c] ;  /* 0x001f7c0001577983 */ /* 0x000f220000300800 */
[----:B------:R-:W-:-:S03]  /*3dfc0*/  LOP3.LUT R55, R55, R54, RZ, 0x3c, !PT ;  /* 0x0000003637377212 */ /* 0x000fc600078e3cff */
[----:B------:R-:W-:Y:S01]  /*3dfd0*/  STL.64 [R1+0xc40], R10 ;  /* 0x000c400a01007387 */ /* 0x000fe20000100a00 */
[----:B------:R-:W-:-:S03]  /*3dfe0*/  LOP3.LUT R54, R55, R54, RZ, 0x3c, !PT ;  /* 0x0000003637367212 */ /* 0x000fc600078e3cff */
[----:B------:R-:W-:Y:S04]  /*3dff0*/  STL.64 [R1+0x34e0], R10 ;  /* 0x0034e00a01007387 */ /* 0x000fe80000100a00 */
[----:B------:R-:W-:Y:S04]  /*3e000*/  STL.64 [R1+0xc48], R74 ;  /* 0x000c484a01007387 */ /* 0x000fe80000100a00 */
[----:B------:R-:W-:Y:S01]  /*3e010*/  STL.64 [R1+0x34f0], R74 ;  /* 0x0034f04a01007387 */ /* 0x000fe20000100a00 */
[----:B------:R-:W-:-:S03]  /*3e020*/  LOP3.LUT R55, R55, R54, RZ, 0x3c, !PT ;  /* 0x0000003637377212 */ /* 0x000fc600078e3cff */
[----:B------:R-:W-:Y:S04]  /*3e030*/  STL.64 [R1+0xc50], R28 ;  /* 0x000c501c01007387 */ /* 0x000fe80000100a00 */
[----:B------:R-:W-:Y:S04]  /*3e040*/  STL [R1+0x35a8], R28 ;  /* 0x0035a81c01007387 */ /* 0x000fe80000100800 */
[----:B------:R-:W-:Y:S04]  /*3e050*/  STL [R1+0x34f8], R29 ;  /* 0x0034f81d01007387 */ /* 0x000fe80000100800 */
[----:B------:R-:W-:Y:S04]  /*3e060*/  STL.64 [R1+0xc58], R54 ;  /* 0x000c583601007387 */ /* 0x000fe80000100a00 */
[----:B------:R-:W-:Y:S04]  /*3e070*/  STL.64 [R1+0x3500], R54 ;  /* 0x0035003601007387 */ /* 0x000fe80000100a00 */
[----:B0-----:R-:W4:Y:S01]  /*3e080*/  LDL.LU R59, [R1+0xc98] ;  /* 0x000c9800013b7983 */ /* 0x001f220000300800 */
[----:B------:R-:W-:-:S03]  /*3e090*/  IMAD.MOV.U32 R24, RZ, RZ, R83 ;  /* 0x000000ffff187224 */ /* 0x000fc600078e0053 */
[----:B------:R-:W4:Y:S04]  /*3e0a0*/  LDL.LU R31, [R1+0x1f80] ;  /* 0x001f8000011f7983 */ /* 0x000f280000300800 */
[----:B------:R-:W-:Y:S04]  /*3e0b0*/  STL.64 [R1+0xc60], R24 ;  /* 0x000c601801007387 */ /* 0x000fe80000100a00 */
[----:B------:R-:W-:Y:S04]  /*3e0c0*/  STL.64 [R1+0x3508], R24 ;  /* 0x0035081801007387 */ /* 0x000fe80000100a00 */
        /* <DEDUP_REMOVED lines=9> */
[----:B------:R-:W4:Y:S01]  /*3e160*/  LDL.LU R93, [R1+0xcb0] ;  /* 0x000cb000015d7983 */ /* 0x000f220000300800 */
[----:B------:R-:W-:-:S03]  /*3e170*/  IMAD.MOV.U32 R62, RZ, RZ, R92 ;  /* 0x000000ffff3e7224 */ /* 0x000fc600078e005c */
[----:B------:R-:W4:Y:S04]  /*3e180*/  LDL.LU R92, [R1+0x1f8c] ;  /* 0x001f8c00015c7983 */ /* 0x000f280000300800 */
        /* <DEDUP_REMOVED lines=27> */
[----:B------:R-:W-:Y:S01]  /*3e340*/  STL.64 [R1+0x3538], R40 ;  /* 0x0035382801007387 */ /* 0x000fe20000100a00 */
[----:B------:R-:W-:-:S05]  /*3e350*/  IMAD.MOV.U32 R58, RZ, RZ, R31 ;  /* 0x000000ffff3a7224 */ /* 0x000fca00078e001f */
[----:B------:R-:W-:Y:S04]  /*3e360*/  STL.64 [R1+0xc98], R58 ;  /* 0x000c983a01007387 */ /* 0x000fe80000100a00 */
[----:B------:R-:W-:Y:S01]  /*3e370*/  STL.64 [R1+0x3540], R58 ;  /* 0x0035403a01007387 */ /* 0x000fe20000100a00 */
[----:B------:R-:W-:-:S03]  /*3e380*/  IMAD.MOV.U32 R9, RZ, RZ, R30 ;  /* 0x000000ffff097224 */ /* 0x000fc600078e001e */
        /* <DEDUP_REMOVED lines=14> */
[----:B------:R-:W-:Y:S01]  /*3e470*/  STL.64 [R1+0x3550], R12 ;  /* 0x0035500c01007387 */ /* 0x000fe20000100a00 */
[----:B------:R-:W-:-:S02]  /*3e480*/  IMAD.MOV.U32 R7, RZ, RZ, R15 ;  /* 0x000000ffff077224 */ /* 0x000fc400078e000f */
[----:B------:R-:W-:Y:S02]  /*3e490*/  IMAD.MOV.U32 R6, RZ, RZ, R14 ;  /* 0x000000ffff067224 */ /* 0x000fe400078e000e */
[----:B------:R-:W-:Y:S02]  /*3e4a0*/  IMAD.MOV.U32 R67, RZ, RZ, R68 ;  /* 0x000000ffff437224 */ /* 0x000fe400078e0044 */
[----:B------:R-:W-:Y:S01]  /*3e4b0*/  IMAD.MOV.U32 R66, RZ, RZ, R5 ;  /* 0x000000ffff427224 */ /* 0x000fe200078e0005 */
[----:B------:R0:W-:Y:S04]  /*3e4c0*/  STL.64 [R1+0xcb8], R6 ;  /* 0x000cb80601007387 */ /* 0x0001e80000100a00 */
[----:B------:R-:W-:Y:S04]  /*3e4d0*/  STL.64 [R1+0xcb0], R92 ;  /* 0x000cb05c01007387 */ /* 0x000fe80000100a00 */
[----:B------:R1:W-:Y:S04]  /*3e4e0*/  STL.64 [R1+0x3558], R92 ;  /* 0x0035585c01007387 */ /* 0x0003e80000100a00 */
[----:B------:R-:W0:Y:S04]  /*3e4f0*/  LDL.LU R68, [R1+0xd00] ;  /* 0x000d000001447983 */ /* 0x000e280000300800 */
        /* <DEDUP_REMOVED lines=20> */
[----:B------:R-:W-:Y:S04]  /*3e640*/  STL.64 [R1+0x3578], R14 ;  /* 0x0035780e01007387 */ /* 0x000fe80000100a00 */
[----:B------:R-:W4:Y:S04]  /*3e650*/  LDL.LU R26, [R1+0xd20] ;  /* 0x000d2000011a7983 */ /* 0x000f280000300800 */
[----:B------:R-:W4:Y:S04]  /*3e660*/  LDL.LU R27, [R1+0x1fc4] ;  /* 0x001fc400011b7983 */ /* 0x000f280000300800 */
[----:B------:R-:W4:Y:S04]  /*3e670*/  LDL.LU R36, [R1+0xd28] ;  /* 0x000d280001247983 */ /* 0x000f280000300800 */
[----:B------:R-:W4:Y:S04]  /*3e680*/  LDL.LU R37, [R1+0x1fc8] ;  /* 0x001fc80001257983 */ /* 0x000f280000300800 */
[----:B------:R-:W4:Y:S01]  /*3e690*/  LDL.LU R45, [R1+0xd30] ;  /* 0x000d3000012d7983 */ /* 0x000f220000300800 */
[----:B------:R-:W-:-:S02]  /*3e6a0*/  IMAD.MOV.U32 R80, RZ, RZ, R83 ;  /* 0x000000ffff507224 */ /* 0x000fc400078e0053 */
[----:B------:R-:W-:Y:S01]  /*3e6b0*/  IMAD.MOV.U32 R19, RZ, RZ, R82 ;  /* 0x000000ffff137224 */ /* 0x000fe200078e0052 */
[----:B------:R-:W4:Y:S01]  /*3e6c0*/  LDL.LU R83, [R1+0x1fcc] ;  /* 0x001fcc0001537983 */ /* 0x000f220000300800 */
[----:B------:R-:W-:-:S03]  /*3e6d0*/  IMAD.MOV.U32 R18, RZ, RZ, R69 ;  /* 0x000000ffff127224 */ /* 0x000fc600078e0045 */
[----:B------:R-:W4:Y:S04]  /*3e6e0*/  LDL.LU R82, [R1+0xd38] ;  /* 0x000d380001527983 */ /* 0x000f280000300800 */
[----:B------:R-:W4:Y:S04]  /*3e6f0*/  LDL.LU R69, [R1+0x1fd0] ;  /* 0x001fd00001457983 */ /* 0x000f280000300800 */
[----:B------:R-:W-:Y:S04]  /*3e700*/  STL.64 [R1+0xce0], R30 ;  /* 0x000ce01e01007387 */ /* 0x000fe80000100a00 */
[----:B------:R-:W-:Y:S04]  /*3e710*/  STL.64 [R1+0x3580], R30 ;  /* 0x0035801e01007387 */ /* 0x000fe80000100a00 */
[----:B------:R-:W-:Y:S04]  /*3e720*/  STL.64 [R1+0xce8], R56 ;  /* 0x000ce83801007387 */ /* 0x000fe80000100a00 */
[----:B------:R-:W-:Y:S04]  /*3e730*/  STL.64 [R1+0x3588], R56 ;  /* 0x0035883801007387 */ /* 0x000fe80000100a00 */
[----:B------:R-:W-:Y:S04]  /*3e740*/  STL.64 [R1+0xcf0], R80 ;  /* 0x000cf05001007387 */ /* 0x000fe80000100a00 */
[----:B------:R0:W-:Y:S04]  /*3e750*/  STL.64 [R1+0x3590], R80 ;  /* 0x0035905001007387 */ /* 0x0001e80000100a00 */
[----:B------:R-:W-:Y:S04]  /*3e760*/  STL.64 [R1+0xcf8], R18 ;  /* 0x000cf81201007387 */ /* 0x000fe80000100a00 */
[----:B------:R-:W-:Y:S01]  /*3e770*/  STL.64 [R1+0x3598], R18 ;  /* 0x0035981201007387 */ /* 0x000fe20000100a00 */
[----:B0-----:R-:W-:-:S02]  /*3e780*/  IMAD.MOV.U32 R7, RZ, RZ, R68 ;  /* 0x000000ffff077224 */ /* 0x001fc400078e0044 */
[----:B------:R-:W-:Y:S01]  /*3e790*/  IMAD.MOV.U32 R6, RZ, RZ, R5 ;  /* 0x000000ffff067224 */ /* 0x000fe200078e0005 */
[----:B------:R-:W4:Y:S04]  /*3e7a0*/  LDL.LU R68, [R1+0xd40] ;  /* 0x000d400001447983 */ /* 0x000f280000300800 */
[----:B------:R-:W4:Y:S01]  /*3e7b0*/  LDL.LU R5, [R1+0x1fd4] ;  /* 0x001fd40001057983 */ /* 0x000f220000300800 */
[----:B--2---:R-:W-:Y:S02]  /*3e7c0*/  IMAD.MOV.U32 R33, RZ, RZ, R0 ;  /* 0x000000ffff217224 */ /* 0x004fe400078e0000 */
        /* <DEDUP_REMOVED lines=12> */
[----:B------:R-:W-:Y:S01]  /*3e890*/  STL.64 [R1+0x35a0], R6 ;  /* 0x0035a00601007387 */ /* 0x000fe20000100a00 */
[----:B------:R-:W-:-:S02]  /*3e8a0*/  LOP3.LUT R27, R27, R26, RZ, 0x3c, !PT ;  /* 0x0000001a1b1b7212 */ /* 0x000fc400078e3cff */
[----:B------:R-:W-:Y:S02]  /*3e8b0*/  LOP3.LUT R37, R37, R36, RZ, 0x3c, !PT ;  /* 0x0000002425257212 */ /* 0x000fe400078e3cff */
[----:B------:R-:W-:Y:S01]  /*3e8c0*/  LOP3.LUT R26, R27, R26, RZ, 0x3c, !PT ;  /* 0x0000001a1b1a7212 */ /* 0x000fe200078e3cff */
[----:B------:R-:W-:Y:S01]  /*3e8d0*/  STL.64 [R1+0xd08], R32 ;  /* 0x000d082001007387 */ /* 0x000fe20000100a00 */
        /* <DEDUP_REMOVED lines=15> */
[----:B------:R-:W-:Y:S01]  /*3e9d0*/  IMAD.MOV.U32 R20, RZ, RZ, R69 ;  /* 0x000000ffff147224 */ /* 0x000fe200078e0045 */
        /* <DEDUP_REMOVED lines=17> */
[----:B------:R-:W4:Y:S01]  /*3eaf0*/  LDL.LU R82, [R1+0x1ffc] ;  /* 0x001ffc0001527983 */ /* 0x000f220000300800 */
[----:B--2---:R-:W-:-:S02]  /*3eb00*/  IMAD.MOV.U32 R38, RZ, RZ, R3 ;  /* 0x000000ffff267224 */ /* 0x004fc400078e0003 */
[----:B------:R-:W-:Y:S01]  /*3eb10*/  IMAD.MOV.U32 R53, RZ, RZ, R2 ;  /* 0x000000ffff357224 */ /* 0x000fe200078e0002 */
[----:B------:R-:W2:Y:S04]  /*3eb20*/  LDL.LU R3, [R1+0xd98] ;  /* 0x000d980001037983 */ /* 0x000ea80000300800 */
[----:B------:R-:W2:Y:S04]  /*3eb30*/  LDL.LU R2, [R1+0x2000] ;  /* 0x0020000001027983 */ /* 0x000ea80000300800 */
[----:B------:R-:W2:Y:S01]  /*3eb40*/  LDL.LU R63, [R1+0xda0] ;  /* 0x000da000013f7983 */ /* 0x000ea20000300800 */
[----:B------:R-:W-:-:S03]  /*3eb50*/  IMAD.MOV.U32 R49, RZ, RZ, R68 ;  /* 0x000000ffff317224 */ /* 0x000fc600078e0044 */
[----:B------:R-:W2:Y:S01]  /*3eb60*/  LDL.LU R69, [R1+0x2004] ;  /* 0x0020040001457983 */ /* 0x000ea20000300800 */
[----:B------:R-:W-:-:S03]  /*3eb70*/  IMAD.MOV.U32 R48, RZ, RZ, R5 ;  /* 0x000000ffff307224 */ /* 0x000fc600078e0005 */
[----:B------:R-:W2:Y:S01]  /*3eb80*/  LDL.LU R68, [R1+0xda8] ;  /* 0x000da80001447983 */ /* 0x000ea20000300800 */
[----:B------:R-:W-:-:S03]  /*3eb90*/  IMAD.MOV.U32 R39, RZ, RZ, R0 ;  /* 0x000000ffff277224 */ /* 0x000fc600078e0000 */
[----:B------:R-:W2:Y:S01]  /*3eba0*/  LDL.LU R5, [R1+0x2008] ;  /* 0x0020080001057983 */ /* 0x000ea20000300800 */
[----:B---3--:R-:W-:-:S03]  /*3ebb0*/  IMAD.MOV.U32 R52, RZ, RZ, R91 ;  /* 0x000000ffff347224 */ /* 0x008fc600078e005b */
[----:B------:R-:W3:Y:S04]  /*3ebc0*/  LDL.LU R0, [R1+0xdb0] ;  /* 0x000db00001007983 */ /* 0x000ee80000300800 */
[----:B------:R-:W2:Y:S01]  /*3ebd0*/  LDL.LU R91, [R1+0x200c] ;  /* 0x00200c00015b7983 */ /* 0x000ea20000300800 */
        /* <DEDUP_REMOVED lines=23> */
[----:B------:R-:W-:Y:S01]  /*3ed50*/  STL.64 [R1+0xd60], R46 ;  /* 0x000d602e01007387 */ /* 0x000fe20000100a00 */
[----:B------:R-:W-:-:S03]  /*3ed60*/  LOP3.LUT R75, R75, R74, RZ, 0x3c, !PT ;  /* 0x0000004a4b4b7212 */ /* 0x000fc600078e3cff */
        /* <DEDUP_REMOVED lines=18> */
[----:B--2---:R-:W-:Y:S02]  /*3ee90*/  IMAD.MOV.U32 R79, RZ, RZ, R3 ;  /* 0x000000ffff4f7224 */ /* 0x004fe400078e0003 */
[----:B------:R-:W-:Y:S01]  /*3eea0*/  IMAD.MOV.U32 R78, RZ, RZ, R2 ;  /* 0x000000ffff4e7224 */ /* 0x000fe200078e0002 */
[----:B------:R-:W2:Y:S04]  /*3eeb0*/  LDL.LU R3, [R1+0xdd8] ;  /* 0x000dd80001037983 */ /* 0x000ea80000300800 */
[----:B------:R-:W2:Y:S04]  /*3eec0*/  LDL.LU R2, [R1+0x2020] ;  /* 0x0020200001027983 */ /* 0x000ea80000300800 */
[----:B------:R-:W-:Y:S04]  /*3eed0*/  STL.64 [R1+0xd80], R54 ;  /* 0x000d803601007387 */ /* 0x000fe80000100a00 */
[----:B------:R-:W-:Y:S04]  /*3eee0*/  STL.64 [R1+0xd88], R24 ;  /* 0x000d881801007387 */ /* 0x000fe80000100a00 */
[----:B------:R-:W-:Y:S04]  /*3eef0*/  STL.64 [R1+0xd90], R22 ;  /* 0x000d901601007387 */ /* 0x000fe80000100a00 */
[----:B------:R-:W-:Y:S04]  /*3ef00*/  STL.64 [R1+0xd98], R78 ;  /* 0x000d984e01007387 */ /* 0x000fe80000100a00 */
[----:B------:R-:W2:Y:S04]  /*3ef10*/  LDL.LU R12, [R1+0xde0] ;  /* 0x000de000010c7983 */ /* 0x000ea80000300800 */
[----:B------:R-:W2:Y:S04]  /*3ef20*/  LDL.LU R13, [R1+0x2024] ;  /* 0x00202400010d7983 */ /* 0x000ea80000300800 */
[----:B-1----:R-:W2:Y:S04]  /*3ef30*/  LDL.LU R92, [R1+0xde8] ;  /* 0x000de800015c7983 */ /* 0x002ea80000300800 */
[----:B------:R-:W2:Y:S04]  /*3ef40*/  LDL.LU R93, [R1+0x2028] ;  /* 0x00202800015d7983 */ /* 0x000ea80000300800 */
[----:B------:R-:W2:Y:S04]  /*3ef50*/  LDL.LU R66, [R1+0xdf0] ;  /* 0x000df00001427983 */ /* 0x000ea80000300800 */
        /* <DEDUP_REMOVED lines=10> */
[----:B------:R-:W3:Y:S01]  /*3f000*/  LDL.LU R5, [R1+0x2038] ;  /* 0x0020380001057983 */ /* 0x000ee20000300800 */
[----:B------:R-:W-:-:S03]  /*3f010*/  IMAD.MOV.U32 R42, RZ, RZ, R91 ;  /* 0x000000ffff2a7224 */ /* 0x000fc600078e005b */
[----:B------:R-:W3:Y:S04]  /*3f020*/  LDL.LU R0, [R1+0xe10] ;  /* 0x000e100001007983 */ /* 0x000ee80000300800 */
[----:B------:R-:W3:Y:S01]  /*3f030*/  LDL.LU R91, [R1+0x203c] ;  /* 0x00203c00015b7983 */ /* 0x000ee20000300800 */
[----:B----4-:R-:W-:Y:S02]  /*3f040*/  IMAD.MOV.U32 R41, RZ, RZ, R89 ;  /* 0x000000ffff297224 */ /* 0x010fe400078e0059 */
[----:B------:R-:W-:Y:S01]  /*3f050*/  IMAD.MOV.U32 R40, RZ, RZ, R87 ;  /* 0x000000ffff287224 */ /* 0x000fe200078e0057 */
[----:B------:R-:W4:Y:S04]  /*3f060*/  LDL.LU R89, [R1+0xe18] ;  /* 0x000e180001597983 */ /* 0x000f280000300800 */
[----:B------:R-:W3:Y:S04]  /*3f070*/  LDL.LU R87, [R1+0x2040] ;  /* 0x0020400001577983 */ /* 0x000ee80000300800 */
[----:B------:R-:W-:Y:S04]  /*3f080*/  STL.64 [R1+0xda0], R62 ;  /* 0x000da03e01007387 */ /* 0x000fe80000100a00 */
[----:B------:R-:W-:Y:S04]  /*3f090*/  STL.64 [R1+0xda8], R60 ;  /* 0x000da83c01007387 */ /* 0x000fe80000100a00 */
[----:B------:R-:W-:Y:S04]  /*3f0a0*/  STL.64 [R1+0xdb0], R42 ;  /* 0x000db02a01007387 */ /* 0x000fe80000100a00 */
[----:B------:R-:W-:Y:S04]  /*3f0b0*/  STL.64 [R1+0xdb8], R40 ;  /* 0x000db82801007387 */ /* 0x000fe80000100a00 */
[----:B------:R-:W4:Y:S04]  /*3f0c0*/  LDL.LU R80, [R1+0xe20] ;  /* 0x000e200001507983 */ /* 0x000f280000300800 */
[----:B------:R-:W4:Y:S01]  /*3f0d0*/  LDL.LU R81, [R1+0x2044] ;  /* 0x0020440001517983 */ /* 0x000f220000300800 */
[----:B------:R-:W-:-:S02]  /*3f0e0*/  IMAD.MOV.U32 R59, RZ, RZ, R29 ;  /* 0x000000ffff3b7224 */ /* 0x000fc400078e001d */
[----:B------:R-:W-:Y:S02]  /*3f0f0*/  IMAD.MOV.U32 R58, RZ, RZ, R28 ;  /* 0x000000ffff3a7224 */ /* 0x000fe400078e001c */
[----:B------:R-:W-:Y:S02]  /*3f100*/  IMAD.MOV.U32 R9, RZ, RZ, R17 ;  /* 0x000000ffff097224 */ /* 0x000fe400078e0011 */
[----:B------:R-:W-:Y:S02]  /*3f110*/  IMAD.MOV.U32 R8, RZ, RZ, R16 ;  /* 0x000000ffff087224 */ /* 0x000fe400078e0010 */
[----:B------:R-:W-:Y:S02]  /*3f120*/  IMAD.MOV.U32 R17, RZ, RZ, R83 ;  /* 0x000000ffff117224 */ /* 0x000fe400078e0053 */
[----:B------:R-:W-:Y:S01]  /*3f130*/  IMAD.MOV.U32 R16, RZ, RZ, R82 ;  /* 0x000000ffff107224 */ /* 0x000fe200078e0052 */
[----:B--2---:R0:W-:Y:S04]  /*3f140*/  STL.64 [R1+0xdd8], R2 ;  /* 0x000dd80201007387 */ /* 0x0041e80000100a00 */
[----:B------:R-:W2:Y:S04]  /*3f150*/  LDL.LU R29, [R1+0xe28] ;  /* 0x000e2800011d7983 */ /* 0x000ea80000300800 */
[----:B------:R-:W2:Y:S04]  /*3f160*/  LDL.LU R28, [R1+0x2048] ;  /* 0x00204800011c7983 */ /* 0x000ea80000300800 */
[----:B------:R-:W2:Y:S04]  /*3f170*/  LDL.LU R83, [R1+0xe30] ;  /* 0x000e300001537983 */ /* 0x000ea80000300800 */
[----:B------:R-:W2:Y:S04]  /*3f180*/  LDL.LU R82, [R1+0x204c] ;  /* 0x00204c0001527983 */ /* 0x000ea80000300800 */
[----:B0-----:R-:W2:Y:S04]  /*3f190*/  LDL.LU R3, [R1+0xe38] ;  /* 0x000e380001037983 */ /* 0x001ea80000300800 */
[----:B------:R-:W2:Y:S01]  /*3f1a0*/  LDL.LU R2, [R1+0x2050] ;  /* 0x0020500001027983 */ /* 0x000ea20000300800 */
        /* <DEDUP_REMOVED lines=16> */
[----:B------:R-:W-:Y:S04]  /*3f2b0*/  STL.64 [R1+0xde8], R92 ;  /* 0x000de85c01007387 */ /* 0x000fe80000100a00 */
[----:B------:R-:W-:Y:S04]  /*3f2c0*/  STL.64 [R1+0xdf0], R66 ;  /* 0x000df04201007387 */ /* 0x000fe80000100a00 */
[----:B------:R-:W-:Y:S01]  /*3f2d0*/  STL.64 [R1+0xdf8], R72 ;  /* 0x000df84801007387 */ /* 0x000fe20000100a00 */
        /* <DEDUP_REMOVED lines=9> */
[----:B------:R-:W-:Y:S02]  /*3f370*/  IMAD.MOV.U32 R30, RZ, RZ, R91 ;  /* 0x000000ffff1e7224 */ /* 0x000fe400078e005b */
[----:B------:R-:W-:Y:S02]  /*3f380*/  IMAD.MOV.U32 R56, RZ, RZ, R87 ;  /* 0x000000ffff387224 */ /* 0x000fe400078e0057 */
[----:B----4-:R-:W-:Y:S01]  /*3f390*/  IMAD.MOV.U32 R57, RZ, RZ, R89 ;  /* 0x000000ffff397224 */ /* 0x010fe200078e0059 */
[----:B------:R-:W4:Y:S04]  /*3f3a0*/  LDL.LU R87, [R1+0x205c] ;  /* 0x00205c0001577983 */ /* 0x000f280000300800 */
[----:B------:R-:W4:Y:S04]  /*3f3b0*/  LDL.LU R91, [R1+0xe58] ;  /* 0x000e5800015b7983 */ /* 0x000f280000300800 */
[----:B------:R-:W4:Y:S04]  /*3f3c0*/  LDL.LU R89, [R1+0x2060] ;  /* 0x0020600001597983 */ /* 0x000f280000300800 */
[----:B------:R-:W-:Y:S04]  /*3f3d0*/  STL.64 [R1+0xe00], R70 ;  /* 0x000e004601007387 */ /* 0x000fe80000100a00 */
[----:B------:R-:W-:Y:S04]  /*3f3e0*/  STL.64 [R1+0xe08], R14 ;  /* 0x000e080e01007387 */ /* 0x000fe80000100a00 */
[----:B------:R-:W-:Y:S04]  /*3f3f0*/  STL.64 [R1+0xe10], R30 ;  /* 0x000e101e01007387 */ /* 0x000fe80000100a00 */
[----:B------:R-:W-:Y:S01]  /*3f400*/  STL.64 [R1+0xe18], R56 ;  /* 0x000e183801007387 */ /* 0x000fe20000100a00 */
[----:B--2---:R-:W-:-:S02]  /*3f410*/  IMAD.MOV.U32 R7, RZ, RZ, R83 ;  /* 0x000000ffff077224 */ /* 0x004fc400078e0053 */
[----:B------:R-:W-:Y:S01]  /*3f420*/  IMAD.MOV.U32 R6, RZ, RZ, R82 ;  /* 0x000000ffff067224 */ /* 0x000fe200078e0052 */
[----:B------:R-:W2:Y:S04]  /*3f430*/  LDL.LU R83, [R1+0xe60] ;  /* 0x000e600001537983 */ /* 0x000ea80000300800 */
[----:B------:R-:W2:Y:S04]  /*3f440*/  LDL.LU R82, [R1+0x2064] ;  /* 0x0020640001527983 */ /* 0x000ea80000300800 */
[----:B------:R-:W2:Y:S04]  /*3f450*/  LDL.LU R20, [R1+0xe68] ;  /* 0x000e680001147983 */ /* 0x000ea80000300800 */
[----:B------:R-:W2:Y:S04]  /*3f460*/  LDL.LU R21, [R1+0x2068] ;  /* 0x0020680001157983 */ /* 0x000ea80000300800 */
[----:B------:R-:W2:Y:S01]  /*3f470*/  LDL.LU R49, [R1+0xe70] ;  /* 0x000e700001317983 */ /* 0x000ea20000300800 */
[----:B------:R-:W-:-:S03]  /*3f480*/  IMAD.MOV.U32 R33, RZ, RZ, R3 ;  /* 0x000000ffff217224 */ /* 0x000fc600078e0003 */
[----:B------:R-:W2:Y:S04]  /*3f490*/  LDL.LU R3, [R1+0x206c] ;  /* 0x00206c0001037983 */ /* 0x000ea80000300800 */
        /* <DEDUP_REMOVED lines=8> */
[----:B------:R-:W2:Y:S04]  /*3f520*/  LDL.LU R29, [R1+0xe90] ;  /* 0x000e9000011d7983 */ /* 0x000ea80000300800 */
[----:B------:R-:W2:Y:S01]  /*3f530*/  LDL.LU R2, [R1+0x207c] ;  /* 0x00207c0001027983 */ /* 0x000ea20000300800 */
[----:B------:R-:W-:-:S04]  /*3f540*/  LOP3.LUT R81, R81, R80, RZ, 0x3c, !PT ;  /* 0x0000005051517212 */ /* 0x000fc800078e3cff */
[C---:B------:R-:W-:Y:S01]  /*3f550*/  LOP3.LUT R80, R81.reuse, R80, RZ, 0x3c, !PT ;  /* 0x0000005051507212 */ /* 0x040fe200078e3cff */
[----:B------:R-:W-:Y:S02]  /*3f560*/  IMAD.MOV.U32 R18, RZ, RZ, R28 ;  /* 0x000000ffff127224 */ /* 0x000fe400078e001c */
[----:B------:R-:W2:Y:S01]  /*3f570*/  LDL.LU R28, [R1+0xe98] ;  /* 0x000e9800011c7983 */ /* 0x000ea20000300800 */
[----:B------:R-:W-:-:S05]  /*3f580*/  LOP3.LUT R81, R81, R80, RZ, 0x3c, !PT ;  /* 0x0000005051517212 */ /* 0x000fca00078e3cff */
[----:B------:R-:W-:Y:S04]  /*3f590*/  STL.64 [R1+0xe20], R80 ;  /* 0x000e205001007387 */ /* 0x000fe80000100a00 */
[----:B------:R-:W-:Y:S04]  /*3f5a0*/  STL.64 [R1+0xe28], R18 ;  /* 0x000e281201007387 */ /* 0x000fe80000100a00 */
[----:B------:R-:W-:Y:S04]  /*3f5b0*/  STL.64 [R1+0xe30], R6 ;  /* 0x000e300601007387 */ /* 0x000fe80000100a00 */
[----:B------:R-:W-:Y:S01]  /*3f5c0*/  STL.64 [R1+0xe38], R32 ;  /* 0x000e382001007387 */ /* 0x000fe20000100a00 */
[----:B------:R-:W-:-:S02]  /*3f5d0*/  IMAD.MOV.U32 R34, RZ, RZ, R69 ;  /* 0x000000ffff227224 */ /* 0x000fc400078e0045 */
[----:B---3--:R-:W-:Y:S01]  /*3f5e0*/  IMAD.MOV.U32 R65, RZ, RZ, R68 ;  /* 0x000000ffff417224 */ /* 0x008fe200078e0044 */
[----:B------:R-:W3:Y:S01]  /*3f5f0*/  LDL.LU R69, [R1+0xea0] ;  /* 0x000ea00001457983 */ /* 0x000ee20000300800 */
[----:B------:R-:W-:-:S03]  /*3f600*/  IMAD.MOV.U32 R64, RZ, RZ, R5 ;  /* 0x000000ffff407224 */ /* 0x000fc600078e0005 */
[----:B------:R-:W3:Y:S04]  /*3f610*/  LDL.LU R68, [R1+0x2080] ;  /* 0x0020800001447983 */ /* 0x000ee80000300800 */
[----:B------:R-:W3:Y:S01]  /*3f620*/  LDL.LU R5, [R1+0x2084] ;  /* 0x0020840001057983 */ /* 0x000ee20000300800 */
[----:B------:R-:W-:Y:S02]  /*3f630*/  IMAD.MOV.U32 R37, RZ, RZ, R0 ;  /* 0x000000ffff257224 */ /* 0x000fe400078e0000 */
[----:B----4-:R-:W-:Y:S02]  /*3f640*/  IMAD.MOV.U32 R36, RZ, RZ, R87 ;  /* 0x000000ffff247224 */ /* 0x010fe400078e0057 */
[----:B------:R-:W-:Y:S01]  /*3f650*/  IMAD.MOV.U32 R45, RZ, RZ, R91 ;  /* 0x000000ffff2d7224 */ /* 0x000fe200078e005b */
[----:B------:R-:W4:Y:S01]  /*3f660*/  LDL.LU R87, [R1+0x2088] ;  /* 0x0020880001577983 */ /* 0x000f220000300800 */
[----:B------:R-:W-:-:S03]  /*3f670*/  IMAD.MOV.U32 R44, RZ, RZ, R89 ;  /* 0x000000ffff2c7224 */ /* 0x000fc600078e0059 */
[----:B------:R-:W3:Y:S04]  /*3f680*/  LDL.LU R89, [R1+0x208c] ;  /* 0x00208c0001597983 */ /* 0x000ee80000300800 */
[----:B------:R-:W3:Y:S04]  /*3f690*/  LDL.LU R91, [R1+0x2090] ;  /* 0x00209000015b7983 */ /* 0x000ee80000300800 */
[----:B------:R-:W4:Y:S04]  /*3f6a0*/  LDL R0, [R1+0x150c] ;  /* 0x00150c0001007983 */ /* 0x000f280000100800 */
[----:B------:R-:W-:Y:S04]  /*3f6b0*/  STL.64 [R1+0xe40], R34 ;  /* 0x000e402201007387 */ /* 0x000fe80000100a00 */
[----:B------:R-:W-:Y:S04]  /*3f6c0*/  STL.64 [R1+0xe48], R64 ;  /* 0x000e484001007387 */ /* 0x000fe80000100a00 */
[----:B------:R-:W-:Y:S04]  /*3f6d0*/  STL.64 [R1+0xe50], R36 ;  /* 0x000e502401007387 */ /* 0x000fe80000100a00 */
[----:B------:R-:W-:Y:S01]  /*3f6e0*/  STL.64 [R1+0xe58], R44 ;  /* 0x000e582c01007387 */ /* 0x000fe20000100a00 */
[----:B--2---:R-:W-:-:S04]  /*3f6f0*/  LOP3.LUT R21, R21, R20, RZ, 0x3c, !PT ;  /* 0x0000001415157212 */ /* 0x004fc800078e3cff */
[----:B------:R-:W-:Y:S02]  /*3f700*/  LOP3.LUT R20, R21, R20, RZ, 0x3c, !PT ;  /* 0x0000001415147212 */ /* 0x000fe400078e3cff */
[-C--:B------:R-:W-:Y:S01]  /*3f710*/  LOP3.LUT R39, R39, R38.reuse, RZ, 0x3c, !PT ;  /* 0x0000002627277212 */ /* 0x080fe200078e3cff */
[----:B------:R-:W-:Y:S02]  /*3f720*/  IMAD.MOV.U32 R48, RZ, RZ, R3 ;  /* 0x000000ffff307224 */ /* 0x000fe400078e0003 */
[----:B------:R-:W2:Y:S01]  /*3f730*/  LDL R3, [R1+0x1508] ;  /* 0x0015080001037983 */ /* 0x000ea20000100800 */
[----:B------:R-:W-:Y:S02]  /*3f740*/  LOP3.LUT R38, R39, R38, RZ, 0x3c, !PT ;  /* 0x0000002627267212 */ /* 0x000fe400078e3cff */
[----:B------:R-:W-:Y:S01]  /*3f750*/  LOP3.LUT R21, R21, R20, RZ, 0x3c, !PT ;  /* 0x0000001415157212 */ /* 0x000fe200078e3cff */
[----:B------:R-:W-:Y:S01]  /*3f760*/  STL.64 [R1+0xe60], R82 ;  /* 0x000e605201007387 */ /* 0x000fe20000100a00 */
[----:B------:R-:W-:-:S03]  /*3f770*/  LOP3.LUT R39, R39, R38, RZ, 0x3c, !PT ;  /* 0x0000002627277212 */ /* 0x000fc600078e3cff */
[----:B------:R-:W-:Y:S04]  /*3f780*/  STL.64 [R1+0xe68], R20 ;  /* 0x000e681401007387 */ /* 0x000fe80000100a00 */
[----:B------:R-:W-:Y:S04]  /*3f790*/  STL.64 [R1+0xe70], R48 ;  /* 0x000e703001007387 */ /* 0x000fe80000100a00 */
[----:B------:R-:W-:Y:S01]  /*3f7a0*/  STL.64 [R1+0xe78], R38 ;  /* 0x000e782601007387 */ /* 0x000fe20000100a00 */
[----:B------:R-:W-:-:S03]  /*3f7b0*/  IMAD.MOV.U32 R46, RZ, RZ, R2 ;  /* 0x000000ffff2e7224 */ /* 0x000fc600078e0002 */
[----:B------:R-:W2:Y:S01]  /*3f7c0*/  LDL R2, [R1+0x1504] ;  /* 0x0015040001027983 */ /* 0x000ea20000100800 */
[----:B------:R-:W-:Y:S02]  /*3f7d0*/  ISETP.GT.AND P1, PT, R4, RZ, PT ;  /* 0x000000ff0400720c */ /* 0x000fe40003f24270 */
[----:B---3--:R-:W-:Y:S02]  /*3f7e0*/  LOP3.LUT R91, R91, R90, RZ, 0x3c, !PT ;  /* 0x0000005a5b5b7212 */ /* 0x008fe400078e3cff */
[----:B------:R-:W-:Y:S02]  /*3f7f0*/  LOP3.LUT R89, R89, R88, RZ, 0x3c, !PT ;  /* 0x0000005859597212 */ /* 0x000fe400078e3cff */
[----:B------:R-:W-:Y:S02]  /*3f800*/  LOP3.LUT R90, R91, R90, RZ, 0x3c, !PT ;  /* 0x0000005a5b5a7212 */ /* 0x000fe400078e3cff */
[----:B------:R-:W-:Y:S02]  /*3f810*/  LOP3.LUT R88, R89, R88, RZ, 0x3c, !PT ;  /* 0x0000005859587212 */ /* 0x000fe400078e3cff */
[----:B------:R-:W-:-:S02]  /*3f820*/  LOP3.LUT R91, R91, R90, RZ, 0x3c, !PT ;  /* 0x0000005a5b5b7212 */ /* 0x000fc400078e3cff */
[----:B------:R-:W-:Y:S02]  /*3f830*/  LOP3.LUT R89, R89, R88, RZ, 0x3c, !PT ;  /* 0x0000005859597212 */ /* 0x000fe400078e3cff */
[-C--:B----4-:R-:W-:Y:S01]  /*3f840*/  LOP3.LUT R87, R87, R86.reuse, RZ, 0x3c, !PT ;  /* 0x0000005657577212 */ /* 0x090fe200078e3cff */
[----:B------:R-:W3:Y:S03]  /*3f850*/  @P1 LDG.E.U16 R0, desc[UR6][R90.64] ;  /* 0x000000065a001981 */ /* 0x000ee6000c1e1500 */
[----:B------:R-:W-:-:S04]  /*3f860*/  LOP3.LUT R86, R87, R86, RZ, 0x3c, !PT ;  /* 0x0000005657567212 */ /* 0x000fc800078e3cff */
[----:B------:R-:W-:Y:S01]  /*3f870*/  LOP3.LUT R87, R87, R86, RZ, 0x3c, !PT ;  /* 0x0000005657577212 */ /* 0x000fe200078e3cff */
[----:B--2---:R-:W2:Y:S04]  /*3f880*/  @P1 LDG.E.U16 R3, desc[UR6][R88.64] ;  /* 0x0000000658031981 */ /* 0x004ea8000c1e1500 */
[----:B------:R-:W4:Y:S01]  /*3f890*/  @P1 LDG.E.U16 R2, desc[UR6][R86.64] ;  /* 0x0000000656021981 */ /* 0x000f22000c1e1500 */
[----:B------:R-:W-:-:S04]  /*3f8a0*/  LOP3.LUT R53, R53, R52, RZ, 0x3c, !PT ;  /* 0x0000003435357212 */ /* 0x000fc800078e3cff */
[C---:B------:R-:W-:Y:S01]  /*3f8b0*/  LOP3.LUT R52, R53.reuse, R52, RZ, 0x3c, !PT ;  /* 0x0000003435347212 */ /* 0x040fe200078e3cff */
[----:B------:R-:W-:Y:S02]  /*3f8c0*/  IMAD.MOV.U32 R76, RZ, RZ, R26 ;  /* 0x000000ffff4c7224 */ /* 0x000fe400078e001a */
[----:B------:R-:W-:Y:S01]  /*3f8d0*/  IMAD.MOV.U32 R77, RZ, RZ, R27 ;  /* 0x000000ffff4d7224 */ /* 0x000fe200078e001b */
[----:B------:R-:W-:Y:S01]  /*3f8e0*/  LOP3.LUT R53, R53, R52, RZ, 0x3c, !PT ;  /* 0x0000003435357212 */ /* 0x000fe200078e3cff */
[----:B------:R-:W-:Y:S02]  /*3f8f0*/  IMAD.MOV.U32 R47, RZ, RZ, R29 ;  /* 0x000000ffff2f7224 */ /* 0x000fe400078e001d */
[----:B------:R-:W-:Y:S02]  /*3f900*/  IMAD.MOV.U32 R50, RZ, RZ, R28 ;  /* 0x000000ffff327224 */ /* 0x000fe400078e001c */
[----:B------:R-:W-:Y:S01]  /*3f910*/  IMAD.MOV.U32 R51, RZ, RZ, R84 ;  /* 0x000000ffff337224 */ /* 0x000fe200078e0054 */
[----:B------:R-:W-:Y:S04]  /*3f920*/  STL.64 [R1+0xe80], R52 ;  /* 0x000e803401007387 */ /* 0x000fe80000100a00 */
[----:B------:R-:W-:Y:S04]  /*3f930*/  STL.64 [R1+0xe88], R76 ;  /* 0x000e884c01007387 */ /* 0x000fe80000100a00 */
[----:B------:R-:W-:Y:S04]  /*3f940*/  STL.64 [R1+0xe90], R46 ;  /* 0x000e902e01007387 */ /* 0x000fe80000100a00 */
[----:B------:R-:W-:Y:S01]  /*3f950*/  STL.64 [R1+0xe98], R50 ;  /* 0x000e983201007387 */ /* 0x000fe20000100a00 */
[----:B------:R-:W-:-:S02]  /*3f960*/  IMAD.MOV.U32 R10, RZ, RZ, R68 ;  /* 0x000000ffff0a7224 */ /* 0x000fc400078e0044 */
[----:B------:R-:W-:Y:S01]  /*3f970*/  IMAD.MOV.U32 R11, RZ, RZ, R69 ;  /* 0x000000ffff0b7224 */ /* 0x000fe200078e0045 */
[----:B------:R-:W4:Y:S04]  /*3f980*/  LDL R68, [R1+0x1500] ;  /* 0x0015000001447983 */ /* 0x000f280000100800 */
[----:B------:R-:W-:Y:S04]  /*3f990*/  STL.64 [R1+0xea0], R10 ;  /* 0x000ea00a01007387 */ /* 0x000fe80000100a00 */
[----:B------:R-:W-:Y:S04]  /*3f9a0*/  STL [R1+0x211c], R90 ;  /* 0x00211c5a01007387 */ /* 0x000fe80000100800 */
[----:B------:R-:W-:Y:S04]  /*3f9b0*/  STL [R1+0x2118], R91 ;  /* 0x0021185b01007387 */ /* 0x000fe80000100800 */
[----:B------:R-:W-:Y:S01]  /*3f9c0*/  STL.64 [R1+0x21d8], R90 ;  /* 0x0021d85a01007387 */ /* 0x000fe20000100a00 */
[----:B------:R-:W-:-:S03]  /*3f9d0*/  IMAD.MOV.U32 R84, RZ, RZ, R5 ;  /* 0x000000ffff547224 */ /* 0x000fc600078e0005 */
[----:B------:R-:W-:Y:S04]  /*3f9e0*/  STL.64 [R1+0x23a8], R90 ;  /* 0x0023a85a01007387 */ /* 0x000fe80000100a00 */
[----:B------:R-:W4:Y:S04]  /*3f9f0*/  LDL R5, [R1+0x14fc] ;  /* 0x0014fc0001057983 */ /* 0x000f280000100800 */
[----:B---3--:R0:W-:Y:S04]  /*3fa00*/  @P1 STL [R1+0x150c], R0 ;  /* 0x00150c0001001387 */ /* 0x0081e80000100800 */
[----:B0-----:R-:W3:Y:S04]  /*3fa10*/  LDL R0, [R1+0x14f8] ;  /* 0x0014f80001007983 */ /* 0x001ee80000100800 */
[----:B--2---:R0:W-:Y:S04]  /*3fa20*/  @P1 STL [R1+0x1508], R3 ;  /* 0x0015080301001387 */ /* 0x0041e80000100800 */
[----:B0-----:R-:W2:Y:S04]  /*3fa30*/  LDL R3, [R1+0x14f0] ;  /* 0x0014f00001037983 */ /* 0x001ea80000100800 */
[----:B------:R-:W-:Y:S04]  /*3fa40*/  STL [R1+0x2124], R88 ;  /* 0x0021245801007387 */ /* 0x000fe80000100800 */
[----:B------:R-:W-:Y:S04]  /*3fa50*/  STL [R1+0x21f4], R88 ;  /* 0x0021f45801007387 */ /* 0x000fe80000100800 */
[----:B------:R-:W-:Y:S04]  /*3fa60*/  STL [R1+0x2120], R89 ;  /* 0x0021205901007387 */ /* 0x000fe80000100800 */
[----:B------:R-:W-:Y:S04]  /*3fa70*/  STL [R1+0x21f8], R89 ;  /* 0x0021f85901007387 */ /* 0x000fe80000100800 */
[----:B------:R0:W-:Y:S04]  /*3fa80*/  STL.64 [R1+0x23b0], R88 ;  /* 0x0023b05801007387 */ /* 0x0001e80000100a00 */
[----:B------:R-:W2:Y:S04]  /*3fa90*/  LDL R90, [R1+0x14ec] ;  /* 0x0014ec00015a7983 */ /* 0x000ea80000100800 */
[----:B------:R-:W2:Y:S04]  /*3faa0*/  LDL R91, [R1+0x14e8] ;  /* 0x0014e800015b7983 */ /* 0x000ea80000100800 */
[----:B0-----:R-:W2:Y:S04]  /*3fab0*/  LDL R89, [R1+0x14f4] ;  /* 0x0014f40001597983 */ /* 0x001ea80000100800 */
[----:B----4-:R0:W-:Y:S01]  /*3fac0*/  @P1 STL [R1+0x1504], R2 ;  /* 0x0015040201001387 */ /* 0x0101e20000100800 */
[----:B------:R-:W-:-:S03]  /*3fad0*/  ISETP.GT.AND P5, PT, R4, 0x1, PT ;  /* 0x000000010400780c */ /* 0x000fc60003fa4270 */
[----:B------:R-:W4:Y:S04]  /*3fae0*/  LDL R29, [R1+0x14e0] ;  /* 0x0014e000011d7983 */ /* 0x000f280000100800 */
[----:B------:R-:W4:Y:S04]  /*3faf0*/  @P1 LDG.E.U16 R68, desc[UR6][R84.64] ;  /* 0x0000000654441981 */ /* 0x000f28000c1e1500 */
[----:B0-----:R-:W4:Y:S04]  /*3fb00*/  LDL R2, [R1+0x14e4] ;  /* 0x0014e40001027983 */ /* 0x001f280000100800 */
[----:B------:R-:W4:Y:S01]  /*3fb10*/  @P5 LDG.E.U16 R5, desc[UR6][R10.64] ;  /* 0x000000060a055981 */ /* 0x000f22000c1e1500 */
[----:B------:R-:W-:-:S03]  /*3fb20*/  ISETP.GT.AND P4, PT, R4, 0x2, PT ;  /* 0x000000020400780c */ /* 0x000fc60003f84270 */
[----:B---3--:R-:W3:Y:S04]  /*3fb30*/  @P5 LDG.E.U16 R0, desc[UR6][R50.64] ;  /* 0x0000000632005981 */ /* 0x008ee8000c1e1500 */
[----:B--2---:R-:W2:Y:S04]  /*3fb40*/  @P5 LDG.E.U16 R3, desc[UR6][R76.64] ;  /* 0x000000064c035981 */ /* 0x004ea8000c1e1500 */
[----:B------:R-:W2:Y:S04]  /*3fb50*/  @P5 LDG.E.U16 R89, desc[UR6][R46.64] ;  /* 0x000000062e595981 */ /* 0x000ea8000c1e1500 */
[----:B------:R-:W-:Y:S04]  /*3fb60*/  STL [R1+0x212c], R86 ;  /* 0x00212c5601007387 */ /* 0x000fe80000100800 */
[----:B----4-:R-:W4:Y:S04]  /*3fb70*/  @P4 LDG.E.U16 R29, desc[UR6][R20.64] ;  /* 0x00000006141d4981 */ /* 0x010f28000c1e1500 */
[----:B------:R-:W4:Y:S04]  /*3fb80*/  @P4 LDG.E.U16 R2, desc[UR6][R48.64] ;  /* 0x0000000630024981 */ /* 0x000f28000c1e1500 */
[----:B------:R-:W-:Y:S04]  /*3fb90*/  STL [R1+0x21fc], R86 ;  /* 0x0021fc5601007387 */ /* 0x000fe80000100800 */
[----:B------:R-:W-:Y:S04]  /*3fba0*/  STL [R1+0x2128], R87 ;  /* 0x0021285701007387 */ /* 0x000fe80000100800 */
[----:B------:R-:W-:Y:S04]  /*3fbb0*/  STL [R1+0x2200], R87 ;  /* 0x0022005701007387 */ /* 0x000fe80000100800 */
[----:B------:R-:W-:Y:S04]  /*3fbc0*/  STL.64 [R1+0x23b8], R86 ;  /* 0x0023b85601007387 */ /* 0x000fe80000100a00 */
[----:B------:R-:W4:Y:S04]  /*3fbd0*/  LDL R69, [R1+0x14dc] ;  /* 0x0014dc0001457983 */ /* 0x000f280000100800 */
[----:B------:R-:W4:Y:S04]  /*3fbe0*/  LDL R26, [R1+0x14d8] ;  /* 0x0014d800011a7983 */ /* 0x000f280000100800 */
[----:B------:R-:W4:Y:S04]  /*3fbf0*/  LDL R27, [R1+0x14d4] ;  /* 0x0014d400011b7983 */ /* 0x000f280000100800 */
[----:B------:R0:W-:Y:S04]  /*3fc00*/  @P1 STL [R1+0x1500], R68 ;  /* 0x0015004401001387 */ /* 0x0001e80000100800 */
[----:B------:R-:W4:Y:S04]  /*3fc10*/  @P4 LDG.E.U16 R91, desc[UR6][R38.64] ;  /* 0x00000006265b4981 */ /* 0x000f28000c1e1500 */
[----:B------:R-:W4:Y:S04]  /*3fc20*/  @P4 LDG.E.U16 R90, desc[UR6][R52.64] ;  /* 0x00000006345a4981 */ /* 0x000f28000c1e1500 */
[----:B0-----:R-:W4:Y:S04]  /*3fc30*/  LDL R68, [R1+0x14d0] ;  /* 0x0014d00001447983 */ /* 0x001f280000100800 */
[----:B------:R-:W-:Y:S04]  /*3fc40*/  STL [R1+0x2134], R84 ;  /* 0x0021345401007387 */ /* 0x000fe80000100800 */
[----:B------:R-:W-:Y:S04]  /*3fc50*/  STL [R1+0x2204], R84 ;  /* 0x0022045401007387 */ /* 0x000fe80000100800 */
[----:B------:R-:W-:Y:S04]  /*3fc60*/  STL [R1+0x23c4], R84 ;  /* 0x0023c45401007387 */ /* 0x000fe80000100800 */
[----:B------:R-:W-:Y:S04]  /*3fc70*/  STL [R1+0x2130], R85 ;  /* 0x0021305501007387 */ /* 0x000fe80000100800 */
[----:B------:R-:W-:Y:S04]  /*3fc80*/  STL [R1+0x2208], R85 ;  /* 0x0022085501007387 */ /* 0x000fe80000100800 */
[----:B------:R-:W-:Y:S04]  /*3fc90*/  STL [R1+0x23c8], R85 ;  /* 0x0023c85501007387 */ /* 0x000fe80000100800 */
[----:B------:R-:W4:Y:S04]  /*3fca0*/  LDL.LU.64 R10, [R1+0x3620] ;  /* 0x00362000010a7983 */ /* 0x000f280000300a00 */
[----:B------:R0:W-:Y:S04]  /*3fcb0*/  @P5 STL [R1+0x14fc], R5 ;  /* 0x0014fc0501005387 */ /* 0x0001e80000100800 */
[----:B0-----:R-:W4:Y:S04]  /*3fcc0*/  LDL R5, [R1+0x14cc] ;  /* 0x0014cc0001057983 */ /* 0x001f280000100800 */
[----:B------:R-:W4:Y:S04]  /*3fcd0*/  LDL.LU.64 R50, [R1+0x3618] ;  /* 0x0036180001327983 */ /* 0x000f280000300a00 */
[----:B------:R-:W4:Y:S04]  /*3fce0*/  LDL R28, [R1+0x14c8] ;  /* 0x0014c800011c7983 */ /* 0x000f280000100800 */
[----:B------:R-:W4:Y:S04]  /*3fcf0*/  LDL R85, [R1+0x14c4] ;  /* 0x0014c40001557983 */ /* 0x000f280000100800 */
[----:B---3--:R0:W-:Y:S04]  /*3fd00*/  @P5 STL [R1+0x14f8], R0 ;  /* 0x0014f80001005387 */ /* 0x0081e80000100800 */
[----:B0-----:R-:W3:Y:S04]  /*3fd10*/  LDL R0, [R1+0x14c0] ;  /* 0x0014c00001007983 */ /* 0x001ee80000100800 */
[----:B------:R-:W3:Y:S04]  /*3fd20*/  LDL.LU.64 R46, [R1+0x3610] ;  /* 0x00361000012e7983 */ /* 0x000ee80000300a00 */
[----:B------:R-:W3:Y:S04]  /*3fd30*/  LDL.LU.64 R76, [R1+0x3608] ;  /* 0x00360800014c7983 */ /* 0x000ee80000300a00 */
[----:B------:R-:W3:Y:S04]  /*3fd40*/  LDL R86, [R1+0x14bc] ;  /* 0x0014bc0001567983 */ /* 0x000ee80000100800 */
[----:B------:R-:W3:Y:S04]  /*3fd50*/  LDL R87, [R1+0x14b8] ;  /* 0x0014b80001577983 */ /* 0x000ee80000100800 */
[----:B------:R-:W3:Y:S04]  /*3fd60*/  LDL R88, [R1+0x14b4] ;  /* 0x0014b40001587983 */ /* 0x000ee80000100800 */
[----:B--2---:R0:W-:Y:S04]  /*3fd70*/  @P5 STL [R1+0x14f0], R3 ;  /* 0x0014f00301005387 */ /* 0x0041e80000100800 */
[----:B0-----:R-:W2:Y:S04]  /*3fd80*/  LDL R3, [R1+0x14b0] ;  /* 0x0014b00001037983 */ /* 0x001ea80000100800 */
[----:B------:R-:W-:Y:S04]  /*3fd90*/  @P5 STL [R1+0x14f4], R89 ;  /* 0x0014f45901005387 */ /* 0x000fe80000100800 */
[----:B------:R-:W2:Y:S04]  /*3fda0*/  LDL.LU.64 R52, [R1+0x3600] ;  /* 0x0036000001347983 */ /* 0x000ea80000300a00 */
[----:B------:R-:W2:Y:S04]  /*3fdb0*/  LDL.LU.64 R38, [R1+0x35f8] ;  /* 0x0035f80001267983 */ /* 0x000ea80000300a00 */
[----:B------:R-:W2:Y:S04]  /*3fdc0*/  LDL.LU.64 R48, [R1+0x35f0] ;  /* 0x0035f00001307983 */ /* 0x000ea80000300a00 */
[----:B----4-:R0:W-:Y:S04]  /*3fdd0*/  @P4 STL [R1+0x14e4], R2 ;  /* 0x0014e40201004387 */ /* 0x0101e80000100800 */
[----:B0-----:R-:W4:Y:S01]  /*3fde0*/  LDL R2, [R1+0x14ac] ;  /* 0x0014ac0001027983 */ /* 0x001f220000100800 */
[----:B------:R-:W-:-:S02]  /*3fdf0*/  ISETP.GT.AND P3, PT, R4, 0x3, PT ;  /* 0x000000030400780c */ /* 0x000fc40003f64270 */
[C---:B------:R-:W-:Y:S02]  /*3fe00*/  ISETP.GT.AND P1, PT, R4.reuse, 0x4, PT ;  /* 0x000000040400780c */ /* 0x040fe40003f24270 */
[C---:B------:R-:W-:Y:S01]  /*3fe10*/  ISETP.GT.AND P5, PT, R4.reuse, 0x5, PT ;  /* 0x000000050400780c */ /* 0x040fe20003fa4270 */
[----:B------:R-:W4:Y:S04]  /*3fe20*/  LDL.LU.64 R20, [R1+0x35e8] ;  /* 0x0035e80001147983 */ /* 0x000f280000300a00 */
[----:B------:R-:W4:Y:S04]  /*3fe30*/  LDL R84, [R1+0x14a8] ;  /* 0x0014a80001547983 */ /* 0x000f280000100800 */
[----:B------:R-:W4:Y:S04]  /*3fe40*/  LDL R89, [R1+0x14a4] ;  /* 0x0014a40001597983 */ /* 0x000f280000100800 */
[----:B------:R-:W4:Y:S04]  /*3fe50*/  @P3 LDG.E.U16 R69, desc[UR6][R82.64] ;  /* 0x0000000652453981 */ /* 0x000f28000c1e1500 */
[----:B------:R-:W4:Y:S04]  /*3fe60*/  @P3 LDG.E.U16 R26, desc[UR6][R44.64] ;  /* 0x000000062c1a3981 */ /* 0x000f28000c1e1500 */
[----:B------:R-:W4:Y:S04]  /*3fe70*/  @P3 LDG.E.U16 R27, desc[UR6][R36.64] ;  /* 0x00000006241b3981 */ /* 0x000f28000c1e1500 */
[----:B------:R-:W4:Y:S04]  /*3fe80*/  @P3 LDG.E.U16 R68, desc[UR6][R64.64] ;  /* 0x0000000640443981 */ /* 0x000f28000c1e1500 */
[----:B------:R0:W-:Y:S04]  /*3fe90*/  @P4 STL [R1+0x14e0], R29 ;  /* 0x0014e01d01004387 */ /* 0x0001e80000100800 */
[----:B------:R-:W4:Y:S04]  /*3fea0*/  @P1 LDG.E.U16 R5, desc[UR6][R34.64] ;  /* 0x0000000622051981 */ /* 0x000f28000c1e1500 */
[----:B------:R-:W4:Y:S04]  /*3feb0*/  @P1 LDG.E.U16 R28, desc[UR6][R32.64] ;  /* 0x00000006201c1981 */ /* 0x000f28000c1e1500 */
[----:B0-----:R-:W4:Y:S04]  /*3fec0*/  LDL R29, [R1+0x14a0] ;  /* 0x0014a000011d7983 */ /* 0x001f280000100800 */
[----:B------:R-:W-:Y:S04]  /*3fed0*/  @P4 STL [R1+0x14e8], R91 ;  /* 0x0014e85b01004387 */ /* 0x000fe80000100800 */
[----:B------:R0:W-:Y:S04]  /*3fee0*/  @P4 STL [R1+0x14ec], R90 ;  /* 0x0014ec5a01004387 */ /* 0x0001e80000100800 */
[----:B------:R-:W4:Y:S01]  /*3fef0*/  @P1 LDG.E.U16 R85, desc[UR6][R6.64] ;  /* 0x0000000606551981 */ /* 0x000f22000c1e1500 */
[----:B------:R-:W-:-:S03]  /*3ff00*/  ISETP.GT.AND P4, PT, R4, 0x6, PT ;  /* 0x000000060400780c */ /* 0x000fc60003f84270 */
[----:B------:R-:W4:Y:S04]  /*3ff10*/  LDL R83, [R1+0x16d0] ;  /* 0x0016d00001537983 */ /* 0x000f280000100800 */
[----:B------:R-:W4:Y:S04]  /*3ff20*/  LDL R82, [R1+0x16cc] ;  /* 0x0016cc0001527983 */ /* 0x000f280000100800 */
[----:B0-----:R-:W4:Y:S04]  /*3ff30*/  LDL.64 R90, [R1+0xdd8] ;  /* 0x000dd800015a7983 */ /* 0x001f280000100a00 */
[----:B---3--:R-:W3:Y:S04]  /*3ff40*/  @P1 LDG.E.U16 R0, desc[UR6][R18.64] ;  /* 0x0000000612001981 */ /* 0x008ee8000c1e1500 */
[----:B------:R-:W3:Y:S04]  /*3ff50*/  @P5 LDG.E.U16 R86, desc[UR6][R80.64] ;  /* 0x0000000650565981 */ /* 0x000ee8000c1e1500 */
[----:B------:R-:W3:Y:S04]  /*3ff60*/  @P5 LDG.E.U16 R87, desc[UR6][R56.64] ;  /* 0x0000000638575981 */ /* 0x000ee8000c1e1500 */
[----:B------:R-:W3:Y:S04]  /*3ff70*/  @P5 LDG.E.U16 R88, desc[UR6][R30.64] ;  /* 0x000000061e585981 */ /* 0x000ee8000c1e1500 */
[----:B--2---:R-:W2:Y:S04]  /*3ff80*/  @P5 LDG.E.U16 R3, desc[UR6][R14.64] ;  /* 0x000000060e035981 */ /* 0x004ea8000c1e1500 */
[----:B----4-:R-:W4:Y:S04]  /*3ff90*/  @P4 LDG.E.U16 R2, desc[UR6][R70.64] ;  /* 0x0000000646024981 */ /* 0x010f28000c1e1500 */
[----:B------:R-:W4:Y:S04]  /*3ffa0*/  @P4 LDG.E.U16 R84, desc[UR6][R72.64] ;  /* 0x0000000648544981 */ /* 0x000f28000c1e1500 */
[----:B------:R-:W4:Y:S04]  /*3ffb0*/  @P4 LDG.E.U16 R89, desc[UR6][R66.64] ;  /* 0x0000000642594981 */ /* 0x000f28000c1e1500 */
[----:B------:R0:W-:Y:S04]  /*3ffc0*/  @P3 STL [R1+0x14dc], R69 ;  /* 0x0014dc4501003387 */ /* 0x0001e80000100800 */
[----:B0-----:R-:W4:Y:S04]  /*3ffd0*/  LDL R69, [R1+0x16c8] ;  /* 0x0016c80001457983 */ /* 0x001f280000100800 */
[----:B------:R-:W4:Y:S04]  /*3ffe0*/  LDL.LU.64 R44, [R1+0x35e0] ;  /* 0x0035e000012c7983 */ /* 0x000f280000300a00 */
[----:B------:R0:W-:Y:S04]  /*3fff0*/  @P3 STL [R1+0x14d8], R26 ;  /* 0x0014d81a01003387 */ /* 0x0001e80000100800 */
[----:B------:R-:W4:Y:S04]  /*40000*/  @P4 LDG.E.U16 R29, desc[UR6][R92.64] ;  /* 0x000000065c1d4981 */ /* 0x000f28000c1e1500 */
[----:B0-----:R-:W4:Y:S04]  /*40010*/  LDL.LU R26, [R1+0x35d8] ;  /* 0x0035d800011a7983 */ /* 0x001f280000300800 */
[----:B------:R-:W4:Y:S04]  /*40020*/  LDL.LU.64 R36, [R1+0x35d0] ;  /* 0x0035d00001247983 */ /* 0x000f280000300a00 */
[----:B------:R0:W-:Y:S04]  /*40030*/  @P3 STL [R1+0x14d4], R27 ;  /* 0x0014d41b01003387 */ /* 0x0001e80000100800 */
[----:B0-----:R-:W4:Y:S04]  /*40040*/  LDL.LU R27, [R1+0x35c8] ;  /* 0x0035c800011b7983 */ /* 0x001f280000300800 */
[----:B------:R-:W4:Y:S04]  /*40050*/  LDL.LU.64 R64, [R1+0x35c0] ;  /* 0x0035c00001407983 */ /* 0x000f280000300a00 */
[----:B------:R0:W-:Y:S04]  /*40060*/  @P3 STL [R1+0x14d0], R68 ;  /* 0x0014d04401003387 */ /* 0x0001e80000100800 */
[----:B0-----:R-:W4:Y:S04]  /*40070*/  LDL R68, [R1+0x16c4] ;  /* 0x0016c40001447983 */ /* 0x001f280000100800 */
[----:B------:R-:W4:Y:S04]  /*40080*/  LDL.LU.64 R34, [R1+0x35b8] ;  /* 0x0035b80001227983 */ /* 0x000f280000300a00 */
[----:B------:R0:W-:Y:S04]  /*40090*/  @P1 STL [R1+0x14cc], R5 ;  /* 0x0014cc0501001387 */ /* 0x0001e80000100800 */
[----:B0-----:R-:W4:Y:S04]  /*400a0*/  LDL R5, [R1+0x149c] ;  /* 0x00149c0001057983 */ /* 0x001f280000100800 */
[----:B------:R-:W4:Y:S04]  /*400b0*/  LDL.LU.64 R32, [R1+0x35b0] ;  /* 0x0035b00001207983 */ /* 0x000f280000300a00 */
[----:B------:R0:W-:Y:S04]  /*400c0*/  @P1 STL [R1+0x14c8], R28 ;  /* 0x0014c81c01001387 */ /* 0x0001e80000100800 */
[----:B0-----:R-:W4:Y:S04]  /*400d0*/  LDL.LU R28, [R1+0x35a8] ;  /* 0x0035a800011c7983 */ /* 0x001f280000300800 */
[----:B------:R-:W4:Y:S04]  /*400e0*/  LDL.LU.64 R6, [R1+0x35a0] ;  /* 0x0035a00001067983 */ /* 0x000f280000300a00 */
[----:B------:R-:W4:Y:S04]  /*400f0*/  LDL.LU.64 R18, [R1+0x3598] ;  /* 0x0035980001127983 */ /* 0x000f280000300a00 */
[----:B---3--:R0:W-:Y:S04]  /*40100*/  @P1 STL [R1+0x14c0], R0 ;  /* 0x0014c00001001387 */ /* 0x0081e80000100800 */
[----:B0-----:R-:W3:Y:S04]  /*40110*/  LDL R0, [R1+0x1498] ;  /* 0x0014980001007983 */ /* 0x001ee80000100800 */
[----:B------:R-:W-:Y:S04]  /*40120*/  @P1 STL [R1+0x14c4], R85 ;  /* 0x0014c45501001387 */ /* 0x000fe80000100800 */
[----:B------:R-:W3:Y:S04]  /*40130*/  LDL.LU.64 R80, [R1+0x3590] ;  /* 0x0035900001507983 */ /* 0x000ee80000300a00 */
[----:B------:R-:W3:Y:S04]  /*40140*/  LDL.LU.64 R56, [R1+0x3588] ;  /* 0x0035880001387983 */ /* 0x000ee80000300a00 */
[----:B------:R-:W3:Y:S04]  /*40150*/  LDL.LU.64 R30, [R1+0x3580] ;  /* 0x00358000011e7983 */ /* 0x000ee80000300a00 */
[----:B------:R-:W3:Y:S04]  /*40160*/  LDL.LU.64 R14, [R1+0x3578] ;  /* 0x00357800010e7983 */ /* 0x000ee80000300a00 */
[----:B------:R0:W-:Y:S04]  /*40170*/  @P5 STL [R1+0x14bc], R86 ;  /* 0x0014bc5601005387 */ /* 0x0001e80000100800 */
[----:B0-----:R-:W3:Y:S04]  /*40180*/  LDL R86, [R1+0x1494] ;  /* 0x0014940001567983 */ /* 0x001ee80000100800 */
[----:B------:R0:W-:Y:S04]  /*40190*/  @P5 STL [R1+0x14b8], R87 ;  /* 0x0014b85701005387 */ /* 0x0001e80000100800 */
[----:B0-----:R-:W3:Y:S04]  /*401a0*/  LDL R87, [R1+0x1490] ;  /* 0x0014900001577983 */ /* 0x001ee80000100800 */
[----:B--2---:R0:W-:Y:S04]  /*401b0*/  @P5 STL [R1+0x14b0], R3 ;  /* 0x0014b00301005387 */ /* 0x0041e80000100800 */
[----:B0-----:R-:W2:Y:S04]  /*401c0*/  LDL R3, [R1+0x148c] ;  /* 0x00148c0001037983 */ /* 0x001ea80000100800 */
[----:B------:R0:W-:Y:S04]  /*401d0*/  @P5 STL [R1+0x14b4], R88 ;  /* 0x0014b45801005387 */ /* 0x0001e80000100800 */
[----:B------:R-:W2:Y:S04]  /*401e0*/  LDL.LU.64 R70, [R1+0x3570] ;  /* 0x0035700001467983 */ /* 0x000ea80000300a00 */
[----:B0-----:R-:W2:Y:S04]  /*401f0*/  LDL R88, [R1+0x1488] ;  /* 0x0014880001587983 */ /* 0x001ea80000100800 */
[----:B----4-:R0:W-:Y:S04]  /*40200*/  @P4 STL [R1+0x14ac], R2 ;  /* 0x0014ac0201004387 */ /* 0x0101e80000100800 */
[----:B0-----:R-:W4:Y:S01]  /*40210*/  LDL R2, [R1+0x1484] ;  /* 0x0014840001027983 */ /* 0x001f220000100800 */
[----:B------:R-:W-:-:S02]  /*40220*/  ISETP.GT.AND P3, PT, R4, 0x7, PT ;  /* 0x000000070400780c */ /* 0x000fc40003f64270 */
[C---:B------:R-:W-:Y:S02]  /*40230*/  ISETP.GT.AND P1, PT, R4.reuse, 0x8, PT ;  /* 0x000000080400780c */ /* 0x040fe40003f24270 */
[C---:B------:R-:W-:Y:S01]  /*40240*/  ISETP.GT.AND P5, PT, R4.reuse, 0x9, PT ;  /* 0x000000090400780c */ /* 0x040fe20003fa4270 */
[----:B------:R-:W4:Y:S04]  /*40250*/  LDL.LU.64 R72, [R1+0x3568] ;  /* 0x0035680001487983 */ /* 0x000f280000300a00 */
[----:B------:R-:W4:Y:S04]  /*40260*/  LDL.LU.64 R66, [R1+0x3560] ;  /* 0x0035600001427983 */ /* 0x000f280000300a00 */
[----:B------:R-:W4:Y:S04]  /*40270*/  LDL.LU.64 R92, [R1+0x3558] ;  /* 0x00355800015c7983 */ /* 0x000f280000300a00 */
[----:B------:R-:W4:Y:S04]  /*40280*/  @P3 LDG.E.U16 R82, desc[UR6][R90.64] ;  /* 0x000000065a523981 */ /* 0x000f28000c1e1500 */
[----:B------:R-:W4:Y:S04]  /*40290*/  @P3 LDG.E.U16 R69, desc[UR6][R16.64] ;  /* 0x0000000610453981 */ /* 0x000f28000c1e1500 */
[----:B------:R-:W4:Y:S04]  /*402a0*/  @P3 LDG.E.U16 R83, desc[UR6][R12.64] ;  /* 0x000000060c533981 */ /* 0x000f28000c1e1500 */
[----:B------:R0:W-:Y:S04]  /*402b0*/  @P4 STL [R1+0x14a4], R89 ;  /* 0x0014a45901004387 */ /* 0x0001e80000100800 */
[----:B0-----:R-:W4:Y:S04]  /*402c0*/  LDL R89, [R1+0x1480] ;  /* 0x0014800001597983 */ /* 0x001f280000100800 */
[----:B------:R-:W4:Y:S04]  /*402d0*/  @P3 LDG.E.U16 R68, desc[UR6][R8.64] ;  /* 0x0000000608443981 */ /* 0x000f28000c1e1500 */
[----:B------:R-:W4:Y:S04]  /*402e0*/  @P1 LDG.E.U16 R5, desc[UR6][R58.64] ;  /* 0x000000063a051981 */ /* 0x000f28000c1e1500 */
[----:B---3--:R-:W3:Y:S04]  /*402f0*/  @P1 LDG.E.U16 R0, desc[UR6][R40.64] ;  /* 0x0000000628001981 */ /* 0x008ee8000c1e1500 */
[----:B------:R-:W3:Y:S04]  /*40300*/  @P1 LDG.E.U16 R86, desc[UR6][R42.64] ;  /* 0x000000062a561981 */ /* 0x000ee8000c1e1500 */
[----:B------:R-:W3:Y:S04]  /*40310*/  @P1 LDG.E.U16 R87, desc[UR6][R60.64] ;  /* 0x000000063c571981 */ /* 0x000ee8000c1e1500 */
[----:B--2---:R-:W2:Y:S04]  /*40320*/  @P5 LDG.E.U16 R3, desc[UR6][R62.64] ;  /* 0x000000063e035981 */ /* 0x004ea8000c1e1500 */
[----:B----4-:R-:W4:Y:S04]  /*40330*/  @P5 LDG.E.U16 R2, desc[UR6][R22.64] ;  /* 0x0000000616025981 */ /* 0x010f28000c1e1500 */
[----:B------:R0:W-:Y:S04]  /*40340*/  @P4 STL [R1+0x14a0], R29 ;  /* 0x0014a01d01004387 */ /* 0x0001e80000100800 */
[----:B------:R-:W-:Y:S04]  /*40350*/  @P4 STL [R1+0x14a8], R84 ;  /* 0x0014a85401004387 */ /* 0x000fe80000100800 */
[----:B------:R-:W4:Y:S04]  /*40360*/  LDL.LU.64 R12, [R1+0x3550] ;  /* 0x00355000010c7983 */ /* 0x000f280000300a00 */
[----:B------:R-:W4:Y:S04]  /*40370*/  LDL R16, [R1+0x1478] ;  /* 0x0014780001107983 */ /* 0x000f280000100800 */
[----:B------:R-:W4:Y:S04]  /*40380*/  @P5 LDG.E.U16 R88, desc[UR6][R78.64] ;  /* 0x000000064e585981 */ /* 0x000f28000c1e1500 */
[----:B0-----:R-:W4:Y:S04]  /*40390*/  LDL R29, [R1+0x147c] ;  /* 0x00147c00011d7983 */ /* 0x001f280000100800 */
[----:B------:R0:W-:Y:S04]  /*403a0*/  @P3 STL [R1+0x16cc], R82 ;  /* 0x0016cc5201003387 */ /* 0x0001e80000100800 */
[----:B0-----:R-:W4:Y:S04]  /*403b0*/  LDL R82, [R1+0x1474] ;  /* 0x0014740001527983 */ /* 0x001f280000100800 */
[----:B------:R0:W-:Y:S04]  /*403c0*/  @P3 STL [R1+0x16c8], R69 ;  /* 0x0016c84501003387 */ /* 0x0001e80000100800 */
[----:B------:R-:W4:Y:S04]  /*403d0*/  @P5 LDG.E.U16 R89, desc[UR6][R24.64] ;  /* 0x0000000618595981 */ /* 0x000f28000c1e1500 */
[----:B0-----:R-:W4:Y:S04]  /*403e0*/  LDL R69, [R1+0x1470] ;  /* 0x0014700001457983 */ /* 0x001f280000100800 */
[----:B------:R-:W4:Y:S04]  /*403f0*/  LDL.LU.64 R8, [R1+0x3548] ;  /* 0x0035480001087983 */ /* 0x000f280000300a00 */
[----:B------:R0:W-:Y:S04]  /*40400*/  @P3 STL [R1+0x16c4], R68 ;  /* 0x0016c44401003387 */ /* 0x0001e80000100800 */
[----:B------:R1:W-:Y:S04]  /*40410*/  @P3 STL [R1+0x16d0], R83 ;  /* 0x0016d05301003387 */ /* 0x0003e80000100800 */
[----:B------:R-:W4:Y:S04]  /*40420*/  LDL.LU.64 R58, [R1+0x3540] ;  /* 0x00354000013a7983 */ /* 0x000f280000300a00 */
[----:B------:R-:W4:Y:S04]  /*40430*/  LDL R17, [R1+0x146c] ;  /* 0x00146c0001117983 */ /* 0x000f280000100800 */
[----:B------:R-:W4:Y:S04]  /*40440*/  LDL R90, [R1+0x1468] ;  /* 0x00146800015a7983 */ /* 0x000f280000100800 */
[----:B------:R-:W4:Y:S04]  /*40450*/  LDL R91, [R1+0x1464] ;  /* 0x00146400015b7983 */ /* 0x000f280000100800 */
[----:B0-----:R-:W4:Y:S04]  /*40460*/  LDL R68, [R1+0x1460] ;  /* 0x0014600001447983 */ /* 0x001f280000100800 */
[----:B------:R-:W4:Y:S04]  /*40470*/  LDL.LU.64 R40, [R1+0x3538] ;  /* 0x0035380001287983 */ /* 0x000f280000300a00 */
[----:B-1----:R-:W4:Y:S04]  /*40480*/  LDL R83, [R1+0x145c] ;  /* 0x00145c0001537983 */ /* 0x002f280000100800 */
[----:B------:R0:W-:Y:S04]  /*40490*/  @P1 STL [R1+0x149c], R5 ;  /* 0x00149c0501001387 */ /* 0x0001e80000100800 */
[----:B0-----:R-:W4:Y:S04]  /*404a0*/  LDL R5, [R1+0x1458] ;  /* 0x0014580001057983 */ /* 0x001f280000100800 */
[----:B---3--:R0:W-:Y:S04]  /*404b0*/  @P1 STL [R1+0x1498], R0 ;  /* 0x0014980001001387 */ /* 0x0081e80000100800 */
[----:B0-----:R-:W3:Y:S04]  /*404c0*/  LDL R0, [R1+0x1454] ;  /* 0x0014540001007983 */ /* 0x001ee80000100800 */
[----:B------:R-:W3:Y:S04]  /*404d0*/  LDL.LU R85, [R1+0x1434] ;  /* 0x0014340001557983 */ /* 0x000ee80000300800 */
[----:B------:R-:W3:Y:S04]  /*404e0*/  LDL.LU.64 R42, [R1+0x3530] ;  /* 0x00353000012a7983 */ /* 0x000ee80000300a00 */
[----:B------:R-:W3:Y:S04]  /*404f0*/  LDL.LU.64 R60, [R1+0x3528] ;  /* 0x00352800013c7983 */ /* 0x000ee80000300a00 */
[----:B------:R-:W-:Y:S04]  /*40500*/  @P1 STL [R1+0x1490], R87 ;  /* 0x0014905701001387 */ /* 0x000fe80000100800 */
[----:B------:R-:W-:Y:S04]  /*40510*/  @P1 STL [R1+0x1494], R86 ;  /* 0x0014945601001387 */ /* 0x000fe80000100800 */
[----:B------:R-:W3:Y:S04]  /*40520*/  LDL.LU.64 R62, [R1+0x3520] ;  /* 0x00352000013e7983 */ /* 0x000ee80000300a00 */
[----:B--2---:R0:W-:Y:S04]  /*40530*/  @P5 STL [R1+0x148c], R3 ;  /* 0x00148c0301005387 */ /* 0x0041e80000100800 */
[----:B0-----:R-:W2:Y:S04]  /*40540*/  LDL R3, [R1+0x1450] ;  /* 0x0014500001037983 */ /* 0x001ea80000100800 */
[----:B------:R-:W2:Y:S04]  /*40550*/  LDL.LU.64 R78, [R1+0x3518] ;  /* 0x00351800014e7983 */ /* 0x000ea80000300a00 */
[----:B------:R-:W2:Y:S04]  /*40560*/  LDL.LU.64 R22, [R1+0x3510] ;  /* 0x0035100001167983 */ /* 0x000ea80000300a00 */
[----:B----4-:R0:W-:Y:S01]  /*40570*/  @P5 STL [R1+0x1484], R2 ;  /* 0x0014840201005387 */ /* 0x0101e20000100800 */
[----:B------:R-:W-:-:S02]  /*40580*/  ISETP.GT.AND P4, PT, R4, 0xa, PT ;  /* 0x0000000a0400780c */ /* 0x000fc40003f84270 */
[C---:B------:R-:W-:Y:S02]  /*40590*/  ISETP.GT.AND P3, PT, R4.reuse, 0xb, PT ;  /* 0x0000000b0400780c */ /* 0x040fe40003f64270 */
[C---:B------:R-:W-:Y:S01]  /*405a0*/  ISETP.GT.AND P1, PT, R4.reuse, 0xc, PT ;  /* 0x0000000c0400780c */ /* 0x040fe20003f24270 */
[----:B------:R-:W4:Y:S04]  /*405b0*/  LDL R84, [R1+0x1448] ;  /* 0x0014480001547983 */ /* 0x000f280000100800 */
[----:B------:R-:W4:Y:S04]  /*405c0*/  LDL R86, [R1+0x1444] ;  /* 0x0014440001567983 */ /* 0x000f280000100800 */
[----:B------:R-:W4:Y:S04]  /*405d0*/  LDL R87, [R1+0x1440] ;  /* 0x0014400001577983 */ /* 0x000f280000100800 */
[----:B0-----:R-:W4:Y:S04]  /*405e0*/  LDL R2, [R1+0x144c] ;  /* 0x00144c0001027983 */ /* 0x001f280000100800 */
[----:B------:R-:W4:Y:S04]  /*405f0*/  LDL.LU.64 R24, [R1+0x3508] ;  /* 0x0035080001187983 */ /* 0x000f280000300a00 */
[----:B------:R-:W4:Y:S04]  /*40600*/  @P4 LDG.E.U16 R29, desc[UR6][R54.64] ;  /* 0x00000006361d4981 */ /* 0x000f28000c1e1500 */
[----:B------:R-:W4:Y:S04]  /*40610*/  @P4 LDG.E.U16 R16, desc[UR6][R74.64] ;  /* 0x000000064a104981 */ /* 0x000f28000c1e1500 */
[----:B------:R-:W4:Y:S04]  /*40620*/  @P4 LDG.E.U16 R82, desc[UR6][R10.64] ;  /* 0x000000060a524981 */ /* 0x000f28000c1e1500 */
[----:B------:R0:W-:Y:S04]  /*40630*/  @P5 STL [R1+0x1488], R88 ;  /* 0x0014885801005387 */ /* 0x0001e80000100800 */
[----:B------:R-:W4:Y:S04]  /*40640*/  @P4 LDG.E.U16 R69, desc[UR6][R50.64] ;  /* 0x0000000632454981 */ /* 0x000f28000c1e1500 */
[----:B0-----:R-:W4:Y:S04]  /*40650*/  LDL R88, [R1+0x143c] ;  /* 0x00143c0001587983 */ /* 0x001f280000100800 */
[----:B------:R0:W-:Y:S01]  /*40660*/  @P5 STL [R1+0x1480], R89 ;  /* 0x0014805901005387 */ /* 0x0001e20000100800 */
[----:B------:R-:W-:-:S03]  /*40670*/  ISETP.GT.AND P5, PT, R4, 0xd, PT ;  /* 0x0000000d0400780c */ /* 0x000fc60003fa4270 */
[----:B0-----:R-:W4:Y:S04]  /*40680*/  LDL R89, [R1+0x1438] ;  /* 0x0014380001597983 */ /* 0x001f280000100800 */
[----:B------:R-:W4:Y:S04]  /*40690*/  LDL.LU.64 R54, [R1+0x3500] ;  /* 0x0035000001367983 */ /* 0x000f280000300a00 */
[----:B------:R-:W4:Y:S04]  /*406a0*/  @P3 LDG.E.U16 R17, desc[UR6][R46.64] ;  /* 0x000000062e113981 */ /* 0x000f28000c1e1500 */
[----:B------:R-:W4:Y:S04]  /*406b0*/  @P3 LDG.E.U16 R91, desc[UR6][R52.64] ;  /* 0x00000006345b3981 */ /* 0x000f28000c1e1500 */
[----:B------:R-:W4:Y:S04]  /*406c0*/  @P3 LDG.E.U16 R90, desc[UR6][R76.64] ;  /* 0x000000064c5a3981 */ /* 0x000f28000c1e1500 */
[----:B------:R-:W4:Y:S04]  /*406d0*/  @P3 LDG.E.U16 R68, desc[UR6][R38.64] ;  /* 0x0000000626443981 */ /* 0x000f28000c1e1500 */
[----:B------:R-:W4:Y:S04]  /*406e0*/  @P1 LDG.E.U16 R83, desc[UR6][R48.64] ;  /* 0x0000000630531981 */ /* 0x000f28000c1e1500 */
[----:B------:R-:W4:Y:S04]  /*406f0*/  @P1 LDG.E.U16 R5, desc[UR6][R20.64] ;  /* 0x0000000614051981 */ /* 0x000f28000c1e1500 */
[----:B---3--:R-:W3:Y:S04]  /*40700*/  @P1 LDG.E.U16 R0, desc[UR6][R44.64] ;  /* 0x000000062c001981 */ /* 0x008ee8000c1e1500 */
[----:B--2---:R-:W2:Y:S04]  /*40710*/  @P1 LDG.E.U16 R3, desc[UR6][R36.64] ;  /* 0x0000000624031981 */ /* 0x004ea8000c1e1500 */
[----:B----4-:R-:W4:Y:S04]  /*40720*/  @P5 LDG.E.U16 R84, desc[UR6][R64.64] ;  /* 0x0000000640545981 */ /* 0x010f28000c1e1500 */
[----:B------:R-:W4:Y:S04]  /*40730*/  @P5 LDG.E.U16 R87, desc[UR6][R32.64] ;  /* 0x0000000620575981 */ /* 0x000f28000c1e1500 */
[----:B------:R-:W4:Y:S04]  /*40740*/  @P5 LDG.E.U16 R86, desc[UR6][R34.64] ;  /* 0x0000000622565981 */ /* 0x000f28000c1e1500 */
[----:B------:R-:W4:Y:S04]  /*40750*/  @P5 LDG.E.U16 R2, desc[UR6][R26.64] ;  /* 0x000000061a025981 */ /* 0x000f28000c1e1500 */
[----:B------:R0:W-:Y:S04]  /*40760*/  @P4 STL [R1+0x147c], R29 ;  /* 0x00147c1d01004387 */ /* 0x0001e80000100800 */
[----:B0-----:R-:W4:Y:S04]  /*40770*/  LDL.LU R29, [R1+0x34f8] ;  /* 0x0034f800011d7983 */ /* 0x001f280000300800 */
[----:B------:R-:W4:Y:S04]  /*40780*/  LDL.LU.64 R74, [R1+0x34f0] ;  /* 0x0034f000014a7983 */ /* 0x000f280000300a00 */
[----:B------:R0:W-:Y:S04]  /*40790*/  @P4 STL [R1+0x1478], R16 ;  /* 0x0014781001004387 */ /* 0x0001e80000100800 */
[----:B0-----:R-:W4:Y:S04]  /*407a0*/  LDL.LU R16, [R1+0x34e8] ;  /* 0x0034e80001107983 */ /* 0x001f280000300800 */
[----:B------:R-:W4:Y:S04]  /*407b0*/  LDL.LU.64 R10, [R1+0x34e0] ;  /* 0x0034e000010a7983 */ /* 0x000f280000300a00 */
[----:B------:R-:W4:Y:S04]  /*407c0*/  LDL.LU.64 R50, [R1+0x34d8] ;  /* 0x0034d80001327983 */ /* 0x000f280000300a00 */
[----:B------:R0:W-:Y:S04]  /*407d0*/  @P4 STL [R1+0x1474], R82 ;  /* 0x0014745201004387 */ /* 0x0001e80000100800 */
[----:B0-----:R-:W4:Y:S04]  /*407e0*/  LDL R82, [R1+0x16c0] ;  /* 0x0016c00001527983 */ /* 0x001f280000100800 */
[----:B------:R0:W-:Y:S04]  /*407f0*/  @P4 STL [R1+0x1470], R69 ;  /* 0x0014704501004387 */ /* 0x0001e80000100800 */
[----:B0-----:R-:W4:Y:S04]  /*40800*/  LDL R69, [R1+0x16bc] ;  /* 0x0016bc0001457983 */ /* 0x001f280000100800 */
[----:B------:R-:W4:Y:S04]  /*40810*/  LDL.LU.64 R46, [R1+0x34d0] ;  /* 0x0034d000012e7983 */ /* 0x000f280000300a00 */
[----:B------:R0:W-:Y:S04]  /*40820*/  @P3 STL [R1+0x146c], R17 ;  /* 0x00146c1101003387 */ /* 0x0001e80000100800 */
[----:B0-----:R-:W4:Y:S04]  /*40830*/  LDL.LU R17, [R1+0x34c8] ;  /* 0x0034c80001117983 */ /* 0x001f280000300800 */
[----:B------:R-:W4:Y:S04]  /*40840*/  LDL.LU.64 R76, [R1+0x34c0] ;  /* 0x0034c000014c7983 */ /* 0x000f280000300a00 */
[----:B------:R-:W4:Y:S04]  /*40850*/  LDL.LU.64 R52, [R1+0x34b8] ;  /* 0x0034b80001347983 */ /* 0x000f280000300a00 */
[----:B------:R-:W4:Y:S04]  /*40860*/  LDL.LU.64 R38, [R1+0x34b0] ;  /* 0x0034b00001267983 */ /* 0x000f280000300a00 */
[----:B------:R0:W-:Y:S04]  /*40870*/  @P3 STL [R1+0x1460], R68 ;  /* 0x0014604401003387 */ /* 0x0001e80000100800 */
[----:B0-----:R-:W4:Y:S04]  /*40880*/  LDL R68, [R1+0x16b8] ;  /* 0x0016b80001447983 */ /* 0x001f280000100800 */
[----:B------:R-:W-:Y:S04]  /*40890*/  @P3 STL [R1+0x1464], R91 ;  /* 0x0014645b01003387 */ /* 0x000fe80000100800 */
[----:B------:R-:W-:Y:S04]  /*408a0*/  @P3 STL [R1+0x1468], R90 ;  /* 0x0014685a01003387 */ /* 0x000fe80000100800 */
[----:B------:R-:W4:Y:S04]  /*408b0*/  LDL.LU.64 R48, [R1+0x34a8] ;  /* 0x0034a80001307983 */ /* 0x000f280000300a00 */
[----:B------:R-:W4:Y:S04]  /*408c0*/  LDL.LU.64 R20, [R1+0x34a0] ;  /* 0x0034a00001147983 */ /* 0x000f280000300a00 */
[----:B------:R-:W4:Y:S04]  /*408d0*/  LDL.LU.64 R44, [R1+0x3498] ;  /* 0x00349800012c7983 */ /* 0x000f280000300a00 */
[----:B------:R0:W-:Y:S04]  /*408e0*/  @P1 STL [R1+0x145c], R83 ;  /* 0x00145c5301001387 */ /* 0x0001e80000100800 */
[----:B0-----:R-:W4:Y:S04]  /*408f0*/  LDL R83, [R1+0x16b4] ;  /* 0x0016b40001537983 */ /* 0x001f280000100800 */
[----:B------:R0:W-:Y:S04]  /*40900*/  @P1 STL [R1+0x1458], R5 ;  /* 0x0014580501001387 */ /* 0x0001e80000100800 */
[----:B------:R-:W4:Y:S04]  /*40910*/  LDL.64 R90, [R1+0xcb8] ;  /* 0x000cb800015a7983 */ /* 0x000f280000100a00 */
[----:B0-----:R-:W4:Y:S04]  /*40920*/  LDL R5, [R1+0x142c] ;  /* 0x00142c0001057983 */ /* 0x001f280000100800 */
[----:B---3--:R0:W-:Y:S04]  /*40930*/  @P1 STL [R1+0x1454], R0 ;  /* 0x0014540001001387 */ /* 0x0081e80000100800 */
[----:B0-----:R-:W3:Y:S04]  /*40940*/  LDL R0, [R1+0x1428] ;  /* 0x0014280001007983 */ /* 0x001ee80000100800 */
[----:B------:R-:W3:Y:S04]  /*40950*/  LDL.LU.64 R36, [R1+0x3490] ;  /* 0x0034900001247983 */ /* 0x000ee80000300a00 */
[----:B--2---:R0:W-:Y:S04]  /*40960*/  @P1 STL [R1+0x1450], R3 ;  /* 0x0014500301001387 */ /* 0x0041e80000100800 */
[----:B0-----:R-:W2:Y:S04]  /*40970*/  LDL R3, [R1+0x1424] ;  /* 0x0014240001037983 */ /* 0x001ea80000100800 */
[----:B------:R-:W3:Y:S04]  /*40980*/  LDL.LU.64 R26, [R1+0x3488] ;  /* 0x00348800011a7983 */ /* 0x000ee80000300a00 */
[----:B----4-:R0:W-:Y:S04]  /*40990*/  @P5 STL [R1+0x144c], R2 ;  /* 0x00144c0201005387 */ /* 0x0101e80000100800 */
[----:B0-----:R-:W4:Y:S01]  /*409a0*/  LDL.LU R2, [R1+0x3480] ;  /* 0x0034800001027983 */ /* 0x001f220000300800 */
[----:B------:R-:W-:-:S02]  /*409b0*/  ISETP.GT.AND P4, PT, R4, 0xe, PT ;  /* 0x0000000e0400780c */ /* 0x000fc40003f84270 */
[C---:B------:R-:W-:Y:S02]  /*409c0*/  ISETP.GT.AND P3, PT, R4.reuse, 0xf, PT ;  /* 0x0000000f0400780c */ /* 0x040fe40003f64270 */
[C---:B------:R-:W-:Y:S01]  /*409d0*/  ISETP.GT.AND P1, PT, R4.reuse, 0x10, PT ;  /* 0x000000100400780c */ /* 0x040fe20003f24270 */
[----:B------:R-:W3:Y:S04]  /*409e0*/  LDL.LU.64 R64, [R1+0x3478] ;  /* 0x0034780001407983 */ /* 0x000ee80000300a00 */
[----:B------:R-:W3:Y:S04]  /*409f0*/  LDL.LU.64 R34, [R1+0x3470] ;  /* 0x0034700001227983 */ /* 0x000ee80000300a00 */
[----:B------:R-:W3:Y:S04]  /*40a00*/  LDL.LU.64 R32, [R1+0x3468] ;  /* 0x0034680001207983 */ /* 0x000ee80000300a00 */
[----:B------:R-:W3:Y:S04]  /*40a10*/  @P4 LDG.E.U16 R85, desc[UR6][R80.64] ;  /* 0x0000000650554981 */ /* 0x000ee8000c1e1500 */
[----:B------:R-:W3:Y:S04]  /*40a20*/  @P4 LDG.E.U16 R89, desc[UR6][R18.64] ;  /* 0x0000000612594981 */ /* 0x000ee8000c1e1500 */
[----:B------:R-:W3:Y:S04]  /*40a30*/  @P4 LDG.E.U16 R88, desc[UR6][R6.64] ;  /* 0x0000000606584981 */ /* 0x000ee8000c1e1500 */
[----:B------:R-:W3:Y:S04]  /*40a40*/  @P3 LDG.E.U16 R82, desc[UR6][R30.64] ;  /* 0x000000061e523981 */ /* 0x000ee8000c1e1500 */
[----:B------:R-:W3:Y:S04]  /*40a50*/  @P3 LDG.E.U16 R69, desc[UR6][R14.64] ;  /* 0x000000060e453981 */ /* 0x000ee8000c1e1500 */
[----:B------:R-:W3:Y:S04]  /*40a60*/  @P3 LDG.E.U16 R68, desc[UR6][R70.64] ;  /* 0x0000000646443981 */ /* 0x000ee8000c1e1500 */
[----:B------:R-:W3:Y:S04]  /*40a70*/  @P3 LDG.E.U16 R83, desc[UR6][R72.64] ;  /* 0x0000000648533981 */ /* 0x000ee8000c1e1500 */
[----:B------:R-:W3:Y:S04]  /*40a80*/  @P1 LDG.E.U16 R5, desc[UR6][R66.64] ;  /* 0x0000000642051981 */ /* 0x000ee8000c1e1500 */
[----:B--2---:R-:W2:Y:S04]  /*40a90*/  @P1 LDG.E.U16 R3, desc[UR6][R92.64] ;  /* 0x000000065c031981 */ /* 0x004ea8000c1e1500 */
[----:B----4-:R-:W4:Y:S04]  /*40aa0*/  @P4 LDG.E.U16 R2, desc[UR6][R56.64] ;  /* 0x0000000638024981 */ /* 0x010f28000c1e1500 */
[----:B------:R-:W-:Y:S04]  /*40ab0*/  @P5 STL [R1+0x1440], R87 ;  /* 0x0014405701005387 */ /* 0x000fe80000100800 */
[----:B------:R-:W-:Y:S04]  /*40ac0*/  @P5 STL [R1+0x1444], R86 ;  /* 0x0014445601005387 */ /* 0x000fe80000100800 */
[----:B------:R-:W-:Y:S04]  /*40ad0*/  @P5 STL [R1+0x1448], R84 ;  /* 0x0014485401005387 */ /* 0x000fe80000100800 */
[----:B------:R-:W2:Y:S04]  /*40ae0*/  LDL.LU.64 R6, [R1+0x3460] ;  /* 0x0034600001067983 */ /* 0x000ea80000300a00 */
[----:B------:R-:W2:Y:S04]  /*40af0*/  LDL.LU.64 R18, [R1+0x3458] ;  /* 0x0034580001127983 */ /* 0x000ea80000300a00 */
[----:B------:R-:W2:Y:S04]  /*40b00*/  LDL.LU.64 R80, [R1+0x3450] ;  /* 0x0034500001507983 */ /* 0x000ea80000300a00 */
[----:B---3--:R-:W3:Y:S04]  /*40b10*/  @P1 LDG.E.U16 R0, desc[UR6][R90.64] ;  /* 0x000000065a001981 */ /* 0x008ee8000c1e1500 */
[----:B------:R-:W-:Y:S04]  /*40b20*/  STL [R1+0x23cc], R85 ;  /* 0x0023cc5501007387 */ /* 0x000fe80000100800 */
[----:B----4-:R-:W-:Y:S04]  /*40b30*/  STL [R1+0x23d0], R2 ;  /* 0x0023d00201007387 */ /* 0x010fe80000100800 */
[----:B------:R-:W-:Y:S04]  /*40b40*/  @P4 STL [R1+0x1438], R89 ;  /* 0x0014385901004387 */ /* 0x000fe80000100800 */
[----:B------:R-:W-:Y:S04]  /*40b50*/  @P4 STL [R1+0x143c], R88 ;  /* 0x00143c5801004387 */ /* 0x000fe80000100800 */
[----:B------:R-:W4:Y:S04]  /*40b60*/  LDL R56, [R1+0x1420] ;  /* 0x0014200001387983 */ /* 0x000f280000100800 */
[----:B------:R-:W4:Y:S04]  /*40b70*/  LDL R57, [R1+0x141c] ;  /* 0x00141c0001397983 */ /* 0x000f280000100800 */
[----:B------:R-:W4:Y:S04]  /*40b80*/  LDL R30, [R1+0x1418] ;  /* 0x00141800011e7983 */ /* 0x000f280000100800 */
[----:B------:R-:W4:Y:S04]  /*40b90*/  LDL R31, [R1+0x1414] ;  /* 0x00141400011f7983 */ /* 0x000f280000100800 */
[----:B------:R-:W4:Y:S04]  /*40ba0*/  LDL R14, [R1+0x1410] ;  /* 0x00141000010e7983 */ /* 0x000f280000100800 */
[----:B------:R-:W4:Y:S04]  /*40bb0*/  LDL.LU.64 R70, [R1+0x3448] ;  /* 0x0034480001467983 */ /* 0x000f280000300a00 */
[----:B------:R-:W4:Y:S04]  /*40bc0*/  LDL R15, [R1+0x140c] ;  /* 0x00140c00010f7983 */ /* 0x000f280000100800 */
[----:B------:R0:W-:Y:S04]  /*40bd0*/  @P3 STL [R1+0x16c0], R82 ;  /* 0x0016c05201003387 */ /* 0x0001e80000100800 */
[----:B0-----:R-:W4:Y:S04]  /*40be0*/  LDL R82, [R1+0x1408] ;  /* 0x0014080001527983 */ /* 0x001f280000100800 */
[----:B------:R0:W-:Y:S04]  /*40bf0*/  @P3 STL [R1+0x16bc], R69 ;  /* 0x0016bc4501003387 */ /* 0x0001e80000100800 */
[----:B0-----:R-:W4:Y:S04]  /*40c00*/  LDL R69, [R1+0x1404] ;  /* 0x0014040001457983 */ /* 0x001f280000100800 */
[----:B------:R0:W-:Y:S04]  /*40c10*/  @P3 STL [R1+0x16b8], R68 ;  /* 0x0016b84401003387 */ /* 0x0001e80000100800 */
[----:B0-----:R-:W4:Y:S04]  /*40c20*/  LDL R68, [R1+0x1400] ;  /* 0x0014000001447983 */ /* 0x001f280000100800 */
[----:B------:R-:W4:Y:S04]  /*40c30*/  LDL.LU.64 R72, [R1+0x3440] ;  /* 0x0034400001487983 */ /* 0x000f280000300a00 */
[----:B------:R-:W-:Y:S04]  /*40c40*/  @P3 STL [R1+0x16b4], R83 ;  /* 0x0016b45301003387 */ /* 0x000fe80000100800 */
[----:B------:R-:W4:Y:S04]  /*40c50*/  LDL.LU.64 R66, [R1+0x3438] ;  /* 0x0034380001427983 */ /* 0x000f280000300a00 */
[----:B------:R0:W-:Y:S04]  /*40c60*/  @P1 STL [R1+0x142c], R5 ;  /* 0x00142c0501001387 */ /* 0x0001e80000100800 */
[----:B0-----:R-:W4:Y:S04]  /*40c70*/  LDL R5, [R1+0x13fc] ;  /* 0x0013fc0001057983 */ /* 0x001f280000100800 */
[----:B--2---:R0:W-:Y:S01]  /*40c80*/  @P1 STL [R1+0x1424], R3 ;  /* 0x0014240301001387 */ /* 0x0041e20000100800 */
[----:B------:R-:W-:-:S02]  /*40c90*/  ISETP.GT.AND P5, PT, R4, 0x11, PT ;  /* 0x000000110400780c */ /* 0x000fc40003fa4270 */
[C---:B------:R-:W-:Y:S02]  /*40ca0*/  ISETP.GT.AND P4, PT, R4.reuse, 0x12, PT ;  /* 0x000000120400780c */ /* 0x040fe40003f84270 */
[C---:B------:R-:W-:Y:S01]  /*40cb0*/  ISETP.GT.AND P3, PT, R4.reuse, 0x13, PT ;  /* 0x000000130400780c */ /* 0x040fe20003f64270 */
[----:B------:R-:W2:Y:S04]  /*40cc0*/  LDL R85, [R1+0x13f0] ;  /* 0x0013f00001557983 */ /* 0x000ea80000100800 */
[----:B------:R-:W2:Y:S04]  /*40cd0*/  LDL R2, [R1+0x13f4] ;  /* 0x0013f40001027983 */ /* 0x000ea80000100800 */
[----:B------:R-:W2:Y:S04]  /*40ce0*/  LDL R88, [R1+0x13d0] ;  /* 0x0013d00001587983 */ /* 0x000ea80000100800 */
[----:B------:R-:W2:Y:S04]  /*40cf0*/  LDL R89, [R1+0x13cc] ;  /* 0x0013cc0001597983 */ /* 0x000ea80000100800 */
[----:B0-----:R-:W2:Y:S04]  /*40d00*/  LDL R3, [R1+0x13f8] ;  /* 0x0013f80001037983 */ /* 0x001ea80000100800 */
[----:B------:R-:W2:Y:S04]  /*40d10*/  LDL R90, [R1+0x13c8] ;  /* 0x0013c800015a7983 */ /* 0x000ea80000100800 */
[----:B---3--:R0:W-:Y:S04]  /*40d20*/  @P1 STL [R1+0x1428], R0 ;  /* 0x0014280001001387 */ /* 0x0081e80000100800 */
[----:B------:R-:W3:Y:S04]  /*40d30*/  LDL R92, [R1+0x13b4] ;  /* 0x0013b400015c7983 */ /* 0x000ee80000100800 */
[----:B------:R-:W3:Y:S04]  /*40d40*/  LDL R91, [R1+0x13c0] ;  /* 0x0013c000015b7983 */ /* 0x000ee80000100800 */
[----:B------:R-:W3:Y:S04]  /*40d50*/  LDL R83, [R1+0x13bc] ;  /* 0x0013bc0001537983 */ /* 0x000ee80000100800 */
[----:B------:R-:W3:Y:S04]  /*40d60*/  LDL R93, [R1+0x13b8] ;  /* 0x0013b800015d7983 */ /* 0x000ee80000100800 */
[----:B0-----:R-:W3:Y:S04]  /*40d70*/  LDL R0, [R1+0x13c4] ;  /* 0x0013c40001007983 */ /* 0x001ee80000100800 */
[----:B------:R-:W3:Y:S04]  /*40d80*/  LDL.LU R84, [R1+0x13ac] ;  /* 0x0013ac0001547983 */ /* 0x000ee80000300800 */
[----:B------:R-:W3:Y:S04]  /*40d90*/  LDL.LU R86, [R1+0x13a8] ;  /* 0x0013a80001567983 */ /* 0x000ee80000300800 */
[----:B------:R-:W3:Y:S04]  /*40da0*/  LDL.LU R87, [R1+0x13a4] ;  /* 0x0013a40001577983 */ /* 0x000ee80000300800 */
[----:B----4-:R-:W4:Y:S04]  /*40db0*/  @P1 LDG.E.U16 R56, desc[UR6][R12.64] ;  /* 0x000000060c381981 */ /* 0x010f28000c1e1500 */
[----:B------:R-:W3:Y:S04]  /*40dc0*/  @P5 LDG.E.U16 R57, desc[UR6][R8.64] ;  /* 0x0000000608395981 */ /* 0x000ee8000c1e1500 */
[----:B------:R-:W3:Y:S04]  /*40dd0*/  @P5 LDG.E.U16 R30, desc[UR6][R58.64] ;  /* 0x000000063a1e5981 */ /* 0x000ee8000c1e1500 */
[----:B------:R-:W3:Y:S04]  /*40de0*/  @P5 LDG.E.U16 R31, desc[UR6][R40.64] ;  /* 0x00000006281f5981 */ /* 0x000ee8000c1e1500 */
[----:B------:R-:W3:Y:S04]  /*40df0*/  @P5 LDG.E.U16 R14, desc[UR6][R42.64] ;  /* 0x000000062a0e5981 */ /* 0x000ee8000c1e1500 */
[----:B------:R-:W3:Y:S04]  /*40e00*/  @P4 LDG.E.U16 R15, desc[UR6][R60.64] ;  /* 0x000000063c0f4981 */ /* 0x000ee8000c1e1500 */
[----:B------:R-:W3:Y:S04]  /*40e10*/  LDL.LU.64 R12, [R1+0x3430] ;  /* 0x00343000010c7983 */ /* 0x000ee80000300a00 */
[----:B------:R-:W3:Y:S04]  /*40e20*/  @P4 LDG.E.U16 R82, desc[UR6][R62.64] ;  /* 0x000000063e524981 */ /* 0x000ee8000c1e1500 */
[----:B------:R-:W3:Y:S04]  /*40e30*/  @P4 LDG.E.U16 R69, desc[UR6][R78.64] ;  /* 0x000000064e454981 */ /* 0x000ee8000c1e1500 */
[----:B------:R-:W3:Y:S04]  /*40e40*/  @P4 LDG.E.U16 R68, desc[UR6][R22.64] ;  /* 0x0000000616444981 */ /* 0x000ee8000c1e1500 */
[----:B------:R-:W3:Y:S04]  /*40e50*/  @P3 LDG.E.U16 R5, desc[UR6][R24.64] ;  /* 0x0000000618053981 */ /* 0x000ee8000c1e1500 */
[----:B--2---:R-:W2:Y:S04]  /*40e60*/  @P3 LDG.E.U16 R85, desc[UR6][R74.64] ;  /* 0x000000064a553981 */ /* 0x004ea8000c1e1500 */
[----:B------:R-:W2:Y:S04]  /*40e70*/  @P3 LDG.E.U16 R2, desc[UR6][R28.64] ;  /* 0x000000061c023981 */ /* 0x000ea8000c1e1500 */
[----:B------:R-:W2:Y:S04]  /*40e80*/  @P3 LDG.E.U16 R3, desc[UR6][R54.64] ;  /* 0x0000000636033981 */ /* 0x000ea8000c1e1500 */
[----:B----4-:R0:W-:Y:S04]  /*40e90*/  @P1 STL [R1+0x1420], R56 ;  /* 0x0014203801001387 */ /* 0x0101e80000100800 */
[----:B0-----:R-:W4:Y:S04]  /*40ea0*/  LDL.LU R56, [R1+0x3428] ;  /* 0x0034280001387983 */ /* 0x001f280000300800 */
[----:B------:R-:W4:Y:S04]  /*40eb0*/  LDL.LU.64 R8, [R1+0x3420] ;  /* 0x0034200001087983 */ /* 0x000f280000300a00 */
[----:B---3--:R0:W-:Y:S04]  /*40ec0*/  @P5 STL [R1+0x141c], R57 ;  /* 0x00141c3901005387 */ /* 0x0081e80000100800 */
[----:B0-----:R-:W3:Y:S04]  /*40ed0*/  LDL.LU R57, [R1+0x3418] ;  /* 0x0034180001397983 */ /* 0x001ee80000300800 */
[----:B------:R-:W3:Y:S04]  /*40ee0*/  LDL.LU.64 R58, [R1+0x3410] ;  /* 0x00341000013a7983 */ /* 0x000ee80000300a00 */
[----:B------:R0:W-:Y:S04]  /*40ef0*/  @P5 STL [R1+0x1418], R30 ;  /* 0x0014181e01005387 */ /* 0x0001e80000100800 */
        /* <DEDUP_REMOVED lines=11> */
[----:B------:R-:W3:Y:S04]  /*40fb0*/  LDL.LU.64 R78, [R1+0x33c8] ;  /* 0x0033c800014e7983 */ /* 0x000ee80000300a00 */
[----:B------:R-:W3:Y:S04]  /*40fc0*/  LDL.LU.64 R22, [R1+0x33c0] ;  /* 0x0033c00001167983 */ /* 0x000ee80000300a00 */
[----:B------:R0:W-:Y:S01]  /*40fd0*/  @P4 STL [R1+0x1408], R82 ;  /* 0x0014085201004387 */ /* 0x0001e20000100800 */
[----:B------:R-:W-:-:S03]  /*40fe0*/  ISETP.GT.AND P1, PT, R4, 0x14, PT ;  /* 0x000000140400780c */ /* 0x000fc60003f24270 */
[----:B0-----:R-:W3:Y:S04]  /*40ff0*/  LDL R82, [R1+0x16b0] ;  /* 0x0016b00001527983 */ /* 0x001ee80000100800 */
[----:B------:R0:W-:Y:S01]  /*41000*/  @P4 STL [R1+0x1404], R69 ;  /* 0x0014044501004387 */ /* 0x0001e20000100800 */
[----:B------:R-:W-:-:S05]  /*41010*/  ISETP.GT.AND P5, PT, R4, 0x15, PT ;  /* 0x000000150400780c */ /* 0x000fca0003fa4270 */
[----:B------:R-:W4:Y:S04]  /*41020*/  @P1 LDG.E.U16 R0, desc[UR6][R16.64] ;  /* 0x0000000610001981 */ /* 0x000f28000c1e1500 */
[----:B------:R-:W4:Y:S04]  /*41030*/  @P1 LDG.E.U16 R90, desc[UR6][R46.64] ;  /* 0x000000062e5a1981 */ /* 0x000f28000c1e1500 */
[----:B------:R-:W4:Y:S04]  /*41040*/  @P1 LDG.E.U16 R89, desc[UR6][R50.64] ;  /* 0x0000000632591981 */ /* 0x000f28000c1e1500 */
[----:B------:R-:W4:Y:S04]  /*41050*/  @P1 LDG.E.U16 R88, desc[UR6][R10.64] ;  /* 0x000000060a581981 */ /* 0x000f28000c1e1500 */
[----:B0-----:R-:W4:Y:S04]  /*41060*/  LDL R69, [R1+0x16ac] ;  /* 0x0016ac0001457983 */ /* 0x001f280000100800 */
[----:B------:R0:W-:Y:S04]  /*41070*/  @P4 STL [R1+0x1400], R68 ;  /* 0x0014004401004387 */ /* 0x0001e80000100800 */
[----:B------:R-:W4:Y:S04]  /*41080*/  @P5 LDG.E.U16 R92, desc[UR6][R48.64] ;  /* 0x00000006305c5981 */ /* 0x000f28000c1e1500 */
[----:B------:R-:W4:Y:S04]  /*41090*/  @P5 LDG.E.U16 R93, desc[UR6][R38.64] ;  /* 0x00000006265d5981 */ /* 0x000f28000c1e1500 */
[----:B------:R-:W4:Y:S04]  /*410a0*/  @P5 LDG.E.U16 R83, desc[UR6][R52.64] ;  /* 0x0000000634535981 */ /* 0x000f28000c1e1500 */
[----:B------:R-:W4:Y:S04]  /*410b0*/  @P5 LDG.E.U16 R91, desc[UR6][R76.64] ;  /* 0x000000064c5b5981 */ /* 0x000f28000c1e1500 */
[----:B0-----:R-:W4:Y:S04]  /*410c0*/  LDL R68, [R1+0x16a8] ;  /* 0x0016a80001447983 */ /* 0x001f280000100800 */
[----:B------:R-:W4:Y:S04]  /*410d0*/  LDL.LU.64 R24, [R1+0x33b8] ;  /* 0x0033b80001187983 */ /* 0x000f280000300a00 */
[----:B------:R0:W-:Y:S04]  /*410e0*/  @P3 STL [R1+0x13fc], R5 ;  /* 0x0013fc0501003387 */ /* 0x0001e80000100800 */
[----:B0-----:R-:W4:Y:S04]  /*410f0*/  LDL R5, [R1+0x16a4] ;  /* 0x0016a40001057983 */ /* 0x001f280000100800 */
[----:B------:R-:W4:Y:S04]  /*41100*/  LDL.LU.64 R54, [R1+0x33b0] ;  /* 0x0033b00001367983 */ /* 0x000f280000300a00 */
[----:B--2---:R0:W-:Y:S04]  /*41110*/  @P3 STL [R1+0x13f8], R3 ;  /* 0x0013f80301003387 */ /* 0x0041e80000100800 */
[----:B0-----:R-:W2:Y:S01]  /*41120*/  LDL.LU R3, [R1+0x33a8] ;  /* 0x0033a80001037983 */ /* 0x001ea20000300800 */
[----:B------:R-:W-:-:S03]  /*41130*/  ISETP.GT.AND P4, PT, R4, 0x16, PT ;  /* 0x000000160400780c */ /* 0x000fc60003f84270 */
[----:B------:R-:W2:Y:S04]  /*41140*/  LDL.LU.64 R28, [R1+0x33a0] ;  /* 0x0033a000011c7983 */ /* 0x000ea80000300a00 */
[----:B------:R-:W2:Y:S04]  /*41150*/  LDL.LU.64 R74, [R1+0x3398] ;  /* 0x00339800014a7983 */ /* 0x000ea80000300a00 */
[----:B------:R-:W-:Y:S04]  /*41160*/  @P3 STL [R1+0x13f0], R85 ;  /* 0x0013f05501003387 */ /* 0x000fe80000100800 */
[----:B------:R-:W-:Y:S01]  /*41170*/  @P3 STL [R1+0x13f4], R2 ;  /* 0x0013f40201003387 */ /* 0x000fe20000100800 */
[----:B------:R-:W-:-:S03]  /*41180*/  ISETP.GT.AND P3, PT, R4, 0x17, PT ;  /* 0x000000170400780c */ /* 0x000fc60003f64270 */
[----:B------:R-:W2:Y:S04]  /*41190*/  LDL.LU.64 R10, [R1+0x3390] ;  /* 0x00339000010a7983 */ /* 0x000ea80000300a00 */
[----:B------:R-:W2:Y:S04]  /*411a0*/  LDL.LU.64 R50, [R1+0x3388] ;  /* 0x0033880001327983 */ /* 0x000ea80000300a00 */
[----:B------:R-:W2:Y:S04]  /*411b0*/  LDL.LU.64 R46, [R1+0x3380] ;  /* 0x00338000012e7983 */ /* 0x000ea80000300a00 */
[----:B------:R-:W2:Y:S04]  /*411c0*/  LDL.LU.64 R16, [R1+0x3378] ;  /* 0x0033780001107983 */ /* 0x000ea80000300a00 */
[----:B------:R-:W2:Y:S04]  /*411d0*/  @P4 LDG.E.U16 R84, desc[UR6][R44.64] ;  /* 0x000000062c544981 */ /* 0x000ea8000c1e1500 */
[----:B------:R-:W2:Y:S04]  /*411e0*/  @P4 LDG.E.U16 R86, desc[UR6][R36.64] ;  /* 0x0000000624564981 */ /* 0x000ea8000c1e1500 */
[----:B------:R-:W2:Y:S04]  /*411f0*/  @P4 LDG.E.U16 R87, desc[UR6][R26.64] ;  /* 0x000000061a574981 */ /* 0x000ea8000c1e1500 */
[----:B---3--:R-:W3:Y:S04]  /*41200*/  @P3 LDG.E.U16 R82, desc[UR6][R64.64] ;  /* 0x0000000640523981 */ /* 0x008ee8000c1e1500 */
[----:B----4-:R0:W-:Y:S04]  /*41210*/  @P1 STL [R1+0x13c4], R0 ;  /* 0x0013c40001001387 */ /* 0x0101e80000100800 */
[----:B------:R-:W4:Y:S04]  /*41220*/  @P3 LDG.E.U16 R69, desc[UR6][R34.64] ;  /* 0x0000000622453981 */ /* 0x000f28000c1e1500 */
[----:B0-----:R-:W3:Y:S04]  /*41230*/  LDL R0, [R1+0x13a0] ;  /* 0x0013a00001007983 */ /* 0x001ee80000100800 */
[----:B------:R-:W-:Y:S04]  /*41240*/  @P1 STL [R1+0x13c8], R90 ;  /* 0x0013c85a01001387 */ /* 0x000fe80000100800 */
[----:B------:R-:W-:Y:S04]  /*41250*/  @P1 STL [R1+0x13cc], R89 ;  /* 0x0013cc5901001387 */ /* 0x000fe80000100800 */
[----:B------:R-:W-:Y:S04]  /*41260*/  @P1 STL [R1+0x13d0], R88 ;  /* 0x0013d05801001387 */ /* 0x000fe80000100800 */
[----:B------:R-:W4:Y:S04]  /*41270*/  LDL.LU.64 R76, [R1+0x3370] ;  /* 0x00337000014c7983 */ /* 0x000f280000300a00 */
[----:B------:R-:W4:Y:S04]  /*41280*/  LDL.LU.64 R52, [R1+0x3368] ;  /* 0x0033680001347983 */ /* 0x000f280000300a00 */
[----:B------:R-:W4:Y:S04]  /*41290*/  LDL.LU.64 R38, [R1+0x3360] ;  /* 0x0033600001267983 */ /* 0x000f280000300a00 */
[----:B------:R-:W4:Y:S04]  /*412a0*/  LDL.LU.64 R48, [R1+0x3358] ;  /* 0x0033580001307983 */ /* 0x000f280000300a00 */
[----:B------:R0:W-:Y:S04]  /*412b0*/  @P5 STL [R1+0x13b4], R92 ;  /* 0x0013b45c01005387 */ /* 0x0001e80000100800 */
[----:B------:R-:W4:Y:S04]  /*412c0*/  @P3 LDG.E.U16 R68, desc[UR6][R32.64] ;  /* 0x0000000620443981 */ /* 0x000f28000c1e1500 */
[----:B0-----:R-:W4:Y:S04]  /*412d0*/  LDL R92, [R1+0x139c] ;  /* 0x00139c00015c7983 */ /* 0x001f280000100800 */
[----:B--2---:R-:W2:Y:S04]  /*412e0*/  @P4 LDG.E.U16 R3, desc[UR6][R20.64] ;  /* 0x0000000614034981 */ /* 0x004ea8000c1e1500 */
[----:B------:R0:W-:Y:S04]  /*412f0*/  @P5 STL [R1+0x13b8], R93 ;  /* 0x0013b85d01005387 */ /* 0x0001e80000100800 */
[----:B------:R-:W2:Y:S04]  /*41300*/  @P3 LDG.E.U16 R5, desc[UR6][R6.64] ;  /* 0x0000000606053981 */ /* 0x000ea8000c1e1500 */
[----:B0-----:R-:W2:Y:S04]  /*41310*/  LDL R93, [R1+0x1398] ;  /* 0x00139800015d7983 */ /* 0x001ea80000100800 */
[----:B------:R0:W-:Y:S04]  /*41320*/  @P5 STL [R1+0x13bc], R83 ;  /* 0x0013bc5301005387 */ /* 0x0001e80000100800 */
[----:B------:R-:W-:Y:S04]  /*41330*/  @P5 STL [R1+0x13c0], R91 ;  /* 0x0013c05b01005387 */ /* 0x000fe80000100800 */
[----:B------:R-:W2:Y:S01]  /*41340*/  LDL.LU.64 R20, [R1+0x3350] ;  /* 0x0033500001147983 */ /* 0x000ea20000300a00 */
[----:B------:R-:W-:-:S02]  /*41350*/  ISETP.GT.AND P1, PT, R4, 0x18, PT ;  /* 0x000000180400780c */ /* 0x000fc40003f24270 */
[----:B------:R-:W-:-:S11]  /*41360*/  ISETP.GT.AND P5, PT, R4, 0x19, PT ;  /* 0x000000190400780c */ /* 0x000fd60003fa4270 */
[----:B---3--:R-:W3:Y:S04]  /*41370*/  @P1 LDG.E.U16 R0, desc[UR6][R18.64] ;  /* 0x0000000612001981 */ /* 0x008ee8000c1e1500 */
[----:B----4-:R-:W4:Y:S04]  /*41380*/  @P1 LDG.E.U16 R92, desc[UR6][R80.64] ;  /* 0x00000006505c1981 */ /* 0x010f28000c1e1500 */
[----:B--2---:R-:W-:Y:S04]  /*41390*/  STL [R1+0x23d4], R3 ;  /* 0x0023d40301007387 */ /* 0x004fe80000100800 */
[----:B------:R-:W2:Y:S04]  /*413a0*/  LDL.LU.64 R44, [R1+0x3348] ;  /* 0x00334800012c7983 */ /* 0x000ea80000300a00 */
[----:B------:R-:W-:Y:S04]  /*413b0*/  STL [R1+0x23d8], R84 ;  /* 0x0023d85401007387 */ /* 0x000fe80000100800 */
[----:B------:R-:W2:Y:S04]  /*413c0*/  LDL.LU.64 R36, [R1+0x3340] ;  /* 0x0033400001247983 */ /* 0x000ea80000300a00 */
[----:B------:R-:W-:Y:S04]  /*413d0*/  STL [R1+0x23dc], R86 ;  /* 0x0023dc5601007387 */ /* 0x000fe80000100800 */
[----:B------:R-:W2:Y:S04]  /*413e0*/  LDL.LU.64 R26, [R1+0x3338] ;  /* 0x00333800011a7983 */ /* 0x000ea80000300a00 */
[----:B------:R-:W-:Y:S04]  /*413f0*/  STL [R1+0x23e0], R87 ;  /* 0x0023e05701007387 */ /* 0x000fe80000100800 */
[----:B------:R-:W2:Y:S04]  /*41400*/  LDL.LU.64 R64, [R1+0x3330] ;  /* 0x0033300001407983 */ /* 0x000ea80000300a00 */
[----:B------:R1:W-:Y:S04]  /*41410*/  @P3 STL [R1+0x16b0], R82 ;  /* 0x0016b05201003387 */ /* 0x0003e80000100800 */
[----:B0-----:R-:W2:Y:S04]  /*41420*/  LDL R83, [R1+0x1390] ;  /* 0x0013900001537983 */ /* 0x001ea80000100800 */
[----:B------:R-:W3:Y:S04]  /*41430*/  LDL R32, [R1+0x138c] ;  /* 0x00138c0001207983 */ /* 0x000ee80000100800 */
[----:B------:R-:W3:Y:S04]  /*41440*/  LDL R33, [R1+0x1388] ;  /* 0x0013880001217983 */ /* 0x000ee80000100800 */
[----:B------:R-:W3:Y:S04]  /*41450*/  LDL R34, [R1+0x1384] ;  /* 0x0013840001227983 */ /* 0x000ee80000100800 */
[----:B------:R-:W3:Y:S04]  /*41460*/  LDL R35, [R1+0x1380] ;  /* 0x0013800001237983 */ /* 0x000ee80000100800 */
[----:B------:R-:W3:Y:S04]  /*41470*/  @P1 LDG.E.U16 R93, desc[UR6][R70.64] ;  /* 0x00000006465d1981 */ /* 0x000ee8000c1e1500 */
[----:B------:R-:W3:Y:S04]  /*41480*/  LDL R6, [R1+0x137c] ;  /* 0x00137c0001067983 */ /* 0x000ee80000100800 */
[----:B-1----:R-:W3:Y:S04]  /*41490*/  LDL R82, [R1+0x1394] ;  /* 0x0013940001527983 */ /* 0x002ee80000100800 */
[----:B------:R-:W3:Y:S04]  /*414a0*/  LDL R7, [R1+0x1378] ;  /* 0x0013780001077983 */ /* 0x000ee80000100800 */
[----:B------:R0:W-:Y:S04]  /*414b0*/  @P3 STL [R1+0x16a8], R68 ;  /* 0x0016a84401003387 */ /* 0x0001e80000100800 */
[----:B0-----:R-:W3:Y:S04]  /*414c0*/  LDL R68, [R1+0x1374] ;  /* 0x0013740001447983 */ /* 0x001ee80000100800 */
[----:B------:R-:W-:Y:S04]  /*414d0*/  @P3 STL [R1+0x16a4], R5 ;  /* 0x0016a40501003387 */ /* 0x000fe80000100800 */
[----:B------:R0:W-:Y:S04]  /*414e0*/  @P3 STL [R1+0x16ac], R69 ;  /* 0x0016ac4501003387 */ /* 0x0001e80000100800 */
[----:B------:R-:W3:Y:S04]  /*414f0*/  LDL.LU.64 R18, [R1+0x3328] ;  /* 0x0033280001127983 */ /* 0x000ee80000300a00 */
[----:B------:R-:W3:Y:S04]  /*41500*/  LDL R85, [R1+0x1364] ;  /* 0x0013640001557983 */ /* 0x000ee80000100800 */
[----:B------:R-:W3:Y:S04]  /*41510*/  LDL R84, [R1+0x1368] ;  /* 0x0013680001547983 */ /* 0x000ee80000100800 */
[----:B------:R-:W3:Y:S04]  /*41520*/  LDL R86, [R1+0x136c] ;  /* 0x00136c0001567983 */ /* 0x000ee80000100800 */
[----:B0-----:R-:W3:Y:S04]  /*41530*/  LDL R69, [R1+0x1370] ;  /* 0x0013700001457983 */ /* 0x001ee80000100800 */
[----:B----4-:R0:W-:Y:S04]  /*41540*/  @P1 STL [R1+0x139c], R92 ;  /* 0x00139c5c01001387 */ /* 0x0101e80000100800 */
[----:B------:R-:W4:Y:S04]  /*41550*/  LDL R81, [R1+0x1354] ;  /* 0x0013540001517983 */ /* 0x000f280000100800 */
[----:B------:R-:W4:Y:S04]  /*41560*/  LDL R71, [R1+0x135c] ;  /* 0x00135c0001477983 */ /* 0x000f280000100800 */
[----:B------:R-:W4:Y:S04]  /*41570*/  LDL R70, [R1+0x1358] ;  /* 0x0013580001467983 */ /* 0x000f280000100800 */
[----:B------:R-:W4:Y:S01]  /*41580*/  LDL R80, [R1+0x1350] ;  /* 0x0013500001507983 */ /* 0x000f220000100800 */
[----:B------:R-:W-:-:S03]  /*41590*/  ISETP.GT.AND P4, PT, R4, 0x1a, PT ;  /* 0x0000001a0400780c */ /* 0x000fc60003f84270 */
[----:B------:R-:W4:Y:S04]  /*415a0*/  LDL.64 R2, [R1+0xb18] ;  /* 0x000b180001027983 */ /* 0x000f280000100a00 */
[----:B------:R-:W4:Y:S04]  /*415b0*/  LDL R5, [R1+0x134c] ;  /* 0x00134c0001057983 */ /* 0x000f280000100800 */
[----:B0-----:R-:W4:Y:S04]  /*415c0*/  LDL R92, [R1+0x1360] ;  /* 0x00136000015c7983 */ /* 0x001f280000100800 */
[----:B--2---:R-:W2:Y:S04]  /*415d0*/  @P5 LDG.E.U16 R83, desc[UR6][R66.64] ;  /* 0x0000000642535981 */ /* 0x004ea8000c1e1500 */
[----:B---3--:R-:W3:Y:S04]  /*415e0*/  @P5 LDG.E.U16 R32, desc[UR6][R12.64] ;  /* 0x000000060c205981 */ /* 0x008ee8000c1e1500 */
[----:B------:R-:W2:Y:S04]  /*415f0*/  @P5 LDG.E.U16 R33, desc[UR6][R8.64] ;  /* 0x0000000608215981 */ /* 0x000ea8000c1e1500 */
[----:B------:R-:W2:Y:S04]  /*41600*/  @P5 LDG.E.U16 R34, desc[UR6][R56.64] ;  /* 0x0000000638225981 */ /* 0x000ea8000c1e1500 */
[----:B------:R-:W2:Y:S04]  /*41610*/  @P1 LDG.E.U16 R82, desc[UR6][R72.64] ;  /* 0x0000000648521981 */ /* 0x000ea8000c1e1500 */
[----:B------:R0:W-:Y:S01]  /*41620*/  @P1 STL [R1+0x13a0], R0 ;  /* 0x0013a00001001387 */ /* 0x0001e20000100800 */
[----:B------:R-:W-:-:S03]  /*41630*/  ISETP.GT.AND P3, PT, R4, 0x1b, PT ;  /* 0x0000001b0400780c */ /* 0x000fc60003f64270 */
[----:B------:R-:W3:Y:S04]  /*41640*/  @P4 LDG.E.U16 R35, desc[UR6][R58.64] ;  /* 0x000000063a234981 */ /* 0x000ee8000c1e1500 */
[----:B------:R-:W3:Y:S04]  /*41650*/  @P4 LDG.E.U16 R6, desc[UR6][R40.64] ;  /* 0x0000000628064981 */ /* 0x000ee8000c1e1500 */
[----:B------:R-:W3:Y:S04]  /*41660*/  @P4 LDG.E.U16 R7, desc[UR6][R30.64] ;  /* 0x000000061e074981 */ /* 0x000ee8000c1e1500 */
[----:B0-----:R-:W3:Y:S04]  /*41670*/  LDL R0, [R1+0x1348] ;  /* 0x0013480001007983 */ /* 0x001ee80000100800 */
[----:B------:R0:W-:Y:S04]  /*41680*/  @P1 STL [R1+0x1398], R93 ;  /* 0x0013985d01001387 */ /* 0x0001e80000100800 */
[----:B------:R-:W3:Y:S04]  /*41690*/  @P4 LDG.E.U16 R68, desc[UR6][R42.64] ;  /* 0x000000062a444981 */ /* 0x000ee8000c1e1500 */
[----:B------:R-:W3:Y:S04]  /*416a0*/  @P3 LDG.E.U16 R85, desc[UR6][R78.64] ;  /* 0x000000064e553981 */ /* 0x000ee8000c1e1500 */
[----:B------:R-:W3:Y:S04]  /*416b0*/  @P3 LDG.E.U16 R84, desc[UR6][R62.64] ;  /* 0x000000063e543981 */ /* 0x000ee8000c1e1500 */
[----:B------:R-:W3:Y:S04]  /*416c0*/  @P3 LDG.E.U16 R86, desc[UR6][R14.64] ;  /* 0x000000060e563981 */ /* 0x000ee8000c1e1500 */
[----:B0-----:R-:W3:Y:S04]  /*416d0*/  LDL R93, [R1+0x1344] ;  /* 0x00134400015d7983 */ /* 0x001ee80000100800 */
[----:B------:R-:W3:Y:S04]  /*416e0*/  LDL.LU R88, [R1+0x1340] ;  /* 0x0013400001587983 */ /* 0x000ee80000300800 */
[----:B------:R-:W3:Y:S04]  /*416f0*/  LDL.LU R89, [R1+0x133c] ;  /* 0x00133c0001597983 */ /* 0x000ee80000300800 */
[----:B------:R-:W3:Y:S04]  /*41700*/  LDL.LU R90, [R1+0x1338] ;  /* 0x00133800015a7983 */ /* 0x000ee80000300800 */
[----:B------:R-:W3:Y:S04]  /*41710*/  LDL.LU R91, [R1+0x1514] ;  /* 0x00151400015b7983 */ /* 0x000ee80000300800 */
[----:B------:R-:W3:Y:S04]  /*41720*/  LDL.LU.64 R72, [R1+0x3320] ;  /* 0x0033200001487983 */ /* 0x000ee80000300a00 */
[----:B------:R-:W3:Y:S04]  /*41730*/  @P3 LDG.E.U16 R69, desc[UR6][R60.64] ;  /* 0x000000063c453981 */ /* 0x000ee8000c1e1500 */
[----:B--2---:R0:W-:Y:S01]  /*41740*/  @P1 STL [R1+0x1394], R82 ;  /* 0x0013945201001387 */ /* 0x0041e20000100800 */
[----:B------:R-:W-:-:S03]  /*41750*/  ISETP.GT.AND P1, PT, R4, 0x1c, PT ;  /* 0x0000001c0400780c */ /* 0x000fc60003f24270 */
[----:B0-----:R-:W2:Y:S04]  /*41760*/  LDL.LU R82, [R1+0x3318] ;  /* 0x0033180001527983 */ /* 0x001ea80000300800 */
[----:B------:R-:W2:Y:S06]  /*41770*/  LDL.LU.64 R66, [R1+0x3310] ;  /* 0x0033100001427983 */ /* 0x000eac0000300a00 */
[----:B----4-:R-:W4:Y:S04]  /*41780*/  @P1 LDG.E.U16 R92, desc[UR6][R22.64] ;  /* 0x00000006165c1981 */ /* 0x010f28000c1e1500 */
[----:B------:R0:W-:Y:S04]  /*41790*/  @P5 STL [R1+0x1390], R83 ;  /* 0x0013905301005387 */ /* 0x0001e80000100800 */
[----:B------:R-:W2:Y:S04]  /*417a0*/  @P1 LDG.E.U16 R81, desc[UR6][R28.64] ;  /* 0x000000061c511981 */ /* 0x000ea8000c1e1500 */
[----:B------:R-:W2:Y:S04]  /*417b0*/  @P1 LDG.E.U16 R71, desc[UR6][R24.64] ;  /* 0x0000000618471981 */ /* 0x000ea8000c1e1500 */
[----:B------:R-:W2:Y:S04]  /*417c0*/  @P1 LDG.E.U16 R70, desc[UR6][R54.64] ;  /* 0x0000000636461981 */ /* 0x000ea8000c1e1500 */
[----:B0-----:R-:W2:Y:S04]  /*417d0*/  LDL.LU R83, [R1+0x3308] ;  /* 0x0033080001537983 */ /* 0x001ea80000300800 */
[----:B------:R-:W2:Y:S04]  /*417e0*/  LDL.LU.64 R12, [R1+0x3300] ;  /* 0x00330000010c7983 */ /* 0x000ea80000300a00 */
[----:B---3--:R0:W-:Y:S04]  /*417f0*/  @P5 STL [R1+0x138c], R32 ;  /* 0x00138c2001005387 */ /* 0x0081e80000100800 */
[----:B0-----:R-:W3:Y:S04]  /*41800*/  LDL.LU R32, [R1+0x32f8] ;  /* 0x0032f80001207983 */ /* 0x001ee80000300800 */
[----:B------:R-:W3:Y:S04]  /*41810*/  LDL.LU.64 R8, [R1+0x32f0] ;  /* 0x0032f00001087983 */ /* 0x000ee80000300a00 */
[----:B------:R0:W-:Y:S04]  /*41820*/  @P5 STL [R1+0x1388], R33 ;  /* 0x0013882101005387 */ /* 0x0001e80000100800 */
[----:B0-----:R-:W3:Y:S04]  /*41830*/  LDL.LU R33, [R1+0x32e8] ;  /* 0x0032e80001217983 */ /* 0x001ee80000300800 */
[----:B------:R-:W3:Y:S04]  /*41840*/  LDL.LU.64 R56, [R1+0x32e0] ;  /* 0x0032e00001387983 */ /* 0x000ee80000300a00 */
[----:B------:R0:W-:Y:S01]  /*41850*/  @P5 STL [R1+0x1384], R34 ;  /* 0x0013842201005387 */ /* 0x0001e20000100800 */
[----:B------:R-:W-:-:S03]  /*41860*/  ISETP.GT.AND P5, PT, R4, 0x1d, PT ;  /* 0x0000001d0400780c */ /* 0x000fc60003fa4270 */
[----:B0-----:R-:W3:Y:S04]  /*41870*/  LDL.LU R34, [R1+0x32d8] ;  /* 0x0032d80001227983 */ /* 0x001ee80000300800 */
[----:B------:R-:W3:Y:S06]  /*41880*/  LDL.LU.64 R58, [R1+0x32d0] ;  /* 0x0032d000013a7983 */ /* 0x000eec0000300a00 */
[----:B------:R-:W3:Y:S04]  /*41890*/  @P5 LDG.E.U16 R80, desc[UR6][R74.64] ;  /* 0x000000064a505981 */ /* 0x000ee8000c1e1500 */
[----:B------:R0:W-:Y:S04]  /*418a0*/  @P4 STL [R1+0x1380], R35 ;  /* 0x0013802301004387 */ /* 0x0001e80000100800 */
[----:B------:R-:W3:Y:S04]  /*418b0*/  @P5 LDG.E.U16 R93, desc[UR6][R50.64] ;  /* 0x00000006325d5981 */ /* 0x000ee8000c1e1500 */
[----:B------:R-:W3:Y:S04]  /*418c0*/  @P5 LDG.E.U16 R0, desc[UR6][R10.64] ;  /* 0x000000060a005981 */ /* 0x000ee8000c1e1500 */
[----:B------:R-:W3:Y:S04]  /*418d0*/  @P5 LDG.E.U16 R5, desc[UR6][R2.64] ;  /* 0x0000000602055981 */ /* 0x000ee8000c1e1500 */
        /* <DEDUP_REMOVED lines=16> */
[----:B------:R-:W-:Y:S04]  /*419e0*/  @P3 STL [R1+0x1364], R85 ;  /* 0x0013645501003387 */ /* 0x000fe80000100800 */
[----:B------:R-:W-:Y:S04]  /*419f0*/  @P3 STL [R1+0x1368], R84 ;  /* 0x0013685401003387 */ /* 0x000fe80000100800 */
[----:B------:R-:W-:Y:S04]  /*41a00*/  @P3 STL [R1+0x136c], R86 ;  /* 0x00136c5601003387 */ /* 0x000fe80000100800 */
[----:B------:R-:W3:Y:S01]  /*41a10*/  LDL.LU.64 R22, [R1+0x3268] ;  /* 0x0032680001167983 */ /* 0x000ee20000300a00 */
[----:B------:R-:W-:-:S13]  /*41a20*/  ISETP.GT.AND P4, PT, R4, 0x1e, PT ;  /* 0x0000001e0400780c */ /* 0x000fda0003f84270 */
[----:B------:R-:W3:Y:S04]  /*41a30*/  @P4 LDG.E.U16 R88, desc[UR6][R46.64] ;  /* 0x000000062e584981 */ /* 0x000ee8000c1e1500 */
[----:B------:R-:W3:Y:S01]  /*41a40*/  @P4 LDG.E.U16 R89, desc[UR6][R16.64] ;  /* 0x0000000610594981 */ /* 0x000ee2000c1e1500 */
[----:B------:R-:W-:-:S03]  /*41a50*/  ISETP.GT.AND P3, PT, R4, 0x1f, PT ;  /* 0x0000001f0400780c */ /* 0x000fc60003f64270 */
[----:B------:R-:W3:Y:S04]  /*41a60*/  @P4 LDG.E.U16 R90, desc[UR6][R76.64] ;  /* 0x000000064c5a4981 */ /* 0x000ee8000c1e1500 */
[----:B------:R-:W3:Y:S04]  /*41a70*/  @P4 LDG.E.U16 R91, desc[UR6][R52.64] ;  /* 0x00000006345b4981 */ /* 0x000ee8000c1e1500 */
[----:B----4-:R0:W-:Y:S04]  /*41a80*/  @P1 STL [R1+0x1360], R92 ;  /* 0x0013605c01001387 */ /* 0x0101e80000100800 */
[----:B0-----:R-:W4:Y:S04]  /*41a90*/  LDL R92, [R1+0x16a0] ;  /* 0x0016a000015c7983 */ /* 0x001f280000100800 */
[----:B------:R-:W4:Y:S04]  /*41aa0*/  LDL.LU.64 R24, [R1+0x3260] ;  /* 0x0032600001187983 */ /* 0x000f280000300a00 */
[----:B------:R-:W4:Y:S04]  /*41ab0*/  LDL.LU.64 R54, [R1+0x3258] ;  /* 0x0032580001367983 */ /* 0x000f280000300a00 */
[----:B--2---:R0:W-:Y:S04]  /*41ac0*/  @P1 STL [R1+0x1354], R81 ;  /* 0x0013545101001387 */ /* 0x0041e80000100800 */
[----:B------:R-:W2:Y:S04]  /*41ad0*/  LDL R29, [R1+0x1698] ;  /* 0x00169800011d7983 */ /* 0x000ea80000100800 */
[----:B0-----:R-:W2:Y:S04]  /*41ae0*/  LDL R81, [R1+0x169c] ;  /* 0x00169c0001517983 */ /* 0x001ea80000100800 */
[----:B------:R0:W-:Y:S04]  /*41af0*/  @P1 STL [R1+0x135c], R71 ;  /* 0x00135c4701001387 */ /* 0x0001e80000100800 */
[----:B0-----:R-:W2:Y:S04]  /*41b00*/  LDL R71, [R1+0x1694] ;  /* 0x0016940001477983 */ /* 0x001ea80000100800 */
[----:B------:R-:W-:Y:S04]  /*41b10*/  @P1 STL [R1+0x1358], R70 ;  /* 0x0013584601001387 */ /* 0x000fe80000100800 */
[----:B------:R-:W2:Y:S04]  /*41b20*/  LDL.LU.64 R74, [R1+0x3250] ;  /* 0x00325000014a7983 */ /* 0x000ea80000300a00 */
[----:B------:R-:W2:Y:S04]  /*41b30*/  LDL.LU.64 R10, [R1+0x3248] ;  /* 0x00324800010a7983 */ /* 0x000ea80000300a00 */
[----:B---3--:R0:W-:Y:S04]  /*41b40*/  @P5 STL [R1+0x1350], R80 ;  /* 0x0013505001005387 */ /* 0x0081e80000100800 */
[----:B------:R-:W3:Y:S04]  /*41b50*/  LDL R51, [R1+0x132c] ;  /* 0x00132c0001337983 */ /* 0x000ee80000100800 */
[----:B------:R-:W3:Y:S04]  /*41b60*/  LDL R50, [R1+0x1328] ;  /* 0x0013280001327983 */ /* 0x000ee80000100800 */
[----:B------:R-:W3:Y:S04]  /*41b70*/  LDL R3, [R1+0x1330] ;  /* 0x0013300001037983 */ /* 0x000ee80000100800 */
[----:B0-----:R-:W3:Y:S04]  /*41b80*/  LDL R80, [R1+0x1334] ;  /* 0x0013340001507983 */ /* 0x001ee80000100800 */
[----:B------:R-:W-:Y:S04]  /*41b90*/  @P5 STL [R1+0x1344], R93 ;  /* 0x0013445d01005387 */ /* 0x000fe80000100800 */
[----:B------:R-:W-:Y:S01]  /*41ba0*/  @P5 STL [R1+0x1348], R0 ;  /* 0x0013480001005387 */ /* 0x000fe20000100800 */
[----:B------:R-:W-:-:S03]  /*41bb0*/  ISETP.GT.AND P1, PT, R4, 0x20, PT ;  /* 0x000000200400780c */ /* 0x000fc60003f24270 */
[----:B------:R0:W-:Y:S04]  /*41bc0*/  @P5 STL [R1+0x134c], R5 ;  /* 0x00134c0501005387 */ /* 0x0001e80000100800 */
[----:B------:R-:W3:Y:S04]  /*41bd0*/  LDL.LU.64 R46, [R1+0x3240] ;  /* 0x00324000012e7983 */ /* 0x000ee80000300a00 */
[----:B------:R-:W-:Y:S04]  /*41be0*/  STL [R1+0x23e4], R88 ;  /* 0x0023e45801007387 */ /* 0x000fe80000100800 */
[----:B------:R-:W3:Y:S04]  /*41bf0*/  LDL.LU.64 R16, [R1+0x3238] ;  /* 0x0032380001107983 */ /* 0x000ee80000300a00 */
[----:B0-----:R-:W3:Y:S04]  /*41c00*/  LDL R5, [R1+0x1320] ;  /* 0x0013200001057983 */ /* 0x001ee80000100800 */
[----:B------:R-:W3:Y:S04]  /*41c10*/  LDL R28, [R1+0x1324] ;  /* 0x00132400011c7983 */ /* 0x000ee80000100800 */
[----:B------:R-:W-:Y:S04]  /*41c20*/  STL [R1+0x23e8], R89 ;  /* 0x0023e85901007387 */ /* 0x000fe80000100800 */
[----:B------:R-:W3:Y:S04]  /*41c30*/  LDL.LU.64 R76, [R1+0x3230] ;  /* 0x00323000014c7983 */ /* 0x000ee80000300a00 */
[----:B------:R-:W3:Y:S04]  /*41c40*/  LDL R0, [R1+0x131c] ;  /* 0x00131c0001007983 */ /* 0x000ee80000100800 */
[----:B------:R-:W3:Y:S04]  /*41c50*/  LDL R93, [R1+0x1318] ;  /* 0x00131800015d7983 */ /* 0x000ee80000100800 */
[----:B----4-:R-:W4:Y:S04]  /*41c60*/  @P3 LDG.E.U16 R92, desc[UR6][R38.64] ;  /* 0x00000006265c3981 */ /* 0x010f28000c1e1500 */
[----:B--2---:R-:W2:Y:S04]  /*41c70*/  @P3 LDG.E.U16 R29, desc[UR6][R20.64] ;  /* 0x00000006141d3981 */ /* 0x004ea8000c1e1500 */
[----:B------:R-:W2:Y:S04]  /*41c80*/  @P3 LDG.E.U16 R81, desc[UR6][R48.64] ;  /* 0x0000000630513981 */ /* 0x000ea8000c1e1500 */
[----:B------:R-:W2:Y:S04]  /*41c90*/  @P3 LDG.E.U16 R71, desc[UR6][R44.64] ;  /* 0x000000062c473981 */ /* 0x000ea8000c1e1500 */
[----:B---3--:R-:W3:Y:S04]  /*41ca0*/  @P1 LDG.E.U16 R51, desc[UR6][R64.64] ;  /* 0x0000000640331981 */ /* 0x008ee8000c1e1500 */
[----:B------:R-:W3:Y:S04]  /*41cb0*/  @P1 LDG.E.U16 R50, desc[UR6][R18.64] ;  /* 0x0000000612321981 */ /* 0x000ee8000c1e1500 */
[----:B------:R-:W3:Y:S04]  /*41cc0*/  @P1 LDG.E.U16 R3, desc[UR6][R26.64] ;  /* 0x000000061a031981 */ /* 0x000ee8000c1e1500 */
[----:B------:R-:W3:Y:S04]  /*41cd0*/  @P1 LDG.E.U16 R80, desc[UR6][R36.64] ;  /* 0x0000000624501981 */ /* 0x000ee8000c1e1500 */
[----:B------:R-:W-:Y:S04]  /*41ce0*/  STL [R1+0x23ec], R90 ;  /* 0x0023ec5a01007387 */ /* 0x000fe80000100800 */
[----:B------:R-:W3:Y:S04]  /*41cf0*/  LDL.LU.64 R52, [R1+0x3228] ;  /* 0x0032280001347983 */ /* 0x000ee80000300a00 */
[----:B------:R-:W3:Y:S04]  /*41d00*/  LDL R2, [R1+0x1314] ;  /* 0x0013140001027983 */ /* 0x000ee80000100800 */
[----:B------:R-:W-:Y:S04]  /*41d10*/  STL [R1+0x23f0], R91 ;  /* 0x0023f05b01007387 */ /* 0x000fe80000100800 */
[----:B------:R-:W3:Y:S01]  /*41d20*/  LDL.LU.64 R38, [R1+0x3220] ;  /* 0x0032200001267983 */ /* 0x000ee20000300a00 */
[----:B------:R-:W-:-:S13]  /*41d30*/  ISETP.GT.AND P5, PT, R4, 0x21, PT ;  /* 0x000000210400780c */ /* 0x000fda0003fa4270 */
[----:B------:R-:W3:Y:S04]  /*41d40*/  @P5 LDG.E.U16 R5, desc[UR6][R66.64] ;  /* 0x0000000642055981 */ /* 0x000ee8000c1e1500 */
[----:B------:R-:W3:Y:S04]  /*41d50*/  @P5 LDG.E.U16 R28, desc[UR6][R72.64] ;  /* 0x00000006481c5981 */ /* 0x000ee8000c1e1500 */
[----:B------:R-:W3:Y:S04]  /*41d60*/  @P5 LDG.E.U16 R0, desc[UR6][R82.64] ;  /* 0x0000000652005981 */ /* 0x000ee8000c1e1500 */
[----:B------:R-:W3:Y:S04]  /*41d70*/  @P5 LDG.E.U16 R93, desc[UR6][R12.64] ;  /* 0x000000060c5d5981 */ /* 0x000ee8000c1e1500 */
[----:B----4-:R0:W-:Y:S04]  /*41d80*/  @P3 STL [R1+0x16a0], R92 ;  /* 0x0016a05c01003387 */ /* 0x0101e80000100800 */
[----:B------:R-:W4:Y:S04]  /*41d90*/  LDL R70, [R1+0x1308] ;  /* 0x0013080001467983 */ /* 0x000f280000100800 */
[----:B------:R-:W4:Y:S04]  /*41da0*/  LDL R85, [R1+0x130c] ;  /* 0x00130c0001557983 */ /* 0x000f280000100800 */
[----:B0-----:R-:W4:Y:S04]  /*41db0*/  LDL R92, [R1+0x1310] ;  /* 0x00131000015c7983 */ /* 0x001f280000100800 */
[----:B------:R-:W4:Y:S04]  /*41dc0*/  LDL.LU.64 R48, [R1+0x3218] ;  /* 0x0032180001307983 */ /* 0x000f280000300a00 */
[----:B--2---:R0:W-:Y:S04]  /*41dd0*/  @P3 STL [R1+0x169c], R81 ;  /* 0x00169c5101003387 */ /* 0x0041e80000100800 */
[----:B0-----:R-:W2:Y:S04]  /*41de0*/  LDL R81, [R1+0x1304] ;  /* 0x0013040001517983 */ /* 0x001ea80000100800 */
[----:B------:R-:W2:Y:S04]  /*41df0*/  LDL.LU.64 R20, [R1+0x3210] ;  /* 0x0032100001147983 */ /* 0x000ea80000300a00 */
[----:B------:R-:W2:Y:S04]  /*41e00*/  LDL.LU.64 R44, [R1+0x3208] ;  /* 0x00320800012c7983 */ /* 0x000ea80000300a00 */
[----:B------:R-:W2:Y:S04]  /*41e10*/  LDL R84, [R1+0x1300] ;  /* 0x0013000001547983 */ /* 0x000ea80000100800 */
[----:B------:R0:W-:Y:S04]  /*41e20*/  @P3 STL [R1+0x1698], R29 ;  /* 0x0016981d01003387 */ /* 0x0001e80000100800 */
[----:B0-----:R-:W2:Y:S04]  /*41e30*/  LDL R29, [R1+0x12fc] ;  /* 0x0012fc00011d7983 */ /* 0x001ea80000100800 */
[----:B------:R0:W-:Y:S04]  /*41e40*/  @P3 STL [R1+0x1694], R71 ;  /* 0x0016944701003387 */ /* 0x0001e80000100800 */
[----:B0-----:R-:W2:Y:S04]  /*41e50*/  LDL R71, [R1+0x12f8] ;  /* 0x0012f80001477983 */ /* 0x001ea80000100800 */
[----:B------:R-:W2:Y:S04]  /*41e60*/  LDL.LU.64 R36, [R1+0x3200] ;  /* 0x0032000001247983 */ /* 0x000ea80000300a00 */
[----:B---3--:R0:W-:Y:S04]  /*41e70*/  @P1 STL [R1+0x1334], R80 ;  /* 0x0013345001001387 */ /* 0x0081e80000100800 */
[----:B0-----:R-:W3:Y:S04]  /*41e80*/  LDL R80, [R1+0x12f4] ;  /* 0x0012f40001507983 */ /* 0x001ee80000100800 */
[----:B------:R-:W3:Y:S04]  /*41e90*/  LDL.LU.64 R26, [R1+0x31f8] ;  /* 0x0031f800011a7983 */ /* 0x000ee80000300a00 */
[----:B------:R-:W3:Y:S04]  /*41ea0*/  LDL.LU.64 R64, [R1+0x31f0] ;  /* 0x0031f00001407983 */ /* 0x000ee80000300a00 */
[----:B------:R-:W3:Y:S04]  /*41eb0*/  LDL.LU.64 R18, [R1+0x31e8] ;  /* 0x0031e80001127983 */ /* 0x000ee80000300a00 */
[----:B------:R-:W3:Y:S04]  /*41ec0*/  LDL R86, [R1+0x12f0] ;  /* 0x0012f00001567983 */ /* 0x000ee80000100800 */
[----:B------:R0:W-:Y:S04]  /*41ed0*/  @P1 STL [R1+0x132c], R51 ;  /* 0x00132c3301001387 */ /* 0x0001e80000100800 */
[----:B0-----:R-:W3:Y:S01]  /*41ee0*/  LDL R51, [R1+0x12ec] ;  /* 0x0012ec0001337983 */ /* 0x001ee20000100800 */
[----:B------:R-:W-:-:S13]  /*41ef0*/  ISETP.GT.AND P4, PT, R4, 0x22, PT ;  /* 0x000000220400780c */ /* 0x000fda0003f84270 */
[----:B------:R-:W3:Y:S01]  /*41f00*/  @P4 LDG.E.U16 R2, desc[UR6][R8.64] ;  /* 0x0000000608024981 */ /* 0x000ee2000c1e1500 */
[----:B------:R-:W-:-:S03]  /*41f10*/  ISETP.GT.AND P3, PT, R4, 0x23, PT ;  /* 0x000000230400780c */ /* 0x000fc60003f64270 */
[----:B------:R0:W-:Y:S04]  /*41f20*/  @P1 STL [R1+0x1328], R50 ;  /* 0x0013283201001387 */ /* 0x0001e80000100800 */
[----:B0-----:R-:W3:Y:S04]  /*41f30*/  LDL R50, [R1+0x12e8] ;  /* 0x0012e80001327983 */ /* 0x001ee80000100800 */
[----:B------:R-:W-:Y:S01]  /*41f40*/  @P1 STL [R1+0x1330], R3 ;  /* 0x0013300301001387 */ /* 0x000fe20000100800 */
[----:B------:R-:W-:-:S03]  /*41f50*/  ISETP.GT.AND P1, PT, R4, 0x24, PT ;  /* 0x000000240400780c */ /* 0x000fc60003f24270 */
[----:B------:R-:W3:Y:S04]  /*41f60*/  LDL.LU.64 R72, [R1+0x31e0] ;  /* 0x0031e00001487983 */ /* 0x000ee80000300a00 */
[----:B------:R-:W3:Y:S04]  /*41f70*/  LDL.LU.64 R66, [R1+0x31d8] ;  /* 0x0031d80001427983 */ /* 0x000ee80000300a00 */
[----:B------:R0:W-:Y:S04]  /*41f80*/  @P5 STL [R1+0x1320], R5 ;  /* 0x0013200501005387 */ /* 0x0001e80000100800 */
[----:B0-----:R-:W3:Y:S04]  /*41f90*/  LDL R5, [R1+0x12e4] ;  /* 0x0012e40001057983 */ /* 0x001ee80000100800 */
[----:B------:R-:W3:Y:S04]  /*41fa0*/  LDL.LU.64 R82, [R1+0x31d0] ;  /* 0x0031d00001527983 */ /* 0x000ee80000300a00 */
[----:B------:R-:W3:Y:S04]  /*41fb0*/  LDL.LU.64 R12, [R1+0x31c8] ;  /* 0x0031c800010c7983 */ /* 0x000ee80000300a00 */
[----:B------:R0:W-:Y:S04]  /*41fc0*/  @P5 STL [R1+0x1324], R28 ;  /* 0x0013241c01005387 */ /* 0x0001e80000100800 */
[----:B0-----:R-:W3:Y:S04]  /*41fd0*/  LDL R28, [R1+0x12e0] ;  /* 0x0012e000011c7983 */ /* 0x001ee80000100800 */
[----:B------:R0:W-:Y:S04]  /*41fe0*/  @P5 STL [R1+0x131c], R0 ;  /* 0x00131c0001005387 */ /* 0x0001e80000100800 */
[----:B0-----:R-:W3:Y:S04]  /*41ff0*/  LDL R0, [R1+0x12dc] ;  /* 0x0012dc0001007983 */ /* 0x001ee80000100800 */
[----:B------:R0:W-:Y:S04]  /*42000*/  @P5 STL [R1+0x1318], R93 ;  /* 0x0013185d01005387 */ /* 0x0001e80000100800 */
[----:B0-----:R-:W3:Y:S04]  /*42010*/  LDL R93, [R1+0x12d8] ;  /* 0x0012d800015d7983 */ /* 0x001ee80000100800 */
[----:B------:R-:W3:Y:S04]  /*42020*/  LDL.LU.64 R8, [R1+0x31c0] ;  /* 0x0031c00001087983 */ /* 0x000ee80000300a00 */
[----:B----4-:R-:W4:Y:S04]  /*42030*/  @P4 LDG.E.U16 R70, desc[UR6][R58.64] ;  /* 0x000000063a464981 */ /* 0x010f28000c1e1500 */
[----:B------:R-:W4:Y:S04]  /*42040*/  @P4 LDG.E.U16 R85, desc[UR6][R56.64] ;  /* 0x0000000638554981 */ /* 0x000f28000c1e1500 */
[----:B------:R-:W4:Y:S04]  /*42050*/  @P4 LDG.E.U16 R92, desc[UR6][R32.64] ;  /* 0x00000006205c4981 */ /* 0x000f28000c1e1500 */
[----:B--2---:R-:W2:Y:S04]  /*42060*/  @P3 LDG.E.U16 R81, desc[UR6][R34.64] ;  /* 0x0000000622513981 */ /* 0x004ea8000c1e1500 */
[----:B------:R-:W2:Y:S04]  /*42070*/  @P3 LDG.E.U16 R84, desc[UR6][R40.64] ;  /* 0x0000000628543981 */ /* 0x000ea8000c1e1500 */
[----:B------:R-:W2:Y:S04]  /*42080*/  @P3 LDG.E.U16 R29, desc[UR6][R30.64] ;  /* 0x000000061e1d3981 */ /* 0x000ea8000c1e1500 */
[----:B------:R-:W2:Y:S04]  /*42090*/  @P3 LDG.E.U16 R71, desc[UR6][R6.64] ;  /* 0x0000000606473981 */ /* 0x000ea8000c1e1500 */
[----:B---3--:R-:W3:Y:S04]  /*420a0*/  @P1 LDG.E.U16 R80, desc[UR6][R42.64] ;  /* 0x000000062a501981 */ /* 0x008ee8000c1e1500 */
[----:B------:R-:W3:Y:S04]  /*420b0*/  @P1 LDG.E.U16 R86, desc[UR6][R60.64] ;  /* 0x000000063c561981 */ /* 0x000ee8000c1e1500 */
[----:B------:R-:W3:Y:S04]  /*420c0*/  @P1 LDG.E.U16 R51, desc[UR6][R68.64] ;  /* 0x0000000644331981 */ /* 0x000ee8000c1e1500 */
[----:B------:R0:W-:Y:S04]  /*420d0*/  @P4 STL [R1+0x1314], R2 ;  /* 0x0013140201004387 */ /* 0x0001e80000100800 */
[----:B0-----:R-:W3:Y:S04]  /*420e0*/  LDL.64 R2, [R1+0xa00] ;  /* 0x000a000001027983 */ /* 0x001ee80000100a00 */
[----:B------:R-:W3:Y:S01]  /*420f0*/  LDL.LU.64 R32, [R1+0x31b8] ;  /* 0x0031b80001207983 */ /* 0x000ee20000300a00 */
[----:B------:R-:W-:-:S03]  /*42100*/  ISETP.GT.AND P5, PT, R4, 0x25, PT ;  /* 0x000000250400780c */ /* 0x000fc60003fa4270 */
[----:B------:R-:W3:Y:S10]  /*42110*/  @P1 LDG.E.U16 R50, desc[UR6][R14.64] ;  /* 0x000000060e321981 */ /* 0x000ef4000c1e1500 */
[----:B------:R-:W3:Y:S04]  /*42120*/  @P5 LDG.E.U16 R5, desc[UR6][R62.64] ;  /* 0x000000063e055981 */ /* 0x000ee8000c1e1500 */
[----:B------:R-:W3:Y:S04]  /*42130*/  @P5 LDG.E.U16 R28, desc[UR6][R78.64] ;  /* 0x000000064e1c5981 */ /* 0x000ee8000c1e1500 */
[----:B------:R-:W3:Y:S04]  /*42140*/  @P5 LDG.E.U16 R0, desc[UR6][R22.64] ;  /* 0x0000000616005981 */ /* 0x000ee8000c1e1500 */
[----:B------:R-:W3:Y:S04]  /*42150*/  @P5 LDG.E.U16 R93, desc[UR6][R24.64] ;  /* 0x00000006185d5981 */ /* 0x000ee8000c1e1500 */
[----:B----4-:R0:W-:Y:S04]  /*42160*/  @P4 STL [R1+0x1310], R92 ;  /* 0x0013105c01004387 */ /* 0x0101e80000100800 */
[----:B0-----:R-:W4:Y:S04]  /*42170*/  LDL.LU R92, [R1+0x31b0] ;  /* 0x0031b000015c7983 */ /* 0x001f280000300800 */
[----:B------:R-:W4:Y:S04]  /*42180*/  LDL.LU.64 R56, [R1+0x31a8] ;  /* 0x0031a80001387983 */ /* 0x000f280000300a00 */
[----:B------:R-:W4:Y:S04]  /*42190*/  LDL.LU.64 R58, [R1+0x31a0] ;  /* 0x0031a000013a7983 */ /* 0x000f280000300a00 */
[----:B------:R0:W-:Y:S04]  /*421a0*/  @P4 STL [R1+0x1308], R70 ;  /* 0x0013084601004387 */ /* 0x0001e80000100800 */
[----:B------:R1:W-:Y:S04]  /*421b0*/  @P4 STL [R1+0x130c], R85 ;  /* 0x00130c5501004387 */ /* 0x0003e80000100800 */
[----:B------:R-:W4:Y:S04]  /*421c0*/  LDL.LU.64 R34, [R1+0x3198] ;  /* 0x0031980001227983 */ /* 0x000f280000300a00 */
[----:B0-----:R-:W4:Y:S04]  /*421d0*/  LDL R70, [R1+0x168c] ;  /* 0x00168c0001467983 */ /* 0x001f280000100800 */
[----:B-1----:R-:W4:Y:S04]  /*421e0*/  LDL R85, [R1+0x1690] ;  /* 0x0016900001557983 */ /* 0x002f280000100800 */
[----:B--2---:R0:W-:Y:S04]  /*421f0*/  @P3 STL [R1+0x1304], R81 ;  /* 0x0013045101003387 */ /* 0x0041e80000100800 */
[----:B0-----:R-:W2:Y:S04]  /*42200*/  LDL R81, [R1+0x1688] ;  /* 0x0016880001517983 */ /* 0x001ea80000100800 */
[----:B------:R-:W2:Y:S04]  /*42210*/  LDL.LU.64 R40, [R1+0x3190] ;  /* 0x0031900001287983 */ /* 0x000ea80000300a00 */
[----:B------:R-:W2:Y:S04]  /*42220*/  LDL.LU.64 R30, [R1+0x3188] ;  /* 0x00318800011e7983 */ /* 0x000ea80000300a00 */
[----:B------:R-:W2:Y:S04]  /*42230*/  LDL.LU.64 R6, [R1+0x3180] ;  /* 0x0031800001067983 */ /* 0x000ea80000300a00 */
[----:B------:R0:W-:Y:S04]  /*42240*/  @P3 STL [R1+0x12f8], R71 ;  /* 0x0012f84701003387 */ /* 0x0001e80000100800 */
[----:B------:R1:W-:Y:S04]  /*42250*/  @P3 STL [R1+0x12fc], R29 ;  /* 0x0012fc1d01003387 */ /* 0x0003e80000100800 */
[----:B------:R1:W-:Y:S04]  /*42260*/  @P3 STL [R1+0x1300], R84 ;  /* 0x0013005401003387 */ /* 0x0003e80000100800 */
[----:B------:R-:W2:Y:S04]  /*42270*/  LDL.LU.64 R42, [R1+0x3178] ;  /* 0x00317800012a7983 */ /* 0x000ea80000300a00 */
[----:B0-----:R-:W2:Y:S04]  /*42280*/  LDL R71, [R1+0x167c] ;  /* 0x00167c0001477983 */ /* 0x001ea80000100800 */
[----:B-1----:R-:W2:Y:S04]  /*42290*/  LDL R29, [R1+0x1680] ;  /* 0x00168000011d7983 */ /* 0x002ea80000100800 */
[----:B------:R-:W2:Y:S04]  /*422a0*/  LDL R84, [R1+0x1684] ;  /* 0x0016840001547983 */ /* 0x000ea80000100800 */
[----:B---3--:R0:W-:Y:S04]  /*422b0*/  @P1 STL [R1+0x12f4], R80 ;  /* 0x0012f45001001387 */ /* 0x0081e80000100800 */
[----:B0-----:R-:W3:Y:S04]  /*422c0*/  LDL R80, [R1+0x1678] ;  /* 0x0016780001507983 */ /* 0x001ee80000100800 */
[----:B------:R-:W3:Y:S04]  /*422d0*/  LDL.LU.64 R60, [R1+0x3170] ;  /* 0x00317000013c7983 */ /* 0x000ee80000300a00 */
[----:B------:R-:W3:Y:S04]  /*422e0*/  LDL.LU.64 R68, [R1+0x3168] ;  /* 0x0031680001447983 */ /* 0x000ee80000300a00 */
[----:B------:R-:W3:Y:S04]  /*422f0*/  LDL.LU.64 R14, [R1+0x3160] ;  /* 0x00316000010e7983 */ /* 0x000ee80000300a00 */
[----:B------:R0:W-:Y:S04]  /*42300*/  @P1 STL [R1+0x12ec], R51 ;  /* 0x0012ec3301001387 */ /* 0x0001e80000100800 */
[----:B0-----:R-:W3:Y:S01]  /*42310*/  LDL R51, [R1+0x12d4] ;  /* 0x0012d40001337983 */ /* 0x001ee20000100800 */
[----:B------:R-:W-:-:S02]  /*42320*/  ISETP.GT.AND P4, PT, R4, 0x26, PT ;  /* 0x000000260400780c */ /* 0x000fc40003f84270 */
[C---:B------:R-:W-:Y:S01]  /*42330*/  ISETP.GT.AND P3, PT, R4.reuse, 0x27, PT ;  /* 0x000000270400780c */ /* 0x040fe20003f64270 */
[----:B------:R0:W-:Y:S04]  /*42340*/  @P1 STL [R1+0x12e8], R50 ;  /* 0x0012e83201001387 */ /* 0x0001e80000100800 */
[----:B------:R-:W-:Y:S04]  /*42350*/  @P1 STL [R1+0x12f0], R86 ;  /* 0x0012f05601001387 */ /* 0x000fe80000100800 */
[----:B------:R-:W3:Y:S04]  /*42360*/  LDL.LU.64 R62, [R1+0x3158] ;  /* 0x00315800013e7983 */ /* 0x000ee80000300a00 */
[----:B0-----:R-:W3:Y:S01]  /*42370*/  LDL R50, [R1+0x12d0] ;  /* 0x0012d00001327983 */ /* 0x001ee20000100800 */
[----:B------:R-:W-:-:S03]  /*42380*/  ISETP.GT.AND P1, PT, R4, 0x28, PT ;  /* 0x000000280400780c */ /* 0x000fc60003f24270 */
[----:B------:R0:W-:Y:S04]  /*42390*/  @P5 STL [R1+0x12e4], R5 ;  /* 0x0012e40501005387 */ /* 0x0001e80000100800 */
[----:B0-----:R-:W3:Y:S04]  /*423a0*/  LDL R5, [R1+0x12cc] ;  /* 0x0012cc0001057983 */ /* 0x001ee80000100800 */
[----:B------:R-:W3:Y:S04]  /*423b0*/  LDL.LU.64 R78, [R1+0x3150] ;  /* 0x00315000014e7983 */ /* 0x000ee80000300a00 */
[----:B------:R-:W3:Y:S04]  /*423c0*/  LDL.LU.64 R22, [R1+0x3148] ;  /* 0x0031480001167983 */ /* 0x000ee80000300a00 */
[----:B------:R0:W-:Y:S04]  /*423d0*/  @P5 STL [R1+0x12dc], R0 ;  /* 0x0012dc0001005387 */ /* 0x0001e80000100800 */
[----:B0-----:R-:W3:Y:S04]  /*423e0*/  LDL R0, [R1+0x12c8] ;  /* 0x0012c80001007983 */ /* 0x001ee80000100800 */
[----:B------:R-:W3:Y:S04]  /*423f0*/  LDL.LU.64 R24, [R1+0x3140] ;  /* 0x0031400001187983 */ /* 0x000ee80000300a00 */
[----:B------:R0:W-:Y:S04]  /*42400*/  @P5 STL [R1+0x12d8], R93 ;  /* 0x0012d85d01005387 */ /* 0x0001e80000100800 */
[----:B------:R1:W-:Y:S04]  /*42410*/  @P5 STL [R1+0x12e0], R28 ;  /* 0x0012e01c01005387 */ /* 0x0003e80000100800 */
[----:B------:R-:W3:Y:S04]  /*42420*/  LDL R86, [R1+0x12c4] ;  /* 0x0012c40001567983 */ /* 0x000ee80000100800 */
[----:B0-----:R-:W3:Y:S04]  /*42430*/  LDL R93, [R1+0x12b8] ;  /* 0x0012b800015d7983 */ /* 0x001ee80000100800 */
[----:B-1----:R-:W3:Y:S04]  /*42440*/  LDL R28, [R1+0x12bc] ;  /* 0x0012bc00011c7983 */ /* 0x002ee80000100800 */
[----:B----4-:R-:W4:Y:S04]  /*42450*/  @P4 LDG.E.U16 R92, desc[UR6][R2.64] ;  /* 0x00000006025c4981 */ /* 0x010f28000c1e1500 */
[----:B------:R-:W4:Y:S04]  /*42460*/  LDL R2, [R1+0x12c0] ;  /* 0x0012c00001027983 */ /* 0x000f280000100800 */
[----:B------:R-:W4:Y:S04]  /*42470*/  @P4 LDG.E.U16 R70, desc[UR6][R74.64] ;  /* 0x000000064a464981 */ /* 0x000f28000c1e1500 */
[----:B------:R-:W4:Y:S04]  /*42480*/  @P4 LDG.E.U16 R85, desc[UR6][R54.64] ;  /* 0x0000000636554981 */ /* 0x000f28000c1e1500 */
[----:B--2---:R-:W2:Y:S04]  /*42490*/  @P4 LDG.E.U16 R81, desc[UR6][R10.64] ;  /* 0x000000060a514981 */ /* 0x004ea8000c1e1500 */
[----:B------:R-:W2:Y:S04]  /*424a0*/  @P3 LDG.E.U16 R71, desc[UR6][R76.64] ;  /* 0x000000064c473981 */ /* 0x000ea8000c1e1500 */
[----:B------:R-:W2:Y:S04]  /*424b0*/  @P3 LDG.E.U16 R29, desc[UR6][R16.64] ;  /* 0x00000006101d3981 */ /* 0x000ea8000c1e1500 */
[----:B------:R-:W2:Y:S04]  /*424c0*/  @P3 LDG.E.U16 R84, desc[UR6][R46.64] ;  /* 0x000000062e543981 */ /* 0x000ea8000c1e1500 */
[----:B---3--:R-:W3:Y:S04]  /*424d0*/  @P3 LDG.E.U16 R80, desc[UR6][R52.64] ;  /* 0x0000000634503981 */ /* 0x008ee8000c1e1500 */
[----:B------:R-:W3:Y:S01]  /*424e0*/  @P1 LDG.E.U16 R51, desc[UR6][R38.64] ;  /* 0x0000000626331981 */ /* 0x000ee2000c1e1500 */
[----:B------:R-:W-:-:S03]  /*424f0*/  ISETP.GT.AND P5, PT, R4, 0x29, PT ;  /* 0x000000290400780c */ /* 0x000fc60003fa4270 */
[----:B------:R-:W3:Y:S04]  /*42500*/  @P1 LDG.E.U16 R50, desc[UR6][R48.64] ;  /* 0x0000000630321981 */ /* 0x000ee8000c1e1500 */
[----:B------:R-:W3:Y:S04]  /*42510*/  @P1 LDG.E.U16 R5, desc[UR6][R20.64] ;  /* 0x0000000614051981 */ /* 0x000ee8000c1e1500 */
[----:B------:R-:W3:Y:S04]  /*42520*/  @P1 LDG.E.U16 R0, desc[UR6][R44.64] ;  /* 0x000000062c001981 */ /* 0x000ee8000c1e1500 */
[----:B------:R-:W3:Y:S04]  /*42530*/  @P5 LDG.E.U16 R86, desc[UR6][R36.64] ;  /* 0x0000000624565981 */ /* 0x000ee8000c1e1500 */
[----:B------:R-:W3:Y:S04]  /*42540*/  @P5 LDG.E.U16 R93, desc[UR6][R18.64] ;  /* 0x00000006125d5981 */ /* 0x000ee8000c1e1500 */
[----:B------:R-:W3:Y:S04]  /*42550*/  @P5 LDG.E.U16 R28, desc[UR6][R64.64] ;  /* 0x00000006401c5981 */ /* 0x000ee8000c1e1500 */
[----:B----4-:R-:W-:Y:S04]  /*42560*/  STL [R1+0x23f4], R92 ;  /* 0x0023f45c01007387 */ /* 0x010fe80000100800 */
[----:B------:R-:W4:Y:S04]  /*42570*/  LDL.LU.64 R54, [R1+0x3138] ;  /* 0x0031380001367983 */ /* 0x000f280000300a00 */
[----:B------:R-:W4:Y:S04]  /*42580*/  LDL.LU.64 R74, [R1+0x3130] ;  /* 0x00313000014a7983 */ /* 0x000f280000300a00 */
[----:B------:R-:W4:Y:S04]  /*42590*/  LDL.LU.64 R10, [R1+0x3128] ;  /* 0x00312800010a7983 */ /* 0x000f280000300a00 */
[----:B------:R-:W4:Y:S04]  /*425a0*/  LDL R3, [R1+0x12b4] ;  /* 0x0012b40001037983 */ /* 0x000f280000100800 */
[----:B------:R-:W4:Y:S04]  /*425b0*/  @P5 LDG.E.U16 R2, desc[UR6][R26.64] ;  /* 0x000000061a025981 */ /* 0x000f28000c1e1500 */
[----:B------:R0:W-:Y:S04]  /*425c0*/  @P4 STL [R1+0x1690], R85 ;  /* 0x0016905501004387 */ /* 0x0001e80000100800 */
[----:B0-----:R-:W4:Y:S04]  /*425d0*/  LDL R85, [R1+0x12b0] ;  /* 0x0012b00001557983 */ /* 0x001f280000100800 */
[----:B------:R0:W-:Y:S04]  /*425e0*/  @P4 STL [R1+0x168c], R70 ;  /* 0x00168c4601004387 */ /* 0x0001e80000100800 */
[----:B0-----:R-:W4:Y:S04]  /*425f0*/  LDL R70, [R1+0x12ac] ;  /* 0x0012ac0001467983 */ /* 0x001f280000100800 */
[----:B--2---:R0:W-:Y:S04]  /*42600*/  @P4 STL [R1+0x1688], R81 ;  /* 0x0016885101004387 */ /* 0x0041e80000100800 */
[----:B0-----:R-:W2:Y:S04]  /*42610*/  LDL R81, [R1+0x12a8] ;  /* 0x0012a80001517983 */ /* 0x001ea80000100800 */
[----:B------:R-:W2:Y:S04]  /*42620*/  LDL.LU.64 R46, [R1+0x3120] ;  /* 0x00312000012e7983 */ /* 0x000ea80000300a00 */
[----:B------:R-:W2:Y:S04]  /*42630*/  LDL.LU.64 R16, [R1+0x3118] ;  /* 0x0031180001107983 */ /* 0x000ea80000300a00 */
[----:B------:R-:W2:Y:S04]  /*42640*/  LDL.LU.64 R76, [R1+0x3110] ;  /* 0x00311000014c7983 */ /* 0x000ea80000300a00 */
[----:B------:R-:W2:Y:S04]  /*42650*/  LDL.LU.64 R52, [R1+0x3108] ;  /* 0x0031080001347983 */ /* 0x000ea80000300a00 */
[----:B------:R0:W-:Y:S04]  /*42660*/  @P3 STL [R1+0x1680], R29 ;  /* 0x0016801d01003387 */ /* 0x0001e80000100800 */
[----:B0-----:R-:W2:Y:S04]  /*42670*/  LDL R29, [R1+0x12a4] ;  /* 0x0012a400011d7983 */ /* 0x001ea80000100800 */
[----:B---3--:R0:W-:Y:S04]  /*42680*/  @P3 STL [R1+0x1678], R80 ;  /* 0x0016785001003387 */ /* 0x0081e80000100800 */
[----:B0-----:R-:W3:Y:S04]  /*42690*/  LDL R80, [R1+0x12a0] ;  /* 0x0012a00001507983 */ /* 0x001ee80000100800 */
[----:B------:R-:W-:Y:S04]  /*426a0*/  @P3 STL [R1+0x167c], R71 ;  /* 0x00167c4701003387 */ /* 0x000fe80000100800 */
[----:B------:R0:W-:Y:S04]  /*426b0*/  @P3 STL [R1+0x1684], R84 ;  /* 0x0016845401003387 */ /* 0x0001e80000100800 */
[----:B------:R-:W3:Y:S04]  /*426c0*/  LDL.LU.64 R38, [R1+0x3100] ;  /* 0x0031000001267983 */ /* 0x000ee80000300a00 */
[----:B0-----:R-:W3:Y:S04]  /*426d0*/  LDL R84, [R1+0x129c] ;  /* 0x00129c0001547983 */ /* 0x001ee80000100800 */
[----:B------:R0:W-:Y:S04]  /*426e0*/  @P1 STL [R1+0x12d4], R51 ;  /* 0x0012d43301001387 */ /* 0x0001e80000100800 */
[----:B0-----:R-:W3:Y:S01]  /*426f0*/  LDL R51, [R1+0x1298] ;  /* 0x0012980001337983 */ /* 0x001ee20000100800 */
[----:B------:R-:W-:-:S03]  /*42700*/  ISETP.GT.AND P4, PT, R4, 0x2a, PT ;  /* 0x0000002a0400780c */ /* 0x000fc60003f84270 */
[----:B------:R-:W3:Y:S04]  /*42710*/  LDL.LU.64 R48, [R1+0x30f8] ;  /* 0x0030f80001307983 */ /* 0x000ee80000300a00 */
[----:B------:R-:W3:Y:S04]  /*42720*/  LDL.LU.64 R20, [R1+0x30f0] ;  /* 0x0030f00001147983 */ /* 0x000ee80000300a00 */
[----:B------:R0:W-:Y:S01]  /*42730*/  @P1 STL [R1+0x12d0], R50 ;  /* 0x0012d03201001387 */ /* 0x0001e20000100800 */
[----:B------:R-:W-:-:S03]  /*42740*/  ISETP.GT.AND P3, PT, R4, 0x2b, PT ;  /* 0x0000002b0400780c */ /* 0x000fc60003f64270 */
[----:B0-----:R-:W3:Y:S04]  /*42750*/  LDL R50, [R1+0x1294] ;  /* 0x0012940001327983 */ /* 0x001ee80000100800 */
[----:B------:R0:W-:Y:S04]  /*42760*/  @P1 STL [R1+0x12cc], R5 ;  /* 0x0012cc0501001387 */ /* 0x0001e80000100800 */
[----:B0-----:R-:W3:Y:S04]  /*42770*/  LDL R5, [R1+0x1290] ;  /* 0x0012900001057983 */ /* 0x001ee80000100800 */
[----:B------:R-:W3:Y:S04]  /*42780*/  LDL.LU.64 R44, [R1+0x30e8] ;  /* 0x0030e800012c7983 */ /* 0x000ee80000300a00 */
[----:B------:R-:W3:Y:S04]  /*42790*/  LDL R71, [R1+0x128c] ;  /* 0x00128c0001477983 */ /* 0x000ee80000100800 */
[----:B------:R0:W-:Y:S04]  /*427a0*/  @P1 STL [R1+0x12c8], R0 ;  /* 0x0012c80001001387 */ /* 0x0001e80000100800 */
[----:B0-----:R-:W3:Y:S04]  /*427b0*/  LDL R0, [R1+0x1288] ;  /* 0x0012880001007983 */ /* 0x001ee80000100800 */
[----:B------:R-:W3:Y:S04]  /*427c0*/  LDL.LU.64 R36, [R1+0x30e0] ;  /* 0x0030e00001247983 */ /* 0x000ee80000300a00 */
[----:B------:R-:W3:Y:S04]  /*427d0*/  LDL.LU.64 R26, [R1+0x30d8] ;  /* 0x0030d800011a7983 */ /* 0x000ee80000300a00 */
[----:B------:R-:W3:Y:S04]  /*427e0*/  LDL.LU.64 R64, [R1+0x30d0] ;  /* 0x0030d00001407983 */ /* 0x000ee80000300a00 */
[----:B------:R-:W3:Y:S04]  /*427f0*/  LDL.LU.64 R18, [R1+0x30c8] ;  /* 0x0030c80001127983 */ /* 0x000ee80000300a00 */
[----:B----4-:R-:W4:Y:S04]  /*42800*/  @P4 LDG.E.U16 R3, desc[UR6][R72.64] ;  /* 0x0000000648034981 */ /* 0x010f28000c1e1500 */
[----:B------:R-:W4:Y:S04]  /*42810*/  @P4 LDG.E.U16 R85, desc[UR6][R66.64] ;  /* 0x0000000642554981 */ /* 0x000f28000c1e1500 */
[----:B------:R-:W4:Y:S04]  /*42820*/  @P4 LDG.E.U16 R70, desc[UR6][R82.64] ;  /* 0x0000000652464981 */ /* 0x000f28000c1e1500 */
[----:B--2---:R-:W2:Y:S04]  /*42830*/  @P4 LDG.E.U16 R81, desc[UR6][R12.64] ;  /* 0x000000060c514981 */ /* 0x004ea8000c1e1500 */
[----:B------:R0:W-:Y:S04]  /*42840*/  @P5 STL [R1+0x12c0], R2 ;  /* 0x0012c00201005387 */ /* 0x0001e80000100800 */
[----:B0-----:R-:W2:Y:S04]  /*42850*/  LDL R2, [R1+0x1284] ;  /* 0x0012840001027983 */ /* 0x001ea80000100800 */
[----:B------:R-:W2:Y:S04]  /*42860*/  @P3 LDG.E.U16 R29, desc[UR6][R8.64] ;  /* 0x00000006081d3981 */ /* 0x000ea8000c1e1500 */
[----:B------:R0:W-:Y:S04]  /*42870*/  @P5 STL [R1+0x12bc], R28 ;  /* 0x0012bc1c01005387 */ /* 0x0001e80000100800 */
[----:B---3--:R-:W3:Y:S04]  /*42880*/  @P3 LDG.E.U16 R80, desc[UR6][R32.64] ;  /* 0x0000000620503981 */ /* 0x008ee8000c1e1500 */
[----:B0-----:R-:W3:Y:S04]  /*42890*/  LDL R28, [R1+0x1280] ;  /* 0x00128000011c7983 */ /* 0x001ee80000100800 */
[----:B------:R0:W-:Y:S04]  /*428a0*/  @P5 STL [R1+0x12b8], R93 ;  /* 0x0012b85d01005387 */ /* 0x0001e80000100800 */
[----:B0-----:R-:W3:Y:S04]  /*428b0*/  LDL R93, [R1+0x127c] ;  /* 0x00127c00015d7983 */ /* 0x001ee80000100800 */
[----:B------:R-:W3:Y:S04]  /*428c0*/  @P3 LDG.E.U16 R51, desc[UR6][R58.64] ;  /* 0x000000063a333981 */ /* 0x000ee8000c1e1500 */
[----:B------:R-:W-:Y:S04]  /*428d0*/  @P5 STL [R1+0x12c4], R86 ;  /* 0x0012c45601005387 */ /* 0x000fe80000100800 */
[----:B------:R-:W3:Y:S04]  /*428e0*/  LDL.LU.64 R72, [R1+0x30c0] ;  /* 0x0030c00001487983 */ /* 0x000ee80000300a00 */
[----:B------:R-:W3:Y:S04]  /*428f0*/  LDL.LU.64 R66, [R1+0x30b8] ;  /* 0x0030b80001427983 */ /* 0x000ee80000300a00 */
[----:B------:R-:W3:Y:S01]  /*42900*/  LDL.LU.64 R82, [R1+0x30b0] ;  /* 0x0030b00001527983 */ /* 0x000ee20000300a00 */
[----:B------:R-:W-:-:S03]  /*42910*/  ISETP.GT.AND P1, PT, R4, 0x2c, PT ;  /* 0x0000002c0400780c */ /* 0x000fc60003f24270 */
[----:B------:R-:W3:Y:S01]  /*42920*/  @P3 LDG.E.U16 R84, desc[UR6][R56.64] ;  /* 0x0000000638543981 */ /* 0x000ee2000c1e1500 */
[----:B------:R-:W-:-:S09]  /*42930*/  ISETP.GT.AND P5, PT, R4, 0x2d, PT ;  /* 0x0000002d0400780c */ /* 0x000fd20003fa4270 */
[----:B------:R-:W3:Y:S04]  /*42940*/  @P1 LDG.E.U16 R50, desc[UR6][R34.64] ;  /* 0x0000000622321981 */ /* 0x000ee8000c1e1500 */
[----:B------:R-:W3:Y:S04]  /*42950*/  @P1 LDG.E.U16 R5, desc[UR6][R40.64] ;  /* 0x0000000628051981 */ /* 0x000ee8000c1e1500 */
[----:B------:R-:W3:Y:S04]  /*42960*/  @P1 LDG.E.U16 R71, desc[UR6][R30.64] ;  /* 0x000000061e471981 */ /* 0x000ee8000c1e1500 */
[----:B------:R-:W3:Y:S04]  /*42970*/  @P1 LDG.E.U16 R0, desc[UR6][R6.64] ;  /* 0x0000000606001981 */ /* 0x000ee8000c1e1500 */
[----:B----4-:R0:W-:Y:S04]  /*42980*/  @P4 STL [R1+0x12ac], R70 ;  /* 0x0012ac4601004387 */ /* 0x0101e80000100800 */
[----:B0-----:R-:W4:Y:S04]  /*42990*/  LDL R70, [R1+0x1278] ;  /* 0x0012780001467983 */ /* 0x001f280000100800 */
[----:B------:R-:W4:Y:S04]  /*429a0*/  LDL.LU.64 R12, [R1+0x30a8] ;  /* 0x0030a800010c7983 */ /* 0x000f280000300a00 */
[----:B------:R0:W-:Y:S04]  /*429b0*/  @P4 STL [R1+0x12b4], R3 ;  /* 0x0012b40301004387 */ /* 0x0001e80000100800 */
[----:B0-----:R-:W4:Y:S04]  /*429c0*/  LDL R3, [R1+0x1674] ;  /* 0x0016740001037983 */ /* 0x001f280000100800 */
[----:B------:R0:W-:Y:S04]  /*429d0*/  @P4 STL [R1+0x12b0], R85 ;  /* 0x0012b05501004387 */ /* 0x0001e80000100800 */
[----:B--2---:R-:W2:Y:S04]  /*429e0*/  @P5 LDG.E.U16 R2, desc[UR6][R42.64] ;  /* 0x000000062a025981 */ /* 0x004ea8000c1e1500 */
[----:B0-----:R-:W2:Y:S04]  /*429f0*/  LDL R85, [R1+0x1670] ;  /* 0x0016700001557983 */ /* 0x001ea80000100800 */
[----:B------:R0:W-:Y:S04]  /*42a00*/  @P4 STL [R1+0x12a8], R81 ;  /* 0x0012a85101004387 */ /* 0x0001e80000100800 */
[----:B---3--:R-:W3:Y:S04]  /*42a10*/  @P5 LDG.E.U16 R28, desc[UR6][R60.64] ;  /* 0x000000063c1c5981 */ /* 0x008ee8000c1e1500 */
[----:B0-----:R-:W3:Y:S04]  /*42a20*/  LDL R81, [R1+0x166c] ;  /* 0x00166c0001517983 */ /* 0x001ee80000100800 */
[----:B------:R-:W3:Y:S04]  /*42a30*/  LDL.LU.64 R8, [R1+0x30a0] ;  /* 0x0030a00001087983 */ /* 0x000ee80000300a00 */
[----:B------:R0:W-:Y:S04]  /*42a40*/  @P3 STL [R1+0x12a4], R29 ;  /* 0x0012a41d01003387 */ /* 0x0001e80000100800 */
[----:B------:R-:W3:Y:S04]  /*42a50*/  @P5 LDG.E.U16 R93, desc[UR6][R68.64] ;  /* 0x00000006445d5981 */ /* 0x000ee8000c1e1500 */
[----:B0-----:R-:W3:Y:S04]  /*42a60*/  LDL R29, [R1+0x1668] ;  /* 0x00166800011d7983 */ /* 0x001ee80000100800 */
[----:B------:R-:W3:Y:S04]  /*42a70*/  LDL.LU.64 R32, [R1+0x3098] ;  /* 0x0030980001207983 */ /* 0x000ee80000300a00 */
[----:B------:R0:W-:Y:S04]  /*42a80*/  @P3 STL [R1+0x12a0], R80 ;  /* 0x0012a05001003387 */ /* 0x0001e80000100800 */
[----:B0-----:R-:W3:Y:S04]  /*42a90*/  LDL R80, [R1+0x1664] ;  /* 0x0016640001507983 */ /* 0x001ee80000100800 */
[----:B------:R-:W3:Y:S04]  /*42aa0*/  LDL.LU.64 R56, [R1+0x3090] ;  /* 0x0030900001387983 */ /* 0x000ee80000300a00 */
[----:B------:R-:W3:Y:S04]  /*42ab0*/  LDL.LU.64 R58, [R1+0x3088] ;  /* 0x00308800013a7983 */ /* 0x000ee80000300a00 */
[----:B------:R0:W-:Y:S04]  /*42ac0*/  @P3 STL [R1+0x1298], R51 ;  /* 0x0012983301003387 */ /* 0x0001e80000100800 */
[----:B0-----:R-:W3:Y:S01]  /*42ad0*/  LDL R51, [R1+0x1660] ;  /* 0x0016600001337983 */ /* 0x001ee20000100800 */
[----:B------:R-:W-:-:S03]  /*42ae0*/  ISETP.GT.AND P4, PT, R4, 0x2e, PT ;  /* 0x0000002e0400780c */ /* 0x000fc60003f84270 */
[----:B------:R-:W-:Y:S04]  /*42af0*/  @P3 STL [R1+0x129c], R84 ;  /* 0x00129c5401003387 */ /* 0x000fe80000100800 */
        /* <DEDUP_REMOVED lines=8> */
[----:B------:R-:W3:Y:S04]  /*42b80*/  LDL.LU R6, [R1+0x3068] ;  /* 0x0030680001067983 */ /* 0x000ee80000300800 */
[----:B------:R-:W3:Y:S04]  /*42b90*/  LDL R7, [R1+0x1274] ;  /* 0x0012740001077983 */ /* 0x000ee80000100800 */
[----:B------:R-:W3:Y:S04]  /*42ba0*/  LDL R86, [R1+0x1270] ;  /* 0x0012700001567983 */ /* 0x000ee80000100800 */
[----:B------:R0:W-:Y:S04]  /*42bb0*/  @P1 STL [R1+0x128c], R71 ;  /* 0x00128c4701001387 */ /* 0x0001e80000100800 */
[----:B0-----:R-:W3:Y:S04]  /*42bc0*/  LDL R71, [R1+0x126c] ;  /* 0x00126c0001477983 */ /* 0x001ee80000100800 */
[----:B------:R0:W-:Y:S04]  /*42bd0*/  @P1 STL [R1+0x1288], R0 ;  /* 0x0012880001001387 */ /* 0x0001e80000100800 */
[----:B0-----:R-:W3:Y:S04]  /*42be0*/  LDL R0, [R1+0x1268] ;  /* 0x0012680001007983 */ /* 0x001ee80000100800 */
[----:B------:R-:W3:Y:S04]  /*42bf0*/  LDL.LU.64 R42, [R1+0x3060] ;  /* 0x00306000012a7983 */ /* 0x000ee80000300a00 */
[----:B------:R-:W3:Y:S04]  /*42c00*/  LDL.LU.64 R60, [R1+0x3058] ;  /* 0x00305800013c7983 */ /* 0x000ee80000300a00 */
[----:B------:R-:W3:Y:S04]  /*42c10*/  LDL.LU.64 R68, [R1+0x3050] ;  /* 0x0030500001447983 */ /* 0x000ee80000300a00 */
[----:B----4-:R-:W4:Y:S04]  /*42c20*/  @P5 LDG.E.U16 R70, desc[UR6][R14.64] ;  /* 0x000000060e465981 */ /* 0x010f28000c1e1500 */
[----:B------:R-:W4:Y:S04]  /*42c30*/  @P4 LDG.E.U16 R3, desc[UR6][R62.64] ;  /* 0x000000063e034981 */ /* 0x000f28000c1e1500 */
[----:B--2---:R0:W-:Y:S04]  /*42c40*/  @P5 STL [R1+0x1284], R2 ;  /* 0x0012840201005387 */ /* 0x0041e80000100800 */
[----:B------:R-:W2:Y:S04]  /*42c50*/  @P4 LDG.E.U16 R85, desc[UR6][R78.64] ;  /* 0x000000064e554981 */ /* 0x000ea8000c1e1500 */
[----:B0-----:R-:W2:Y:S04]  /*42c60*/  LDL R2, [R1+0x1264] ;  /* 0x0012640001027983 */ /* 0x001ea80000100800 */
[----:B---3--:R-:W3:Y:S04]  /*42c70*/  @P4 LDG.E.U16 R81, desc[UR6][R22.64] ;  /* 0x0000000616514981 */ /* 0x008ee8000c1e1500 */
[----:B------:R0:W-:Y:S04]  /*42c80*/  @P5 STL [R1+0x1280], R28 ;  /* 0x0012801c01005387 */ /* 0x0001e80000100800 */
[----:B0-----:R-:W3:Y:S04]  /*42c90*/  LDL R28, [R1+0x1260] ;  /* 0x00126000011c7983 */ /* 0x001ee80000100800 */
[----:B------:R-:W3:Y:S04]  /*42ca0*/  @P4 LDG.E.U16 R29, desc[UR6][R24.64] ;  /* 0x00000006181d4981 */ /* 0x000ee8000c1e1500 */
[----:B------:R0:W-:Y:S04]  /*42cb0*/  @P5 STL [R1+0x127c], R93 ;  /* 0x00127c5d01005387 */ /* 0x0001e80000100800 */
[----:B0-----:R-:W3:Y:S04]  /*42cc0*/  LDL R93, [R1+0x125c] ;  /* 0x00125c00015d7983 */ /* 0x001ee80000100800 */
[----:B------:R-:W3:Y:S04]  /*42cd0*/  @P3 LDG.E.U16 R80, desc[UR6][R54.64] ;  /* 0x0000000636503981 */ /* 0x000ee8000c1e1500 */
[----:B------:R-:W3:Y:S04]  /*42ce0*/  LDL.LU.64 R14, [R1+0x3048] ;  /* 0x00304800010e7983 */ /* 0x000ee80000300a00 */
[----:B------:R-:W3:Y:S01]  /*42cf0*/  @P3 LDG.E.U16 R51, desc[UR6][R74.64] ;  /* 0x000000064a333981 */ /* 0x000ee2000c1e1500 */
[----:B------:R-:W-:-:S03]  /*42d00*/  ISETP.GT.AND P1, PT, R4, 0x30, PT ;  /* 0x000000300400780c */ /* 0x000fc60003f24270 */
[----:B------:R-:W3:Y:S04]  /*42d10*/  @P3 LDG.E.U16 R50, desc[UR6][R10.64] ;  /* 0x000000060a323981 */ /* 0x000ee8000c1e1500 */
[----:B------:R-:W3:Y:S06]  /*42d20*/  @P3 LDG.E.U16 R5, desc[UR6][R46.64] ;  /* 0x000000062e053981 */ /* 0x000eec000c1e1500 */
[----:B------:R-:W3:Y:S04]  /*42d30*/  @P1 LDG.E.U16 R7, desc[UR6][R16.64] ;  /* 0x0000000610071981 */ /* 0x000ee8000c1e1500 */
[----:B------:R-:W3:Y:S04]  /*42d40*/  @P1 LDG.E.U16 R86, desc[UR6][R76.64] ;  /* 0x000000064c561981 */ /* 0x000ee8000c1e1500 */
[----:B------:R-:W3:Y:S04]  /*42d50*/  @P1 LDG.E.U16 R71, desc[UR6][R52.64] ;  /* 0x0000000634471981 */ /* 0x000ee8000c1e1500 */
[----:B------:R-:W3:Y:S04]  /*42d60*/  @P1 LDG.E.U16 R0, desc[UR6][R38.64] ;  /* 0x0000000626001981 */ /* 0x000ee8000c1e1500 */
[----:B----4-:R0:W-:Y:S04]  /*42d70*/  @P5 STL [R1+0x1278], R70 ;  /* 0x0012784601005387 */ /* 0x0101e80000100800 */
[----:B0-----:R-:W4:Y:S04]  /*42d80*/  LDL R70, [R1+0x1258] ;  /* 0x0012580001467983 */ /* 0x001f280000100800 */
[----:B------:R-:W4:Y:S04]  /*42d90*/  LDL.LU.64 R62, [R1+0x3040] ;  /* 0x00304000013e7983 */ /* 0x000f280000300a00 */
[----:B------:R-:W4:Y:S04]  /*42da0*/  LDL.LU.64 R78, [R1+0x3038] ;  /* 0x00303800014e7983 */ /* 0x000f280000300a00 */
[----:B------:R-:W4:Y:S01]  /*42db0*/  LDL.LU.64 R22, [R1+0x3030] ;  /* 0x0030300001167983 */ /* 0x000f220000300a00 */
[----:B------:R-:W-:-:S13]  /*42dc0*/  ISETP.GT.AND P5, PT, R4, 0x31, PT ;  /* 0x000000310400780c */ /* 0x000fda0003fa4270 */
[----:B--2---:R-:W2:Y:S04]  /*42dd0*/  @P5 LDG.E.U16 R2, desc[UR6][R48.64] ;  /* 0x0000000630025981 */ /* 0x004ea8000c1e1500 */
[----:B---3--:R0:W-:Y:S04]  /*42de0*/  @P4 STL [R1+0x166c], R81 ;  /* 0x00166c5101004387 */ /* 0x0081e80000100800 */
[----:B0-----:R-:W3:Y:S04]  /*42df0*/  LDL R81, [R1+0x1254] ;  /* 0x0012540001517983 */ /* 0x001ee80000100800 */
[----:B------:R-:W2:Y:S04]  /*42e00*/  LDL.LU.64 R24, [R1+0x3028] ;  /* 0x0030280001187983 */ /* 0x000ea80000300a00 */
[----:B------:R0:W-:Y:S04]  /*42e10*/  @P4 STL [R1+0x1668], R29 ;  /* 0x0016681d01004387 */ /* 0x0001e80000100800 */
[----:B------:R-:W-:Y:S04]  /*42e20*/  @P4 STL [R1+0x1670], R85 ;  /* 0x0016705501004387 */ /* 0x000fe80000100800 */
[----:B------:R1:W-:Y:S04]  /*42e30*/  @P4 STL [R1+0x1674], R3 ;  /* 0x0016740301004387 */ /* 0x0003e80000100800 */
[----:B------:R-:W2:Y:S04]  /*42e40*/  LDL.LU.64 R54, [R1+0x3020] ;  /* 0x0030200001367983 */ /* 0x000ea80000300a00 */
[----:B------:R-:W2:Y:S04]  /*42e50*/  @P5 LDG.E.U16 R28, desc[UR6][R20.64] ;  /* 0x00000006141c5981 */ /* 0x000ea8000c1e1500 */
[----:B0-----:R-:W2:Y:S04]  /*42e60*/  LDL R29, [R1+0x124c] ;  /* 0x00124c00011d7983 */ /* 0x001ea80000100800 */
[----:B-1----:R-:W2:Y:S04]  /*42e70*/  LDL R3, [R1+0x1250] ;  /* 0x0012500001037983 */ /* 0x002ea80000100800 */
[----:B------:R0:W-:Y:S04]  /*42e80*/  @P3 STL [R1+0x1664], R80 ;  /* 0x0016645001003387 */ /* 0x0001e80000100800 */
[----:B------:R-:W2:Y:S04]  /*42e90*/  @P5 LDG.E.U16 R93, desc[UR6][R44.64] ;  /* 0x000000062c5d5981 */ /* 0x000ea8000c1e1500 */
[----:B0-----:R-:W2:Y:S04]  /*42ea0*/  LDL R80, [R1+0x1248] ;  /* 0x0012480001507983 */ /* 0x001ea80000100800 */
[----:B------:R-:W2:Y:S04]  /*42eb0*/  LDL.LU.64 R74, [R1+0x3018] ;  /* 0x00301800014a7983 */ /* 0x000ea80000300a00 */
[----:B------:R-:W2:Y:S04]  /*42ec0*/  LDL.64 R84, [R1+0x860] ;  /* 0x0008600001547983 */ /* 0x000ea80000100a00 */
[----:B------:R0:W-:Y:S04]  /*42ed0*/  @P3 STL [R1+0x1660], R51 ;  /* 0x0016603301003387 */ /* 0x0001e80000100800 */
[----:B0-----:R-:W2:Y:S01]  /*42ee0*/  LDL R51, [R1+0x1244] ;  /* 0x0012440001337983 */ /* 0x001ea20000100800 */
[----:B------:R-:W-:-:S03]  /*42ef0*/  ISETP.GT.AND P4, PT, R4, 0x32, PT ;  /* 0x000000320400780c */ /* 0x000fc60003f84270 */
[----:B------:R-:W2:Y:S04]  /*42f00*/  LDL.LU.64 R10, [R1+0x3010] ;  /* 0x00301000010a7983 */ /* 0x000ea80000300a00 */
[----:B------:R-:W2:Y:S04]  /*42f10*/  LDL.LU.64 R46, [R1+0x3008] ;  /* 0x00300800012e7983 */ /* 0x000ea80000300a00 */
[----:B------:R0:W-:Y:S04]  /*42f20*/  @P3 STL [R1+0x165c], R50 ;  /* 0x00165c3201003387 */ /* 0x0001e80000100800 */
[----:B0-----:R-:W2:Y:S04]  /*42f30*/  LDL R50, [R1+0x1240] ;  /* 0x0012400001327983 */ /* 0x001ea80000100800 */
[----:B------:R0:W-:Y:S01]  /*42f40*/  @P3 STL [R1+0x1658], R5 ;  /* 0x0016580501003387 */ /* 0x0001e20000100800 */
[----:B------:R-:W-:-:S03]  /*42f50*/  ISETP.GT.AND P3, PT, R4, 0x33, PT ;  /* 0x000000330400780c */ /* 0x000fc60003f64270 */
[----:B0-----:R-:W2:Y:S04]  /*42f60*/  LDL R5, [R1+0x123c] ;  /* 0x00123c0001057983 */ /* 0x001ea80000100800 */
[----:B------:R-:W2:Y:S04]  /*42f70*/  LDL.LU.64 R16, [R1+0x3000] ;  /* 0x0030000001107983 */ /* 0x000ea80000300a00 */
[----:B------:R0:W-:Y:S04]  /*42f80*/  @P1 STL [R1+0x1274], R7 ;  /* 0x0012740701001387 */ /* 0x0001e80000100800 */
[----:B0-----:R-:W2:Y:S04]  /*42f90*/  LDL.LU R7, [R1+0x2ff8] ;  /* 0x002ff80001077983 */ /* 0x001ea80000300800 */
[----:B------:R-:W2:Y:S04]  /*42fa0*/  LDL.LU.64 R76, [R1+0x2ff0] ;  /* 0x002ff000014c7983 */ /* 0x000ea80000300a00 */
[----:B------:R-:W2:Y:S04]  /*42fb0*/  LDL.LU.64 R52, [R1+0x2fe8] ;  /* 0x002fe80001347983 */ /* 0x000ea80000300a00 */
[----:B------:R-:W2:Y:S04]  /*42fc0*/  LDL.LU.64 R38, [R1+0x2fe0] ;  /* 0x002fe00001267983 */ /* 0x000ea80000300a00 */
[----:B------:R0:W-:Y:S04]  /*42fd0*/  @P1 STL [R1+0x126c], R71 ;  /* 0x00126c4701001387 */ /* 0x0001e80000100800 */
[----:B0-----:R-:W2:Y:S04]  /*42fe0*/  LDL R71, [R1+0x1238] ;  /* 0x0012380001477983 */ /* 0x001ea80000100800 */
[----:B------:R0:W-:Y:S04]  /*42ff0*/  @P1 STL [R1+0x1268], R0 ;  /* 0x0012680001001387 */ /* 0x0001e80000100800 */
[----:B0-----:R-:W2:Y:S04]  /*43000*/  LDL R0, [R1+0x1234] ;  /* 0x0012340001007983 */ /* 0x001ea80000100800 */
[----:B------:R-:W-:Y:S04]  /*43010*/  @P1 STL [R1+0x1270], R86 ;  /* 0x0012705601001387 */ /* 0x000fe80000100800 */
[----:B------:R-:W2:Y:S04]  /*43020*/  LDL.LU.64 R48, [R1+0x2fd8] ;  /* 0x002fd80001307983 */ /* 0x000ea80000300a00 */
[----:B------:R-:W2:Y:S04]  /*43030*/  LDL.LU.64 R20, [R1+0x2fd0] ;  /* 0x002fd00001147983 */ /* 0x000ea80000300a00 */
[----:B------:R-:W2:Y:S04]  /*43040*/  LDL.LU.64 R44, [R1+0x2fc8] ;  /* 0x002fc800012c7983 */ /* 0x000ea80000300a00 */
[----:B----4-:R-:W4:Y:S04]  /*43050*/  @P5 LDG.E.U16 R70, desc[UR6][R36.64] ;  /* 0x0000000624465981 */ /* 0x010f28000c1e1500 */
[----:B---3--:R-:W3:Y:S04]  /*43060*/  @P4 LDG.E.U16 R81, desc[UR6][R26.64] ;  /* 0x000000061a514981 */ /* 0x008ee8000c1e1500 */
[----:B--2---:R-:W2:Y:S04]  /*43070*/  @P4 LDG.E.U16 R29, desc[UR6][R18.64] ;  /* 0x00000006121d4981 */ /* 0x004ea8000c1e1500 */
[----:B------:R-:W2:Y:S04]  /*43080*/  @P4 LDG.E.U16 R3, desc[UR6][R64.64] ;  /* 0x0000000640034981 */ /* 0x000ea8000c1e1500 */
[----:B------:R0:W-:Y:S04]  /*43090*/  @P5 STL [R1+0x125c], R93 ;  /* 0x00125c5d01005387 */ /* 0x0001e80000100800 */
[----:B------:R-:W2:Y:S04]  /*430a0*/  LDL R36, [R1+0x122c] ;  /* 0x00122c0001247983 */ /* 0x000ea80000100800 */
[----:B------:R-:W2:Y:S04]  /*430b0*/  LDL R37, [R1+0x1228] ;  /* 0x0012280001257983 */ /* 0x000ea80000100800 */
[----:B------:R-:W2:Y:S04]  /*430c0*/  @P4 LDG.E.U16 R80, desc[UR6][R72.64] ;  /* 0x0000000648504981 */ /* 0x000ea8000c1e1500 */
[----:B0-----:R-:W2:Y:S04]  /*430d0*/  LDL R93, [R1+0x1230] ;  /* 0x00123000015d7983 */ /* 0x001ea80000100800 */
[----:B------:R-:W2:Y:S01]  /*430e0*/  @P3 LDG.E.U16 R51, desc[UR6][R84.64] ;  /* 0x0000000654333981 */ /* 0x000ea2000c1e1500 */
[----:B------:R-:W-:-:S03]  /*430f0*/  ISETP.GT.AND P1, PT, R4, 0x34, PT ;  /* 0x000000340400780c */ /* 0x000fc60003f24270 */
[----:B------:R-:W2:Y:S04]  /*43100*/  @P3 LDG.E.U16 R50, desc[UR6][R66.64] ;  /* 0x0000000642323981 */ /* 0x000ea8000c1e1500 */
[----:B------:R-:W2:Y:S04]  /*43110*/  @P3 LDG.E.U16 R5, desc[UR6][R82.64] ;  /* 0x0000000652053981 */ /* 0x000ea8000c1e1500 */
[----:B------:R-:W2:Y:S04]  /*43120*/  @P3 LDG.E.U16 R71, desc[UR6][R12.64] ;  /* 0x000000060c473981 */ /* 0x000ea8000c1e1500 */
[----:B------:R-:W2:Y:S04]  /*43130*/  @P1 LDG.E.U16 R0, desc[UR6][R8.64] ;  /* 0x0000000608001981 */ /* 0x000ea8000c1e1500 */
[----:B----4-:R0:W-:Y:S04]  /*43140*/  @P5 STL [R1+0x1258], R70 ;  /* 0x0012584601005387 */ /* 0x0101e80000100800 */
[----:B0-----:R-:W4:Y:S04]  /*43150*/  LDL R70, [R1+0x1224] ;  /* 0x0012240001467983 */ /* 0x001f280000100800 */
[----:B------:R0:W-:Y:S04]  /*43160*/  @P5 STL [R1+0x1260], R28 ;  /* 0x0012601c01005387 */ /* 0x0001e80000100800 */
[----:B------:R1:W-:Y:S04]  /*43170*/  @P5 STL [R1+0x1264], R2 ;  /* 0x0012640201005387 */ /* 0x0003e80000100800 */
[----:B------:R-:W4:Y:S04]  /*43180*/  LDL.LU.64 R26, [R1+0x2fc0] ;  /* 0x002fc000011a7983 */ /* 0x000f280000300a00 */
[----:B0-----:R-:W4:Y:S04]  /*43190*/  LDL R28, [R1+0x121c] ;  /* 0x00121c00011c7983 */ /* 0x001f280000100800 */
[----:B-1----:R-:W4:Y:S04]  /*431a0*/  LDL R2, [R1+0x1220] ;  /* 0x0012200001027983 */ /* 0x002f280000100800 */
[----:B---3--:R0:W-:Y:S04]  /*431b0*/  @P4 STL [R1+0x1254], R81 ;  /* 0x0012545101004387 */ /* 0x0081e80000100800 */
[----:B0-----:R-:W3:Y:S04]  /*431c0*/  LDL R81, [R1+0x1218] ;  /* 0x0012180001517983 */ /* 0x001ee80000100800 */
[----:B------:R-:W3:Y:S04]  /*431d0*/  LDL.LU.64 R64, [R1+0x2fb8] ;  /* 0x002fb80001407983 */ /* 0x000ee80000300a00 */
[----:B------:R-:W3:Y:S04]  /*431e0*/  LDL.LU.64 R18, [R1+0x2fb0] ;  /* 0x002fb00001127983 */ /* 0x000ee80000300a00 */
[----:B------:R-:W3:Y:S04]  /*431f0*/  LDL.LU.64 R72, [R1+0x2fa8] ;  /* 0x002fa80001487983 */ /* 0x000ee80000300a00 */
[----:B--2---:R-:W2:Y:S04]  /*43200*/  @P1 LDG.E.U16 R36, desc[UR6][R56.64] ;  /* 0x0000000638241981 */ /* 0x004ea8000c1e1500 */
[----:B------:R-:W2:Y:S04]  /*43210*/  @P1 LDG.E.U16 R37, desc[UR6][R58.64] ;  /* 0x000000063a251981 */ /* 0x000ea8000c1e1500 */
[----:B------:R0:W-:Y:S04]  /*43220*/  @P4 STL [R1+0x1248], R80 ;  /* 0x0012485001004387 */ /* 0x0001e80000100800 */
[----:B------:R-:W2:Y:S04]  /*43230*/  @P1 LDG.E.U16 R93, desc[UR6][R32.64] ;  /* 0x00000006205d1981 */ /* 0x000ea8000c1e1500 */
[----:B0-----:R-:W2:Y:S04]  /*43240*/  LDL R80, [R1+0x1654] ;  /* 0x0016540001507983 */ /* 0x001ea80000100800 */
[----:B------:R-:W-:Y:S04]  /*43250*/  @P4 STL [R1+0x124c], R29 ;  /* 0x00124c1d01004387 */ /* 0x000fe80000100800 */
[----:B------:R-:W-:Y:S04]  /*43260*/  @P4 STL [R1+0x1250], R3 ;  /* 0x0012500301004387 */ /* 0x000fe80000100800 */
[----:B------:R-:W2:Y:S04]  /*43270*/  LDL R86, [R1+0x1650] ;  /* 0x0016500001567983 */ /* 0x000ea80000100800 */
[----:B------:R-:W2:Y:S04]  /*43280*/  LDL R84, [R1+0x164c] ;  /* 0x00164c0001547983 */ /* 0x000ea80000100800 */
[----:B------:R0:W-:Y:S04]  /*43290*/  @P3 STL [R1+0x1244], R51 ;  /* 0x0012443301003387 */ /* 0x0001e80000100800 */
[----:B0-----:R-:W2:Y:S01]  /*432a0*/  LDL R51, [R1+0x1648] ;  /* 0x0016480001337983 */ /* 0x001ea20000100800 */
[----:B------:R-:W-:-:S03]  /*432b0*/  ISETP.GT.AND P5, PT, R4, 0x35, PT ;  /* 0x000000350400780c */ /* 0x000fc60003fa4270 */
[----:B------:R-:W2:Y:S04]  /*432c0*/  LDL.LU.64 R66, [R1+0x2fa0] ;  /* 0x002fa00001427983 */ /* 0x000ea80000300a00 */
[----:B------:R-:W2:Y:S04]  /*432d0*/  LDL.LU.64 R82, [R1+0x2f98] ;  /* 0x002f980001527983 */ /* 0x000ea80000300a00 */
[----:B------:R-:W2:Y:S04]  /*432e0*/  LDL R3, [R1+0x1644] ;  /* 0x0016440001037983 */ /* 0x000ea80000100800 */
[----:B------:R-:W2:Y:S04]  /*432f0*/  LDL R85, [R1+0x1640] ;  /* 0x0016400001557983 */ /* 0x000ea80000100800 */
[----:B------:R0:W-:Y:S01]  /*43300*/  @P3 STL [R1+0x1240], R50 ;  /* 0x0012403201003387 */ /* 0x0001e20000100800 */
[----:B------:R-:W-:-:S03]  /*43310*/  ISETP.GT.AND P4, PT, R4, 0x36, PT ;  /* 0x000000360400780c */ /* 0x000fc60003f84270 */
[----:B0-----:R-:W2:Y:S04]  /*43320*/  LDL R50, [R1+0x163c] ;  /* 0x00163c0001327983 */ /* 0x001ea80000100800 */
[----:B------:R0:W-:Y:S04]  /*43330*/  @P3 STL [R1+0x123c], R5 ;  /* 0x00123c0501003387 */ /* 0x0001e80000100800 */
[----:B0-----:R-:W2:Y:S04]  /*43340*/  LDL R5, [R1+0x1638] ;  /* 0x0016380001057983 */ /* 0x001ea80000100800 */
[----:B------:R-:W2:Y:S04]  /*43350*/  LDL.LU.64 R12, [R1+0x2f90] ;  /* 0x002f9000010c7983 */ /* 0x000ea80000300a00 */
[----:B------:R0:W-:Y:S04]  /*43360*/  @P3 STL [R1+0x1238], R71 ;  /* 0x0012384701003387 */ /* 0x0001e80000100800 */
[----:B------:R-:W2:Y:S04]  /*43370*/  LDL.LU.64 R8, [R1+0x2f88] ;  /* 0x002f880001087983 */ /* 0x000ea80000300a00 */
[----:B------:R-:W2:Y:S04]  /*43380*/  LDL R29, [R1+0x1214] ;  /* 0x00121400011d7983 */ /* 0x000ea80000100800 */
[----:B0-----:R-:W2:Y:S04]  /*43390*/  LDL R71, [R1+0x1210] ;  /* 0x0012100001477983 */ /* 0x001ea80000100800 */
[----:B------:R0:W-:Y:S04]  /*433a0*/  @P1 STL [R1+0x1234], R0 ;  /* 0x0012340001001387 */ /* 0x0001e80000100800 */
[----:B0-----:R-:W2:Y:S04]  /*433b0*/  LDL R0, [R1+0x120c] ;  /* 0x00120c0001007983 */ /* 0x001ea80000100800 */
[----:B------:R-:W2:Y:S04]  /*433c0*/  LDL.LU.64 R32, [R1+0x2f80] ;  /* 0x002f800001207983 */ /* 0x000ea80000300a00 */
[----:B----4-:R-:W4:Y:S04]  /*433d0*/  @P5 LDG.E.U16 R70, desc[UR6][R34.64] ;  /* 0x0000000622465981 */ /* 0x010f28000c1e1500 */
[----:B------:R-:W4:Y:S04]  /*433e0*/  @P5 LDG.E.U16 R28, desc[UR6][R30.64] ;  /* 0x000000061e1c5981 */ /* 0x000f28000c1e1500 */
[----:B------:R-:W4:Y:S04]  /*433f0*/  @P5 LDG.E.U16 R2, desc[UR6][R40.64] ;  /* 0x0000000628025981 */ /* 0x000f28000c1e1500 */
[----:B---3--:R-:W3:Y:S04]  /*43400*/  @P5 LDG.E.U16 R81, desc[UR6][R42.64] ;  /* 0x000000062a515981 */ /* 0x008ee8000c1e1500 */
[----:B--2---:R0:W-:Y:S04]  /*43410*/  @P1 STL [R1+0x1230], R93 ;  /* 0x0012305d01001387 */ /* 0x0041e80000100800 */
[----:B------:R-:W2:Y:S04]  /*43420*/  @P4 LDG.E.U16 R80, desc[UR6][R60.64] ;  /* 0x000000063c504981 */ /* 0x000ea8000c1e1500 */
[----:B0-----:R-:W2:Y:S04]  /*43430*/  LDL R93, [R1+0x1208] ;  /* 0x00120800015d7983 */ /* 0x001ea80000100800 */
[----:B------:R-:W2:Y:S04]  /*43440*/  LDL.LU.64 R56, [R1+0x2f78] ;  /* 0x002f780001387983 */ /* 0x000ea80000300a00 */
[----:B------:R-:W2:Y:S04]  /*43450*/  @P4 LDG.E.U16 R51, desc[UR6][R62.64] ;  /* 0x000000063e334981 */ /* 0x000ea8000c1e1500 */
[----:B------:R0:W-:Y:S04]  /*43460*/  @P1 STL [R1+0x122c], R36 ;  /* 0x00122c2401001387 */ /* 0x0001e80000100800 */
[----:B------:R-:W2:Y:S04]  /*43470*/  @P4 LDG.E.U16 R84, desc[UR6][R14.64] ;  /* 0x000000060e544981 */ /* 0x000ea8000c1e1500 */
[----:B------:R-:W2:Y:S04]  /*43480*/  @P4 LDG.E.U16 R86, desc[UR6][R68.64] ;  /* 0x0000000644564981 */ /* 0x000ea8000c1e1500 */
[----:B0-----:R-:W2:Y:S04]  /*43490*/  LDL.LU R36, [R1+0x2f70] ;  /* 0x002f700001247983 */ /* 0x001ea80000300800 */
[----:B------:R-:W2:Y:S04]  /*434a0*/  LDL.LU.64 R58, [R1+0x2f68] ;  /* 0x002f6800013a7983 */ /* 0x000ea80000300a00 */
[----:B------:R0:W-:Y:S04]  /*434b0*/  @P1 STL [R1+0x1228], R37 ;  /* 0x0012282501001387 */ /* 0x0001e80000100800 */
[----:B0-----:R-:W2:Y:S04]  /*434c0*/  LDL.LU R37, [R1+0x2f60] ;  /* 0x002f600001257983 */ /* 0x001ea80000300800 */
[----:B------:R-:W2:Y:S01]  /*434d0*/  LDL.LU.64 R34, [R1+0x2f58] ;  /* 0x002f580001227983 */ /* 0x000ea20000300a00 */
[----:B------:R-:W-:-:S02]  /*434e0*/  ISETP.GT.AND P3, PT, R4, 0x37, PT ;  /* 0x000000370400780c */ /* 0x000fc40003f64270 */
[----:B------:R-:W-:-:S11]  /*434f0*/  ISETP.GT.AND P1, PT, R4, 0x38, PT ;  /* 0x000000380400780c */ /* 0x000fd60003f24270 */
[----:B------:R-:W2:Y:S04]  /*43500*/  @P3 LDG.E.U16 R50, desc[UR6][R24.64] ;  /* 0x0000000618323981 */ /* 0x000ea8000c1e1500 */
[----:B------:R-:W2:Y:S04]  /*43510*/  @P3 LDG.E.U16 R5, desc[UR6][R54.64] ;  /* 0x0000000636053981 */ /* 0x000ea8000c1e1500 */
[----:B------:R-:W2:Y:S04]  /*43520*/  @P3 LDG.E.U16 R85, desc[UR6][R22.64] ;  /* 0x0000000616553981 */ /* 0x000ea8000c1e1500 */
[----:B------:R-:W2:Y:S04]  /*43530*/  @P3 LDG.E.U16 R3, desc[UR6][R78.64] ;  /* 0x000000064e033981 */ /* 0x000ea8000c1e1500 */
[----:B------:R-:W2:Y:S04]  /*43540*/  @P1 LDG.E.U16 R29, desc[UR6][R74.64] ;  /* 0x000000064a1d1981 */ /* 0x000ea8000c1e1500 */
[----:B------:R-:W2:Y:S04]  /*43550*/  @P1 LDG.E.U16 R71, desc[UR6][R10.64] ;  /* 0x000000060a471981 */ /* 0x000ea8000c1e1500 */
[----:B------:R-:W2:Y:S04]  /*43560*/  @P1 LDG.E.U16 R0, desc[UR6][R46.64] ;  /* 0x000000062e001981 */ /* 0x000ea8000c1e1500 */
[----:B----4-:R0:W-:Y:S04]  /*43570*/  @P5 STL [R1+0x1224], R70 ;  /* 0x0012244601005387 */ /* 0x0101e80000100800 */
[----:B0-----:R-:W4:Y:S04]  /*43580*/  LDL R70, [R1+0x1204] ;  /* 0x0012040001467983 */ /* 0x001f280000100800 */
[----:B------:R-:W4:Y:S04]  /*43590*/  LDL.LU.64 R40, [R1+0x2f50] ;  /* 0x002f500001287983 */ /* 0x000f280000300a00 */
[----:B------:R-:W4:Y:S04]  /*435a0*/  LDL.LU.64 R30, [R1+0x2f48] ;  /* 0x002f4800011e7983 */ /* 0x000f280000300a00 */
[----:B------:R-:W4:Y:S04]  /*435b0*/  LDL.LU.64 R42, [R1+0x2f40] ;  /* 0x002f4000012a7983 */ /* 0x000f280000300a00 */
[----:B------:R0:W-:Y:S04]  /*435c0*/  @P5 STL [R1+0x1220], R2 ;  /* 0x0012200201005387 */ /* 0x0001e80000100800 */
[----:B0-----:R-:W4:Y:S04]  /*435d0*/  LDL R2, [R1+0x1200] ;  /* 0x0012000001027983 */ /* 0x001f280000100800 */
[----:B------:R0:W-:Y:S04]  /*435e0*/  @P5 STL [R1+0x121c], R28 ;  /* 0x00121c1c01005387 */ /* 0x0001e80000100800 */
[----:B0-----:R-:W4:Y:S04]  /*435f0*/  LDL R28, [R1+0x11fc] ;  /* 0x0011fc00011c7983 */ /* 0x001f280000100800 */
[----:B---3--:R0:W-:Y:S04]  /*43600*/  @P5 STL [R1+0x1218], R81 ;  /* 0x0012185101005387 */ /* 0x0081e80000100800 */
[----:B0-----:R-:W3:Y:S04]  /*43610*/  LDL R81, [R1+0x11f8] ;  /* 0x0011f80001517983 */ /* 0x001ee80000100800 */
[----:B------:R-:W3:Y:S04]  /*43620*/  LDL.LU.64 R60, [R1+0x2f38] ;  /* 0x002f3800013c7983 */ /* 0x000ee80000300a00 */
[----:B--2---:R0:W-:Y:S04]  /*43630*/  @P4 STL [R1+0x1654], R80 ;  /* 0x0016545001004387 */ /* 0x0041e80000100800 */
[----:B------:R-:W2:Y:S04]  /*43640*/  @P1 LDG.E.U16 R93, desc[UR6][R16.64] ;  /* 0x00000006105d1981 */ /* 0x000ea8000c1e1500 */
[----:B0-----:R-:W2:Y:S04]  /*43650*/  LDL R80, [R1+0x11f4] ;  /* 0x0011f40001507983 */ /* 0x001ea80000100800 */
[----:B------:R-:W2:Y:S04]  /*43660*/  LDL.LU.64 R68, [R1+0x2f30] ;  /* 0x002f300001447983 */ /* 0x000ea80000300a00 */
[----:B------:R-:W2:Y:S04]  /*43670*/  LDL.LU.64 R14, [R1+0x2f28] ;  /* 0x002f2800010e7983 */ /* 0x000ea80000300a00 */
[----:B------:R-:W2:Y:S04]  /*43680*/  LDL.LU.64 R62, [R1+0x2f20] ;  /* 0x002f2000013e7983 */ /* 0x000ea80000300a00 */
[----:B------:R0:W-:Y:S04]  /*43690*/  @P4 STL [R1+0x1648], R51 ;  /* 0x0016483301004387 */ /* 0x0001e80000100800 */
[----:B0-----:R-:W2:Y:S01]  /*436a0*/  LDL R51, [R1+0x11f0] ;  /* 0x0011f00001337983 */ /* 0x001ea20000100800 */
[----:B------:R-:W-:-:S03]  /*436b0*/  ISETP.GT.AND P5, PT, R4, 0x39, PT ;  /* 0x000000390400780c */ /* 0x000fc60003fa4270 */
[----:B------:R-:W-:Y:S04]  /*436c0*/  @P4 STL [R1+0x164c], R84 ;  /* 0x00164c5401004387 */ /* 0x000fe80000100800 */
[----:B------:R-:W-:Y:S04]  /*436d0*/  @P4 STL [R1+0x1650], R86 ;  /* 0x0016505601004387 */ /* 0x000fe80000100800 */
[----:B------:R-:W2:Y:S04]  /*436e0*/  LDL.LU.64 R78, [R1+0x2f18] ;  /* 0x002f1800014e7983 */ /* 0x000ea80000300a00 */
[----:B------:R-:W2:Y:S04]  /*436f0*/  LDL.LU.64 R22, [R1+0x2f10] ;  /* 0x002f100001167983 */ /* 0x000ea80000300a00 */
[----:B------:R-:W2:Y:S04]  /*43700*/  LDL.LU.64 R24, [R1+0x2f08] ;  /* 0x002f080001187983 */ /* 0x000ea80000300a00 */
[----:B------:R-:W2:Y:S01]  /*43710*/  LDL.LU.64 R54, [R1+0x2f00] ;  /* 0x002f000001367983 */ /* 0x000ea20000300a00 */
[----:B------:R-:W-:-:S03]  /*43720*/  ISETP.GT.AND P4, PT, R4, 0x3a, PT ;  /* 0x0000003a0400780c */ /* 0x000fc60003f84270 */
[----:B------:R0:W-:Y:S04]  /*43730*/  @P3 STL [R1+0x163c], R50 ;  /* 0x00163c3201003387 */ /* 0x0001e80000100800 */
[----:B0-----:R-:W2:Y:S04]  /*43740*/  LDL R50, [R1+0x11ec] ;  /* 0x0011ec0001327983 */ /* 0x001ea80000100800 */
[----:B------:R0:W-:Y:S04]  /*43750*/  @P3 STL [R1+0x1638], R5 ;  /* 0x0016380501003387 */ /* 0x0001e80000100800 */
[----:B0-----:R-:W2:Y:S04]  /*43760*/  LDL R5, [R1+0x11e8] ;  /* 0x0011e80001057983 */ /* 0x001ea80000100800 */
[----:B------:R-:W-:Y:S04]  /*43770*/  @P3 STL [R1+0x1640], R85 ;  /* 0x0016405501003387 */ /* 0x000fe80000100800 */
[----:B------:R-:W-:Y:S04]  /*43780*/  @P3 STL [R1+0x1644], R3 ;  /* 0x0016440301003387 */ /* 0x000fe80000100800 */
[----:B------:R-:W2:Y:S04]  /*43790*/  LDL.LU.64 R74, [R1+0x2ef8] ;  /* 0x002ef800014a7983 */ /* 0x000ea80000300a00 */
[----:B------:R-:W2:Y:S04]  /*437a0*/  LDL.LU.64 R10, [R1+0x2ef0] ;  /* 0x002ef000010a7983 */ /* 0x000ea80000300a00 */
[----:B------:R-:W2:Y:S04]  /*437b0*/  LDL.LU.64 R46, [R1+0x2ee8] ;  /* 0x002ee800012e7983 */ /* 0x000ea80000300a00 */
[----:B------:R0:W-:Y:S04]  /*437c0*/  @P1 STL [R1+0x120c], R0 ;  /* 0x00120c0001001387 */ /* 0x0001e80000100800 */
[----:B------:R-:W2:Y:S04]  /*437d0*/  LDL R16, [R1+0x11e0] ;  /* 0x0011e00001107983 */ /* 0x000ea80000100800 */
[----:B0-----:R-:W2:Y:S04]  /*437e0*/  LDL R0, [R1+0x11e4] ;  /* 0x0011e40001007983 */ /* 0x001ea80000100800 */
[----:B----4-:R-:W4:Y:S04]  /*437f0*/  @P5 LDG.E.U16 R70, desc[UR6][R6.64] ;  /* 0x0000000606465981 */ /* 0x010f28000c1e1500 */
[----:B------:R-:W4:Y:S04]  /*43800*/  @P5 LDG.E.U16 R2, desc[UR6][R76.64] ;  /* 0x000000064c025981 */ /* 0x000f28000c1e1500 */
[----:B------:R-:W4:Y:S04]  /*43810*/  @P5 LDG.E.U16 R28, desc[UR6][R52.64] ;  /* 0x00000006341c5981 */ /* 0x000f28000c1e1500 */
[----:B---3--:R-:W3:Y:S04]  /*43820*/  @P5 LDG.E.U16 R81, desc[UR6][R38.64] ;  /* 0x0000000626515981 */ /* 0x008ee8000c1e1500 */
[----:B--2---:R0:W-:Y:S04]  /*43830*/  @P1 STL [R1+0x1208], R93 ;  /* 0x0012085d01001387 */ /* 0x0041e80000100800 */
[----:B------:R-:W2:Y:S04]  /*43840*/  LDL R17, [R1+0x11d8] ;  /* 0x0011d80001117983 */ /* 0x000ea80000100800 */
[----:B------:R-:W2:Y:S04]  /*43850*/  @P4 LDG.E.U16 R80, desc[UR6][R48.64] ;  /* 0x0000000630504981 */ /* 0x000ea8000c1e1500 */
[----:B0-----:R-:W2:Y:S04]  /*43860*/  LDL R93, [R1+0x11dc] ;  /* 0x0011dc00015d7983 */ /* 0x001ea80000100800 */
[----:B------:R-:W2:Y:S04]  /*43870*/  @P4 LDG.E.U16 R51, desc[UR6][R20.64] ;  /* 0x0000000614334981 */ /* 0x000ea8000c1e1500 */
[----:B------:R0:W-:Y:S04]  /*43880*/  @P1 STL [R1+0x1210], R71 ;  /* 0x0012104701001387 */ /* 0x0001e80000100800 */
[----:B------:R1:W-:Y:S04]  /*43890*/  @P1 STL [R1+0x1214], R29 ;  /* 0x0012141d01001387 */ /* 0x0003e80000100800 */
[----:B------:R-:W2:Y:S04]  /*438a0*/  LDL.LU.64 R6, [R1+0x2ee0] ;  /* 0x002ee00001067983 */ /* 0x000ea80000300a00 */
[----:B------:R-:W2:Y:S04]  /*438b0*/  LDL R85, [R1+0x11d4] ;  /* 0x0011d40001557983 */ /* 0x000ea80000100800 */
[----:B0-----:R-:W2:Y:S04]  /*438c0*/  LDL R71, [R1+0x11cc] ;  /* 0x0011cc0001477983 */ /* 0x001ea80000100800 */
[----:B-1----:R-:W2:Y:S01]  /*438d0*/  LDL R29, [R1+0x11d0] ;  /* 0x0011d000011d7983 */ /* 0x002ea20000100800 */
[----:B------:R-:W-:-:S03]  /*438e0*/  ISETP.GT.AND P3, PT, R4, 0x3b, PT ;  /* 0x0000003b0400780c */ /* 0x000fc60003f64270 */
[----:B------:R-:W2:Y:S04]  /*438f0*/  @P4 LDG.E.U16 R50, desc[UR6][R44.64] ;  /* 0x000000062c324981 */ /* 0x000ea8000c1e1500 */
[----:B------:R-:W2:Y:S06]  /*43900*/  @P4 LDG.E.U16 R5, desc[UR6][R26.64] ;  /* 0x000000061a054981 */ /* 0x000eac000c1e1500 */
[----:B------:R-:W2:Y:S04]  /*43910*/  @P3 LDG.E.U16 R16, desc[UR6][R18.64] ;  /* 0x0000000612103981 */ /* 0x000ea8000c1e1500 */
[----:B------:R-:W2:Y:S04]  /*43920*/  @P3 LDG.E.U16 R0, desc[UR6][R64.64] ;  /* 0x0000000640003981 */ /* 0x000ea8000c1e1500 */
[----:B----4-:R0:W-:Y:S04]  /*43930*/  @P5 STL [R1+0x1204], R70 ;  /* 0x0012044601005387 */ /* 0x0101e80000100800 */
[----:B0-----:R-:W4:Y:S04]  /*43940*/  LDL R70, [R1+0x11c8] ;  /* 0x0011c80001467983 */ /* 0x001f280000100800 */
[----:B------:R-:W4:Y:S04]  /*43950*/  LDL.LU.64 R76, [R1+0x2ed8] ;  /* 0x002ed800014c7983 */ /* 0x000f280000300a00 */
[----:B------:R-:W4:Y:S04]  /*43960*/  LDL.LU.64 R52, [R1+0x2ed0] ;  /* 0x002ed00001347983 */ /* 0x000f280000300a00 */
[----:B------:R-:W4:Y:S04]  /*43970*/  LDL.LU.64 R38, [R1+0x2ec8] ;  /* 0x002ec80001267983 */ /* 0x000f280000300a00 */
[----:B---3--:R0:W-:Y:S04]  /*43980*/  @P5 STL [R1+0x11f8], R81 ;  /* 0x0011f85101005387 */ /* 0x0081e80000100800 */
[----:B------:R1:W-:Y:S04]  /*43990*/  @P5 STL [R1+0x11fc], R28 ;  /* 0x0011fc1c01005387 */ /* 0x0003e80000100800 */
[----:B------:R3:W-:Y:S04]  /*439a0*/  @P5 STL [R1+0x1200], R2 ;  /* 0x0012000201005387 */ /* 0x0007e80000100800 */
[----:B------:R-:W4:Y:S04]  /*439b0*/  LDL R48, [R1+0x11c4] ;  /* 0x0011c40001307983 */ /* 0x000f280000100800 */
[----:B------:R-:W4:Y:S04]  /*439c0*/  LDL R49, [R1+0x11c0] ;  /* 0x0011c00001317983 */ /* 0x000f280000100800 */
[----:B------:R-:W4:Y:S04]  /*439d0*/  LDL R86, [R1+0x11bc] ;  /* 0x0011bc0001567983 */ /* 0x000f280000100800 */
[----:B0-----:R-:W4:Y:S04]  /*439e0*/  LDL R81, [R1+0x11b8] ;  /* 0x0011b80001517983 */ /* 0x001f280000100800 */
[----:B------:R-:W4:Y:S04]  /*439f0*/  LDL.LU.64 R20, [R1+0x2ec0] ;  /* 0x002ec00001147983 */ /* 0x000f280000300a00 */
[----:B------:R-:W4:Y:S04]  /*43a00*/  LDL R84, [R1+0x1634] ;  /* 0x0016340001547983 */ /* 0x000f280000100800 */
[----:B-1----:R-:W4:Y:S01]  /*43a10*/  LDL R28, [R1+0x1630] ;  /* 0x00163000011c7983 */ /* 0x002f220000100800 */
[----:B------:R-:W-:-:S03]  /*43a20*/  ISETP.GT.AND P1, PT, R4, 0x3c, PT ;  /* 0x0000003c0400780c */ /* 0x000fc60003f24270 */
[----:B--2---:R-:W2:Y:S04]  /*43a30*/  @P3 LDG.E.U16 R17, desc[UR6][R66.64] ;  /* 0x0000000642113981 */ /* 0x004ea8000c1e1500 */
[----:B------:R0:W-:Y:S04]  /*43a40*/  @P4 STL [R1+0x11f4], R80 ;  /* 0x0011f45001004387 */ /* 0x0001e80000100800 */
[----:B---3--:R-:W3:Y:S04]  /*43a50*/  LDL.64 R2, [R1+0x6e8] ;  /* 0x0006e80001027983 */ /* 0x008ee80000100a00 */
[----:B------:R-:W2:Y:S04]  /*43a60*/  @P3 LDG.E.U16 R93, desc[UR6][R72.64] ;  /* 0x00000006485d3981 */ /* 0x000ea8000c1e1500 */
[----:B0-----:R-:W3:Y:S04]  /*43a70*/  LDL R80, [R1+0x162c] ;  /* 0x00162c0001507983 */ /* 0x001ee80000100800 */
[----:B------:R0:W-:Y:S04]  /*43a80*/  @P4 STL [R1+0x11f0], R51 ;  /* 0x0011f03301004387 */ /* 0x0001e80000100800 */
[----:B------:R-:W3:Y:S04]  /*43a90*/  @P1 LDG.E.U16 R85, desc[UR6][R82.64] ;  /* 0x0000000652551981 */ /* 0x000ee8000c1e1500 */
[----:B0-----:R-:W3:Y:S04]  /*43aa0*/  LDL R51, [R1+0x1628] ;  /* 0x0016280001337983 */ /* 0x001ee80000100800 */
[----:B------:R-:W3:Y:S04]  /*43ab0*/  @P1 LDG.E.U16 R29, desc[UR6][R12.64] ;  /* 0x000000060c1d1981 */ /* 0x000ee8000c1e1500 */
[----:B------:R-:W3:Y:S01]  /*43ac0*/  @P1 LDG.E.U16 R71, desc[UR6][R8.64] ;  /* 0x0000000608471981 */ /* 0x000ee2000c1e1500 */
[----:B------:R-:W-:-:S03]  /*43ad0*/  ISETP.GT.AND P5, PT, R4, 0x3d, PT ;  /* 0x0000003d0400780c */ /* 0x000fc60003fa4270 */
[----:B------:R-:W3:Y:S04]  /*43ae0*/  LDL.LU.64 R44, [R1+0x2eb8] ;  /* 0x002eb800012c7983 */ /* 0x000ee80000300a00 */
[----:B------:R-:W3:Y:S04]  /*43af0*/  LDL.LU.64 R26, [R1+0x2eb0] ;  /* 0x002eb000011a7983 */ /* 0x000ee80000300a00 */
[----:B------:R0:W-:Y:S04]  /*43b00*/  @P4 STL [R1+0x11ec], R50 ;  /* 0x0011ec3201004387 */ /* 0x0001e80000100800 */
[----:B0-----:R-:W3:Y:S04]  /*43b10*/  LDL R50, [R1+0x1624] ;  /* 0x0016240001327983 */ /* 0x001ee80000100800 */
[----:B------:R0:W-:Y:S01]  /*43b20*/  @P4 STL [R1+0x11e8], R5 ;  /* 0x0011e80501004387 */ /* 0x0001e20000100800 */
[----:B------:R-:W-:-:S03]  /*43b30*/  ISETP.GT.AND P4, PT, R4, 0x3e, PT ;  /* 0x0000003e0400780c */ /* 0x000fc60003f84270 */
[----:B0-----:R-:W3:Y:S04]  /*43b40*/  LDL R5, [R1+0x1620] ;  /* 0x0016200001057983 */ /* 0x001ee80000100800 */
[----:B------:R-:W3:Y:S04]  /*43b50*/  LDL.LU.64 R64, [R1+0x2ea8] ;  /* 0x002ea80001407983 */ /* 0x000ee80000300a00 */
[----:B------:R0:W-:Y:S04]  /*43b60*/  @P3 STL [R1+0x11e4], R0 ;  /* 0x0011e40001003387 */ /* 0x0001e80000100800 */
[----:B0-----:R-:W3:Y:S04]  /*43b70*/  LDL R0, [R1+0x161c] ;  /* 0x00161c0001007983 */ /* 0x001ee80000100800 */
[----:B------:R-:W3:Y:S04]  /*43b80*/  LDL.LU.64 R18, [R1+0x2ea0] ;  /* 0x002ea00001127983 */ /* 0x000ee80000300a00 */
[----:B------:R0:W-:Y:S04]  /*43b90*/  @P3 STL [R1+0x11e0], R16 ;  /* 0x0011e01001003387 */ /* 0x0001e80000100800 */
[----:B0-----:R-:W3:Y:S04]  /*43ba0*/  LDL.LU R16, [R1+0x2e98] ;  /* 0x002e980001107983 */ /* 0x001ee80000300800 */
[----:B------:R-:W3:Y:S04]  /*43bb0*/  LDL.LU.64 R72, [R1+0x2e90] ;  /* 0x002e900001487983 */ /* 0x000ee80000300a00 */
[----:B----4-:R-:W4:Y:S04]  /*43bc0*/  @P1 LDG.E.U16 R70, desc[UR6][R32.64] ;  /* 0x0000000620461981 */ /* 0x010f28000c1e1500 */
[----:B------:R-:W4:Y:S04]  /*43bd0*/  @P5 LDG.E.U16 R48, desc[UR6][R56.64] ;  /* 0x0000000638305981 */ /* 0x000f28000c1e1500 */
[----:B------:R-:W4:Y:S04]  /*43be0*/  @P5 LDG.E.U16 R49, desc[UR6][R58.64] ;  /* 0x000000063a315981 */ /* 0x000f28000c1e1500 */
[----:B------:R-:W4:Y:S04]  /*43bf0*/  @P5 LDG.E.U16 R86, desc[UR6][R36.64] ;  /* 0x0000000624565981 */ /* 0x000f28000c1e1500 */
[----:B------:R-:W4:Y:S04]  /*43c00*/  @P5 LDG.E.U16 R81, desc[UR6][R34.64] ;  /* 0x0000000622515981 */ /* 0x000f28000c1e1500 */
[----:B------:R-:W4:Y:S04]  /*43c10*/  @P4 LDG.E.U16 R28, desc[UR6][R30.64] ;  /* 0x000000061e1c4981 */ /* 0x000f28000c1e1500 */
[----:B------:R-:W4:Y:S04]  /*43c20*/  @P4 LDG.E.U16 R84, desc[UR6][R40.64] ;  /* 0x0000000628544981 */ /* 0x000f28000c1e1500 */
[----:B--2---:R0:W-:Y:S04]  /*43c30*/  @P3 STL [R1+0x11dc], R93 ;  /* 0x0011dc5d01003387 */ /* 0x0041e80000100800 */
[----:B---3--:R-:W2:Y:S04]  /*43c40*/  @P4 LDG.E.U16 R80, desc[UR6][R42.64] ;  /* 0x000000062a504981 */ /* 0x008ea8000c1e1500 */
[----:B0-----:R-:W3:Y:S04]  /*43c50*/  LDL R93, [R1+0x1618] ;  /* 0x00161800015d7983 */ /* 0x001ee80000100800 */
[----:B------:R-:W2:Y:S04]  /*43c60*/  LDL.LU.64 R66, [R1+0x2e88] ;  /* 0x002e880001427983 */ /* 0x000ea80000300a00 */
[----:B------:R-:W2:Y:S04]  /*43c70*/  @P4 LDG.E.U16 R51, desc[UR6][R2.64] ;  /* 0x0000000602334981 */ /* 0x000ea8000c1e1500 */
[----:B------:R0:W-:Y:S04]  /*43c80*/  @P3 STL [R1+0x11d8], R17 ;  /* 0x0011d81101003387 */ /* 0x0001e80000100800 */
[----:B0-----:R-:W2:Y:S04]  /*43c90*/  LDL.LU R17, [R1+0x2e80] ;  /* 0x002e800001117983 */ /* 0x001ea80000300800 */
[----:B------:R-:W2:Y:S04]  /*43ca0*/  LDL.LU.64 R82, [R1+0x2e78] ;  /* 0x002e780001527983 */ /* 0x000ea80000300a00 */
[----:B------:R-:W2:Y:S04]  /*43cb0*/  LDL.LU.64 R12, [R1+0x2e70] ;  /* 0x002e7000010c7983 */ /* 0x000ea80000300a00 */
[----:B------:R-:W2:Y:S04]  /*43cc0*/  LDL.LU.64 R8, [R1+0x2e68] ;  /* 0x002e680001087983 */ /* 0x000ea80000300a00 */
[----:B------:R-:W2:Y:S04]  /*43cd0*/  LDL.LU.64 R32, [R1+0x2e60] ;  /* 0x002e600001207983 */ /* 0x000ea80000300a00 */
[----:B------:R0:W-:Y:S04]  /*43ce0*/  @P1 STL [R1+0x11d4], R85 ;  /* 0x0011d45501001387 */ /* 0x0001e80000100800 */
[----:B0-----:R-:W2:Y:S04]  /*43cf0*/  LDL R85, [R1+0x11b4] ;  /* 0x0011b40001557983 */ /* 0x001ea80000100800 */
[----:B------:R0:W-:Y:S04]  /*43d00*/  @P1 STL [R1+0x11d0], R29 ;  /* 0x0011d01d01001387 */ /* 0x0001e80000100800 */
[----:B0-----:R-:W2:Y:S04]  /*43d10*/  LDL R29, [R1+0x11b0] ;  /* 0x0011b000011d7983 */ /* 0x001ea80000100800 */
[----:B------:R0:W-:Y:S04]  /*43d20*/  @P1 STL [R1+0x11cc], R71 ;  /* 0x0011cc4701001387 */ /* 0x0001e80000100800 */
[----:B0-----:R-:W2:Y:S01]  /*43d30*/  LDL R71, [R1+0x11ac] ;  /* 0x0011ac0001477983 */ /* 0x001ea20000100800 */
[----:B------:R-:W-:-:S13]  /*43d40*/  ISETP.GT.AND P3, PT, R4, 0x3f, PT ;  /* 0x0000003f0400780c */ /* 0x000fda0003f64270 */
[----:B------:R-:W2:Y:S04]  /*43d50*/  @P3 LDG.E.U16 R50, desc[UR6][R60.64] ;  /* 0x000000063c323981 */ /* 0x000ea8000c1e1500 */
[----:B------:R-:W2:Y:S04]  /*43d60*/  @P3 LDG.E.U16 R5, desc[UR6][R68.64] ;  /* 0x0000000644053981 */ /* 0x000ea8000c1e1500 */
[----:B------:R-:W2:Y:S04]  /*43d70*/  @P3 LDG.E.U16 R0, desc[UR6][R14.64] ;  /* 0x000000060e003981 */ /* 0x000ea8000c1e1500 */
[----:B----4-:R0:W-:Y:S04]  /*43d80*/  @P1 STL [R1+0x11c8], R70 ;  /* 0x0011c84601001387 */ /* 0x0101e80000100800 */
[----:B0-----:R-:W4:Y:S04]  /*43d90*/  LDL R70, [R1+0x11a8] ;  /* 0x0011a80001467983 */ /* 0x001f280000100800 */
[----:B------:R-:W4:Y:S04]  /*43da0*/  LDL.LU.64 R56, [R1+0x2e58] ;  /* 0x002e580001387983 */ /* 0x000f280000300a00 */
        /* <DEDUP_REMOVED lines=8> */
[----:B---3--:R-:W3:Y:S04]  /*43e30*/  @P3 LDG.E.U16 R93, desc[UR6][R62.64] ;  /* 0x000000063e5d3981 */ /* 0x008ee8000c1e1500 */
[----:B0-----:R-:W3:Y:S04]  /*43e40*/  LDL R81, [R1+0x11a4] ;  /* 0x0011a40001517983 */ /* 0x001ee80000100800 */
[----:B------:R-:W-:Y:S04]  /*43e50*/  @P5 STL [R1+0x11bc], R86 ;  /* 0x0011bc5601005387 */ /* 0x000fe80000100800 */
[----:B------:R-:W3:Y:S04]  /*43e60*/  LDL.LU.64 R40, [R1+0x2e28] ;  /* 0x002e280001287983 */ /* 0x000ee80000300a00 */
[----:B------:R-:W3:Y:S04]  /*43e70*/  LDL.LU.64 R30, [R1+0x2e20] ;  /* 0x002e2000011e7983 */ /* 0x000ee80000300a00 */
[----:B------:R-:W3:Y:S04]  /*43e80*/  LDL.LU.64 R42, [R1+0x2e18] ;  /* 0x002e1800012a7983 */ /* 0x000ee80000300a00 */
[----:B--2---:R0:W-:Y:S04]  /*43e90*/  @P4 STL [R1+0x162c], R80 ;  /* 0x00162c5001004387 */ /* 0x0041e80000100800 */
[----:B0-----:R-:W2:Y:S04]  /*43ea0*/  LDL R80, [R1+0x11a0] ;  /* 0x0011a00001507983 */ /* 0x001ea80000100800 */
[----:B------:R0:W-:Y:S04]  /*43eb0*/  @P4 STL [R1+0x1628], R51 ;  /* 0x0016283301004387 */ /* 0x0001e80000100800 */
[----:B------:R-:W-:Y:S04]  /*43ec0*/  @P4 STL [R1+0x1630], R28 ;  /* 0x0016301c01004387 */ /* 0x000fe80000100800 */
[----:B------:R-:W-:Y:S04]  /*43ed0*/  @P4 STL [R1+0x1634], R84 ;  /* 0x0016345401004387 */ /* 0x000fe80000100800 */
[----:B------:R-:W2:Y:S01]  /*43ee0*/  LDL.LU.64 R60, [R1+0x2e10] ;  /* 0x002e1000013c7983 */ /* 0x000ea20000300a00 */
[----:B------:R-:W-:-:S03]  /*43ef0*/  ISETP.GT.AND P1, PT, R4, 0x40, PT ;  /* 0x000000400400780c */ /* 0x000fc60003f24270 */
[----:B------:R-:W2:Y:S04]  /*43f00*/  LDL R68, [R1+0x1198] ;  /* 0x0011980001447983 */ /* 0x000ea80000100800 */
[----:B0-----:R-:W2:Y:S04]  /*43f10*/  LDL R51, [R1+0x119c] ;  /* 0x00119c0001337983 */ /* 0x001ea80000100800 */
[----:B------:R-:W2:Y:S04]  /*43f20*/  LDL.LU.64 R14, [R1+0x2e08] ;  /* 0x002e0800010e7983 */ /* 0x000ea80000300a00 */
[----:B------:R-:W2:Y:S04]  /*43f30*/  LDL R69, [R1+0x1194] ;  /* 0x0011940001457983 */ /* 0x000ea80000100800 */
[----:B------:R-:W2:Y:S04]  /*43f40*/  @P1 LDG.E.U16 R85, desc[UR6][R78.64] ;  /* 0x000000064e551981 */ /* 0x000ea8000c1e1500 */
[----:B------:R-:W2:Y:S04]  /*43f50*/  @P1 LDG.E.U16 R29, desc[UR6][R22.64] ;  /* 0x00000006161d1981 */ /* 0x000ea8000c1e1500 */
[----:B------:R-:W2:Y:S01]  /*43f60*/  @P1 LDG.E.U16 R71, desc[UR6][R24.64] ;  /* 0x0000000618471981 */ /* 0x000ea2000c1e1500 */
[----:B------:R-:W-:-:S03]  /*43f70*/  ISETP.GT.AND P5, PT, R4, 0x41, PT ;  /* 0x000000410400780c */ /* 0x000fc60003fa4270 */
[----:B------:R0:W-:Y:S04]  /*43f80*/  @P3 STL [R1+0x1624], R50 ;  /* 0x0016243201003387 */ /* 0x0001e80000100800 */
[----:B0-----:R-:W2:Y:S04]  /*43f90*/  LDL R50, [R1+0x1190] ;  /* 0x0011900001327983 */ /* 0x001ea80000100800 */
[----:B------:R-:W2:Y:S04]  /*43fa0*/  LDL.LU.64 R62, [R1+0x2e00] ;  /* 0x002e0000013e7983 */ /* 0x000ea80000300a00 */
[----:B------:R-:W2:Y:S04]  /*43fb0*/  LDL R28, [R1+0x118c] ;  /* 0x00118c00011c7983 */ /* 0x000ea80000100800 */
[----:B------:R-:W2:Y:S04]  /*43fc0*/  LDL R3, [R1+0x1188] ;  /* 0x0011880001037983 */ /* 0x000ea80000100800 */
[----:B------:R-:W2:Y:S04]  /*43fd0*/  LDL R2, [R1+0x1184] ;  /* 0x0011840001027983 */ /* 0x000ea80000100800 */
[----:B------:R0:W-:Y:S04]  /*43fe0*/  @P3 STL [R1+0x1620], R5 ;  /* 0x0016200501003387 */ /* 0x0001e80000100800 */
[----:B0-----:R-:W2:Y:S04]  /*43ff0*/  LDL R5, [R1+0x1180] ;  /* 0x0011800001057983 */ /* 0x001ea80000100800 */
[----:B------:R0:W-:Y:S04]  /*44000*/  @P3 STL [R1+0x161c], R0 ;  /* 0x00161c0001003387 */ /* 0x0001e80000100800 */
[----:B0-----:R-:W2:Y:S04]  /*44010*/  LDL R0, [R1+0x117c] ;  /* 0x00117c0001007983 */ /* 0x001ea80000100800 */
[----:B----4-:R-:W4:Y:S04]  /*44020*/  @P1 LDG.E.U16 R70, desc[UR6][R54.64] ;  /* 0x0000000636461981 */ /* 0x010f28000c1e1500 */
[----:B---3--:R0:W-:Y:S04]  /*44030*/  @P3 STL [R1+0x1618], R93 ;  /* 0x0016185d01003387 */ /* 0x0081e80000100800 */
[----:B------:R-:W3:Y:S04]  /*44040*/  @P5 LDG.E.U16 R81, desc[UR6][R74.64] ;  /* 0x000000064a515981 */ /* 0x000ee8000c1e1500 */
[----:B0-----:R-:W3:Y:S04]  /*44050*/  LDL R93, [R1+0x1178] ;  /* 0x00117800015d7983 */ /* 0x001ee80000100800 */
[----:B------:R-:W3:Y:S04]  /*44060*/  LDL.LU.64 R78, [R1+0x2df8] ;  /* 0x002df800014e7983 */ /* 0x000ee80000300a00 */
[----:B------:R-:W3:Y:S04]  /*44070*/  LDL.LU.64 R22, [R1+0x2df0] ;  /* 0x002df00001167983 */ /* 0x000ee80000300a00 */
[----:B------:R-:W3:Y:S04]  /*44080*/  LDL.LU.64 R24, [R1+0x2de8] ;  /* 0x002de80001187983 */ /* 0x000ee80000300a00 */
[----:B------:R-:W3:Y:S04]  /*44090*/  LDL.LU.64 R54, [R1+0x2de0] ;  /* 0x002de00001367983 */ /* 0x000ee80000300a00 */
[----:B--2---:R-:W2:Y:S04]  /*440a0*/  @P5 LDG.E.U16 R80, desc[UR6][R10.64] ;  /* 0x000000060a505981 */ /* 0x004ea8000c1e1500 */
[----:B------:R-:W2:Y:S04]  /*440b0*/  @P5 LDG.E.U16 R68, desc[UR6][R6.64] ;  /* 0x0000000606445981 */ /* 0x000ea8000c1e1500 */
[----:B------:R-:W2:Y:S01]  /*440c0*/  @P5 LDG.E.U16 R51, desc[UR6][R46.64] ;  /* 0x000000062e335981 */ /* 0x000ea2000c1e1500 */
[----:B------:R-:W-:-:S02]  /*440d0*/  ISETP.GT.AND P4, PT, R4, 0x42, PT ;  /* 0x000000420400780c */ /* 0x000fc40003f84270 */
[----:B------:R-:W-:-:S11]  /*440e0*/  ISETP.GT.AND P3, PT, R4, 0x43, PT ;  /* 0x000000430400780c */ /* 0x000fd60003f64270 */
[----:B------:R-:W2:Y:S04]  /*440f0*/  @P4 LDG.E.U16 R69, desc[UR6][R76.64] ;  /* 0x000000064c454981 */ /* 0x000ea8000c1e1500 */
[----:B------:R0:W-:Y:S04]  /*44100*/  @P1 STL [R1+0x11b0], R29 ;  /* 0x0011b01d01001387 */ /* 0x0001e80000100800 */
[----:B0-----:R-:W2:Y:S04]  /*44110*/  LDL R29, [R1+0x1174] ;  /* 0x00117400011d7983 */ /* 0x001ea80000100800 */
[----:B------:R-:W2:Y:S04]  /*44120*/  @P4 LDG.E.U16 R50, desc[UR6][R52.64] ;  /* 0x0000000634324981 */ /* 0x000ea8000c1e1500 */
[----:B------:R-:W2:Y:S04]  /*44130*/  @P4 LDG.E.U16 R28, desc[UR6][R38.64] ;  /* 0x00000006261c4981 */ /* 0x000ea8000c1e1500 */
[----:B------:R-:W2:Y:S04]  /*44140*/  @P4 LDG.E.U16 R3, desc[UR6][R20.64] ;  /* 0x0000000614034981 */ /* 0x000ea8000c1e1500 */
[----:B------:R-:W2:Y:S04]  /*44150*/  @P3 LDG.E.U16 R2, desc[UR6][R44.64] ;  /* 0x000000062c023981 */ /* 0x000ea8000c1e1500 */
[----:B------:R-:W2:Y:S04]  /*44160*/  @P3 LDG.E.U16 R5, desc[UR6][R26.64] ;  /* 0x000000061a053981 */ /* 0x000ea8000c1e1500 */
[----:B------:R-:W2:Y:S04]  /*44170*/  @P3 LDG.E.U16 R0, desc[UR6][R64.64] ;  /* 0x0000000640003981 */ /* 0x000ea8000c1e1500 */
[----:B----4-:R0:W-:Y:S04]  /*44180*/  @P1 STL [R1+0x11a8], R70 ;  /* 0x0011a84601001387 */ /* 0x0101e80000100800 */
[----:B------:R-:W4:Y:S04]  /*44190*/  LDL R84, [R1+0x1168] ;  /* 0x0011680001547983 */ /* 0x000f280000100800 */
[----:B------:R-:W4:Y:S04]  /*441a0*/  LDL R86, [R1+0x116c] ;  /* 0x00116c0001567983 */ /* 0x000f280000100800 */
[----:B0-----:R-:W4:Y:S04]  /*441b0*/  LDL R70, [R1+0x1170] ;  /* 0x0011700001467983 */ /* 0x001f280000100800 */
[----:B------:R0:W-:Y:S04]  /*441c0*/  @P1 STL [R1+0x11ac], R71 ;  /* 0x0011ac4701001387 */ /* 0x0001e80000100800 */
[----:B------:R1:W-:Y:S04]  /*441d0*/  @P1 STL [R1+0x11b4], R85 ;  /* 0x0011b45501001387 */ /* 0x0003e80000100800 */
[----:B------:R-:W4:Y:S04]  /*441e0*/  LDL R74, [R1+0x1158] ;  /* 0x00115800014a7983 */ /* 0x000f280000100800 */
[----:B------:R-:W4:Y:S04]  /*441f0*/  LDL R75, [R1+0x115c] ;  /* 0x00115c00014b7983 */ /* 0x000f280000100800 */
[----:B0-----:R-:W4:Y:S04]  /*44200*/  LDL R71, [R1+0x1160] ;  /* 0x0011600001477983 */ /* 0x001f280000100800 */
[----:B-1----:R-:W4:Y:S04]  /*44210*/  LDL R85, [R1+0x1164] ;  /* 0x0011640001557983 */ /* 0x002f280000100800 */
[----:B------:R-:W4:Y:S04]  /*44220*/  LDL.LU.64 R10, [R1+0x2dd8] ;  /* 0x002dd800010a7983 */ /* 0x000f280000300a00 */
[----:B---3--:R0:W-:Y:S04]  /*44230*/  @P5 STL [R1+0x11a4], R81 ;  /* 0x0011a45101005387 */ /* 0x0081e80000100800 */
[----:B------:R-:W3:Y:S04]  /*44240*/  @P3 LDG.E.U16 R93, desc[UR6][R18.64] ;  /* 0x00000006125d3981 */ /* 0x000ee8000c1e1500 */
[----:B0-----:R-:W3:Y:S04]  /*44250*/  LDL R81, [R1+0x1614] ;  /* 0x0016140001517983 */ /* 0x001ee80000100800 */
[----:B--2---:R0:W-:Y:S04]  /*44260*/  @P5 STL [R1+0x11a0], R80 ;  /* 0x0011a05001005387 */ /* 0x0041e80000100800 */
[----:B0-----:R-:W2:Y:S04]  /*44270*/  LDL R80, [R1+0x1610] ;  /* 0x0016100001507983 */ /* 0x001ea80000100800 */
[----:B------:R-:W2:Y:S04]  /*44280*/  LDL.LU.64 R46, [R1+0x2dd0] ;  /* 0x002dd000012e7983 */ /* 0x000ea80000300a00 */
[----:B------:R0:W-:Y:S04]  /*44290*/  @P5 STL [R1+0x119c], R51 ;  /* 0x00119c3301005387 */ /* 0x0001e80000100800 */
[----:B0-----:R-:W2:Y:S01]  /*442a0*/  LDL R51, [R1+0x160c] ;  /* 0x00160c0001337983 */ /* 0x001ea20000100800 */
[----:B------:R-:W-:-:S03]  /*442b0*/  ISETP.GT.AND P1, PT, R4, 0x44, PT ;  /* 0x000000440400780c */ /* 0x000fc60003f24270 */
[----:B------:R-:W2:Y:S04]  /*442c0*/  LDL.LU.64 R6, [R1+0x2dc8] ;  /* 0x002dc80001067983 */ /* 0x000ea80000300a00 */
[----:B------:R0:W-:Y:S01]  /*442d0*/  @P5 STL [R1+0x1198], R68 ;  /* 0x0011984401005387 */ /* 0x0001e20000100800 */
[----:B------:R-:W-:-:S03]  /*442e0*/  ISETP.GT.AND P5, PT, R4, 0x45, PT ;  /* 0x000000450400780c */ /* 0x000fc60003fa4270 */
[----:B0-----:R-:W2:Y:S04]  /*442f0*/  LDL.LU R68, [R1+0x2dc0] ;  /* 0x002dc00001447983 */ /* 0x001ea80000300800 */
[----:B------:R-:W2:Y:S04]  /*44300*/  LDL.LU.64 R76, [R1+0x2db8] ;  /* 0x002db800014c7983 */ /* 0x000ea80000300a00 */
[----:B------:R-:W2:Y:S04]  /*44310*/  @P1 LDG.E.U16 R29, desc[UR6][R72.64] ;  /* 0x00000006481d1981 */ /* 0x000ea8000c1e1500 */
[----:B------:R0:W-:Y:S04]  /*44320*/  @P4 STL [R1+0x1194], R69 ;  /* 0x0011944501004387 */ /* 0x0001e80000100800 */
[----:B0-----:R-:W2:Y:S04]  /*44330*/  LDL.LU R69, [R1+0x2db0] ;  /* 0x002db00001457983 */ /* 0x001ea80000300800 */
[----:B------:R-:W2:Y:S04]  /*44340*/  LDL.LU.64 R52, [R1+0x2da8] ;  /* 0x002da80001347983 */ /* 0x000ea80000300a00 */
[----:B------:R0:W-:Y:S04]  /*44350*/  @P4 STL [R1+0x1190], R50 ;  /* 0x0011903201004387 */ /* 0x0001e80000100800 */
[----:B0-----:R-:W2:Y:S04]  /*44360*/  LDL R50, [R1+0x1608] ;  /* 0x0016080001327983 */ /* 0x001ea80000100800 */
[----:B------:R-:W2:Y:S04]  /*44370*/  LDL.LU.64 R38, [R1+0x2da0] ;  /* 0x002da00001267983 */ /* 0x000ea80000300a00 */
[----:B------:R0:W-:Y:S04]  /*44380*/  @P4 STL [R1+0x118c], R28 ;  /* 0x00118c1c01004387 */ /* 0x0001e80000100800 */
[----:B0-----:R-:W2:Y:S04]  /*44390*/  LDL.LU R28, [R1+0x2d98] ;  /* 0x002d9800011c7983 */ /* 0x001ea80000300800 */
[----:B------:R-:W2:Y:S04]  /*443a0*/  LDL.LU.64 R20, [R1+0x2d90] ;  /* 0x002d900001147983 */ /* 0x000ea80000300a00 */
        /* <DEDUP_REMOVED lines=9> */
[----:B0-----:R-:W2:Y:S04]  /*44440*/  LDL.64 R2, [R1+0x5d8] ;  /* 0x0005d80001027983 */ /* 0x001ea80000100a00 */
[----:B------:R0:W-:Y:S04]  /*44450*/  @P3 STL [R1+0x117c], R0 ;  /* 0x00117c0001003387 */ /* 0x0001e80000100800 */
[----:B0-----:R-:W2:Y:S04]  /*44460*/  LDL R0, [R1+0x1600] ;  /* 0x0016000001007983 */ /* 0x001ea80000100800 */
[----:B----4-:R-:W4:Y:S04]  /*44470*/  @P1 LDG.E.U16 R84, desc[UR6][R82.64] ;  /* 0x0000000652541981 */ /* 0x010f28000c1e1500 */
[----:B------:R-:W4:Y:S04]  /*44480*/  @P1 LDG.E.U16 R86, desc[UR6][R16.64] ;  /* 0x0000000610561981 */ /* 0x000f28000c1e1500 */
[----:B------:R-:W4:Y:S04]  /*44490*/  @P1 LDG.E.U16 R70, desc[UR6][R66.64] ;  /* 0x0000000642461981 */ /* 0x000f28000c1e1500 */
[----:B------:R-:W4:Y:S04]  /*444a0*/  @P5 LDG.E.U16 R74, desc[UR6][R56.64] ;  /* 0x00000006384a5981 */ /* 0x000f28000c1e1500 */
[----:B------:R-:W4:Y:S04]  /*444b0*/  @P5 LDG.E.U16 R75, desc[UR6][R32.64] ;  /* 0x00000006204b5981 */ /* 0x000f28000c1e1500 */
[----:B------:R-:W4:Y:S04]  /*444c0*/  @P5 LDG.E.U16 R71, desc[UR6][R8.64] ;  /* 0x0000000608475981 */ /* 0x000f28000c1e1500 */
[----:B------:R-:W4:Y:S04]  /*444d0*/  @P5 LDG.E.U16 R85, desc[UR6][R12.64] ;  /* 0x000000060c555981 */ /* 0x000f28000c1e1500 */
[----:B---3--:R0:W-:Y:S04]  /*444e0*/  @P3 STL [R1+0x1178], R93 ;  /* 0x0011785d01003387 */ /* 0x0081e80000100800 */
[----:B------:R-:W3:Y:S04]  /*444f0*/  @P4 LDG.E.U16 R81, desc[UR6][R58.64] ;  /* 0x000000063a514981 */ /* 0x000ee8000c1e1500 */
[----:B0-----:R-:W3:Y:S04]  /*44500*/  LDL R93, [R1+0x15fc] ;  /* 0x0015fc00015d7983 */ /* 0x001ee80000100800 */
[----:B------:R-:W3:Y:S04]  /*44510*/  LDL.LU.64 R72, [R1+0x2d68] ;  /* 0x002d680001487983 */ /* 0x000ee80000300a00 */
[----:B--2---:R-:W2:Y:S04]  /*44520*/  @P4 LDG.E.U16 R51, desc[UR6][R36.64] ;  /* 0x0000000624334981 */ /* 0x004ea8000c1e1500 */
[----:B------:R-:W2:Y:S04]  /*44530*/  @P4 LDG.E.U16 R80, desc[UR6][R48.64] ;  /* 0x0000000630504981 */ /* 0x000ea8000c1e1500 */
[----:B------:R0:W-:Y:S04]  /*44540*/  @P1 STL [R1+0x1174], R29 ;  /* 0x0011741d01001387 */ /* 0x0001e80000100800 */
[----:B0-----:R-:W2:Y:S04]  /*44550*/  LDL.LU R29, [R1+0x2d60] ;  /* 0x002d6000011d7983 */ /* 0x001ea80000300800 */
[----:B------:R-:W2:Y:S01]  /*44560*/  LDL.LU.64 R66, [R1+0x2d58] ;  /* 0x002d580001427983 */ /* 0x000ea20000300a00 */
[----:B------:R-:W-:-:S03]  /*44570*/  ISETP.GT.AND P3, PT, R4, 0x47, PT ;  /* 0x000000470400780c */ /* 0x000fc60003f64270 */
[----:B------:R-:W2:Y:S10]  /*44580*/  @P4 LDG.E.U16 R50, desc[UR6][R34.64] ;  /* 0x0000000622324981 */ /* 0x000eb4000c1e1500 */
[----:B------:R-:W2:Y:S04]  /*44590*/  @P3 LDG.E.U16 R5, desc[UR6][R40.64] ;  /* 0x0000000628053981 */ /* 0x000ea8000c1e1500 */
[----:B------:R-:W2:Y:S04]  /*445a0*/  @P3 LDG.E.U16 R0, desc[UR6][R2.64] ;  /* 0x0000000602003981 */ /* 0x000ea8000c1e1500 */
[----:B----4-:R0:W-:Y:S04]  /*445b0*/  @P1 STL [R1+0x1170], R70 ;  /* 0x0011704601001387 */ /* 0x0101e80000100800 */
[----:B0-----:R-:W4:Y:S04]  /*445c0*/  LDL.LU R70, [R1+0x2d50] ;  /* 0x002d500001467983 */ /* 0x001f280000300800 */
[----:B------:R-:W4:Y:S04]  /*445d0*/  LDL.LU.64 R16, [R1+0x2d48] ;  /* 0x002d480001107983 */ /* 0x000f280000300a00 */
[----:B------:R-:W4:Y:S04]  /*445e0*/  LDL.LU.64 R82, [R1+0x2d40] ;  /* 0x002d400001527983 */ /* 0x000f280000300a00 */
[----:B------:R-:W-:Y:S04]  /*445f0*/  @P1 STL [R1+0x1168], R84 ;  /* 0x0011685401001387 */ /* 0x000fe80000100800 */
[----:B------:R-:W-:Y:S04]  /*44600*/  @P1 STL [R1+0x116c], R86 ;  /* 0x00116c5601001387 */ /* 0x000fe80000100800 */
[----:B------:R-:W4:Y:S04]  /*44610*/  LDL.LU.64 R12, [R1+0x2d38] ;  /* 0x002d3800010c7983 */ /* 0x000f280000300a00 */
[----:B------:R-:W4:Y:S04]  /*44620*/  LDL.LU.64 R8, [R1+0x2d30] ;  /* 0x002d300001087983 */ /* 0x000f280000300a00 */
[----:B------:R-:W4:Y:S04]  /*44630*/  LDL.LU.64 R32, [R1+0x2d28] ;  /* 0x002d280001207983 */ /* 0x000f280000300a00 */
[----:B------:R-:W4:Y:S04]  /*44640*/  LDL.LU.64 R56, [R1+0x2d20] ;  /* 0x002d200001387983 */ /* 0x000f280000300a00 */
[----:B------:R0:W-:Y:S04]  /*44650*/  @P5 STL [R1+0x1158], R74 ;  /* 0x0011584a01005387 */ /* 0x0001e80000100800 */
[----:B------:R1:W-:Y:S04]  /*44660*/  @P5 STL [R1+0x115c], R75 ;  /* 0x00115c4b01005387 */ /* 0x0003e80000100800 */
[----:B------:R0:W-:Y:S04]  /*44670*/  @P5 STL [R1+0x1160], R71 ;  /* 0x0011604701005387 */ /* 0x0001e80000100800 */
[----:B------:R-:W-:Y:S04]  /*44680*/  @P5 STL [R1+0x1164], R85 ;  /* 0x0011645501005387 */ /* 0x000fe80000100800 */
[----:B------:R-:W4:Y:S04]  /*44690*/  LDL R36, [R1+0x114c] ;  /* 0x00114c0001247983 */ /* 0x000f280000100800 */
[----:B------:R-:W4:Y:S04]  /*446a0*/  LDL R37, [R1+0x1148] ;  /* 0x0011480001257983 */ /* 0x000f280000100800 */
[----:B------:R-:W4:Y:S04]  /*446b0*/  LDL R58, [R1+0x1144] ;  /* 0x00114400013a7983 */ /* 0x000f280000100800 */
[----:B------:R-:W4:Y:S04]  /*446c0*/  LDL R59, [R1+0x1140] ;  /* 0x00114000013b7983 */ /* 0x000f280000100800 */
[----:B0-----:R-:W4:Y:S04]  /*446d0*/  LDL R74, [R1+0x1154] ;  /* 0x00115400014a7983 */ /* 0x001f280000100800 */
[----:B-1----:R-:W4:Y:S04]  /*446e0*/  LDL R75, [R1+0x1150] ;  /* 0x00115000014b7983 */ /* 0x002f280000100800 */
[----:B------:R-:W4:Y:S04]  /*446f0*/  LDL R71, [R1+0x15f8] ;  /* 0x0015f80001477983 */ /* 0x000f280000100800 */
[----:B------:R-:W4:Y:S04]  /*44700*/  LDL R48, [R1+0x113c] ;  /* 0x00113c0001307983 */ /* 0x000f280000100800 */
[----:B------:R-:W4:Y:S04]  /*44710*/  LDL R49, [R1+0x1138] ;  /* 0x0011380001317983 */ /* 0x000f280000100800 */
[----:B------:R-:W4:Y:S04]  /*44720*/  LDL R34, [R1+0x1134] ;  /* 0x0011340001227983 */ /* 0x000f280000100800 */
[----:B------:R-:W4:Y:S04]  /*44730*/  LDL R35, [R1+0x1130] ;  /* 0x0011300001237983 */ /* 0x000f280000100800 */
[----:B---3--:R0:W-:Y:S04]  /*44740*/  @P4 STL [R1+0x1614], R81 ;  /* 0x0016145101004387 */ /* 0x0081e80000100800 */
[----:B------:R-:W3:Y:S04]  /*44750*/  @P3 LDG.E.U16 R93, desc[UR6][R30.64] ;  /* 0x000000061e5d3981 */ /* 0x000ee8000c1e1500 */
[----:B0-----:R-:W3:Y:S04]  /*44760*/  LDL R81, [R1+0x112c] ;  /* 0x00112c0001517983 */ /* 0x001ee80000100800 */
[----:B--2---:R0:W-:Y:S04]  /*44770*/  @P4 STL [R1+0x160c], R51 ;  /* 0x00160c3301004387 */ /* 0x0041e80000100800 */
[----:B0-----:R-:W2:Y:S01]  /*44780*/  LDL R51, [R1+0x1128] ;  /* 0x0011280001337983 */ /* 0x001ea20000100800 */
[----:B------:R-:W-:-:S02]  /*44790*/  ISETP.GT.AND P1, PT, R4, 0x48, PT ;  /* 0x000000480400780c */ /* 0x000fc40003f24270 */
[C---:B------:R-:W-:Y:S01]  /*447a0*/  ISETP.GT.AND P5, PT, R4.reuse, 0x49, PT ;  /* 0x000000490400780c */ /* 0x040fe20003fa4270 */
[----:B------:R0:W-:Y:S04]  /*447b0*/  @P4 STL [R1+0x1608], R50 ;  /* 0x0016083201004387 */ /* 0x0001e80000100800 */
[----:B------:R1:W-:Y:S01]  /*447c0*/  @P4 STL [R1+0x1610], R80 ;  /* 0x0016105001004387 */ /* 0x0003e20000100800 */
[----:B------:R-:W-:-:S03]  /*447d0*/  ISETP.GT.AND P4, PT, R4, 0x4a, PT ;  /* 0x0000004a0400780c */ /* 0x000fc60003f84270 */
[----:B------:R-:W2:Y:S04]  /*447e0*/  LDL.LU.64 R40, [R1+0x2d18] ;  /* 0x002d180001287983 */ /* 0x000ea80000300a00 */
[----:B0-----:R-:W2:Y:S04]  /*447f0*/  LDL R50, [R1+0x1124] ;  /* 0x0011240001327983 */ /* 0x001ea80000100800 */
[----:B------:R0:W-:Y:S04]  /*44800*/  @P3 STL [R1+0x1604], R5 ;  /* 0x0016040501003387 */ /* 0x0001e80000100800 */
[----:B------:R-:W2:Y:S04]  /*44810*/  LDL R30, [R1+0x111c] ;  /* 0x00111c00011e7983 */ /* 0x000ea80000100800 */
[----:B------:R-:W2:Y:S04]  /*44820*/  LDL R31, [R1+0x1118] ;  /* 0x00111800011f7983 */ /* 0x000ea80000100800 */
[----:B-1----:R-:W2:Y:S04]  /*44830*/  LDL R80, [R1+0x1110] ;  /* 0x0011100001507983 */ /* 0x002ea80000100800 */
[----:B------:R-:W2:Y:S04]  /*44840*/  LDL R85, [R1+0x1114] ;  /* 0x0011140001557983 */ /* 0x000ea80000100800 */
[----:B0-----:R-:W2:Y:S04]  /*44850*/  LDL R5, [R1+0x1120] ;  /* 0x0011200001057983 */ /* 0x001ea80000100800 */
        /* <DEDUP_REMOVED lines=16> */
[----:B------:R-:W3:Y:S04]  /*44960*/  LDL.LU R86, [R1+0x1104] ;  /* 0x0011040001567983 */ /* 0x000ee80000300800 */
[----:B------:R-:W3:Y:S04]  /*44970*/  LDL.LU R84, [R1+0x1100] ;  /* 0x0011000001547983 */ /* 0x000ee80000300800 */
[----:B------:R-:W3:Y:S04]  /*44980*/  LDL.LU R3, [R1+0x10fc] ;  /* 0x0010fc0001037983 */ /* 0x000ee80000300800 */
[----:B------:R-:W3:Y:S04]  /*44990*/  LDL.LU R2, [R1+0x10f8] ;  /* 0x0010f80001027983 */ /* 0x000ee80000300800 */
[----:B------:R-:W3:Y:S04]  /*449a0*/  LDL.LU.64 R42, [R1+0x2d10] ;  /* 0x002d1000012a7983 */ /* 0x000ee80000300a00 */
[----:B--2---:R-:W2:Y:S04]  /*449b0*/  @P4 LDG.E.U16 R51, desc[UR6][R68.64] ;  /* 0x0000000644334981 */ /* 0x004ea8000c1e1500 */
[----:B----4-:R0:W-:Y:S01]  /*449c0*/  @P3 STL [R1+0x15f8], R71 ;  /* 0x0015f84701003387 */ /* 0x0101e20000100800 */
[----:B------:R-:W-:-:S03]  /*449d0*/  ISETP.GT.AND P3, PT, R4, 0x4b, PT ;  /* 0x0000004b0400780c */ /* 0x000fc60003f64270 */
[----:B0-----:R-:W4:Y:S04]  /*449e0*/  LDL.LU R71, [R1+0x2d08] ;  /* 0x002d080001477983 */ /* 0x001f280000300800 */
[----:B------:R-:W4:Y:S04]  /*449f0*/  LDL.LU.64 R60, [R1+0x2d00] ;  /* 0x002d0000013c7983 */ /* 0x000f280000300a00 */
[----:B------:R0:W-:Y:S04]  /*44a00*/  @P1 STL [R1+0x1154], R74 ;  /* 0x0011544a01001387 */ /* 0x0001e80000100800 */
[----:B------:R-:W4:Y:S04]  /*44a10*/  @P3 LDG.E.U16 R50, desc[UR6][R52.64] ;  /* 0x0000000634323981 */ /* 0x000f28000c1e1500 */
[----:B------:R-:W4:Y:S04]  /*44a20*/  @P3 LDG.E.U16 R5, desc[UR6][R38.64] ;  /* 0x0000000626053981 */ /* 0x000f28000c1e1500 */
[----:B------:R-:W4:Y:S04]  /*44a30*/  @P3 LDG.E.U16 R30, desc[UR6][R20.64] ;  /* 0x00000006141e3981 */ /* 0x000f28000c1e1500 */
[----:B------:R-:W4:Y:S04]  /*44a40*/  @P3 LDG.E.U16 R31, desc[UR6][R44.64] ;  /* 0x000000062c1f3981 */ /* 0x000f28000c1e1500 */
[----:B0-----:R-:W4:Y:S04]  /*44a50*/  LDL.LU R74, [R1+0x2cf8] ;  /* 0x002cf800014a7983 */ /* 0x001f280000300800 */
[----:B------:R-:W4:Y:S04]  /*44a60*/  LDL.LU.64 R14, [R1+0x2cf0] ;  /* 0x002cf000010e7983 */ /* 0x000f280000300a00 */
[----:B------:R0:W-:Y:S04]  /*44a70*/  @P1 STL [R1+0x1150], R75 ;  /* 0x0011504b01001387 */ /* 0x0001e80000100800 */
[----:B0-----:R-:W4:Y:S04]  /*44a80*/  LDL.LU R75, [R1+0x2ce8] ;  /* 0x002ce800014b7983 */ /* 0x001f280000300800 */
[----:B------:R-:W4:Y:S04]  /*44a90*/  LDL.LU.64 R62, [R1+0x2ce0] ;  /* 0x002ce000013e7983 */ /* 0x000f280000300a00 */
[----:B------:R0:W-:Y:S04]  /*44aa0*/  @P1 STL [R1+0x114c], R36 ;  /* 0x00114c2401001387 */ /* 0x0001e80000100800 */
[----:B0-----:R-:W4:Y:S04]  /*44ab0*/  LDL.LU R36, [R1+0x2cd8] ;  /* 0x002cd80001247983 */ /* 0x001f280000300800 */
[----:B------:R-:W4:Y:S04]  /*44ac0*/  LDL.LU.64 R78, [R1+0x2cd0] ;  /* 0x002cd000014e7983 */ /* 0x000f280000300a00 */
[----:B------:R0:W-:Y:S01]  /*44ad0*/  @P1 STL [R1+0x1148], R37 ;  /* 0x0011482501001387 */ /* 0x0001e20000100800 */
[----:B------:R-:W-:-:S03]  /*44ae0*/  ISETP.GT.AND P1, PT, R4, 0x4c, PT ;  /* 0x0000004c0400780c */ /* 0x000fc60003f24270 */
[----:B0-----:R-:W4:Y:S04]  /*44af0*/  LDL.LU R37, [R1+0x2cc8] ;  /* 0x002cc80001257983 */ /* 0x001f280000300800 */
[----:B------:R-:W4:Y:S04]  /*44b00*/  LDL.LU.64 R22, [R1+0x2cc0] ;  /* 0x002cc00001167983 */ /* 0x000f280000300a00 */
[----:B------:R0:W-:Y:S04]  /*44b10*/  @P5 STL [R1+0x1144], R58 ;  /* 0x0011443a01005387 */ /* 0x0001e80000100800 */
[----:B------:R-:W4:Y:S04]  /*44b20*/  @P1 LDG.E.U16 R80, desc[UR6][R64.64] ;  /* 0x0000000640501981 */ /* 0x000f28000c1e1500 */
[----:B------:R-:W4:Y:S04]  /*44b30*/  @P1 LDG.E.U16 R0, desc[UR6][R18.64] ;  /* 0x0000000612001981 */ /* 0x000f28000c1e1500 */
[----:B---3--:R-:W3:Y:S04]  /*44b40*/  @P1 LDG.E.U16 R93, desc[UR6][R72.64] ;  /* 0x00000006485d1981 */ /* 0x008ee8000c1e1500 */
        /* <DEDUP_REMOVED lines=19> */
[----:B------:R0:W-:Y:S01]  /*44c80*/  @P4 STL [R1+0x112c], R81 ;  /* 0x00112c5101004387 */ /* 0x0001e20000100800 */
[----:B------:R-:W-:-:S03]  /*44c90*/  ISETP.GT.AND P5, PT, R4, 0x4d, PT ;  /* 0x0000004d0400780c */ /* 0x000fc60003fa4270 */
[----:B0-----:R-:W3:Y:S04]  /*44ca0*/  LDL R81, [R1+0x15f4] ;  /* 0x0015f40001517983 */ /* 0x001ee80000100800 */
[----:B--2---:R0:W-:Y:S06]  /*44cb0*/  @P4 STL [R1+0x1128], R51 ;  /* 0x0011283301004387 */ /* 0x0041ec0000100800 */
[----:B------:R-:W2:Y:S04]  /*44cc0*/  @P5 LDG.E.U16 R86, desc[UR6][R28.64] ;  /* 0x000000061c565981 */ /* 0x000ea8000c1e1500 */
[----:B------:R-:W2:Y:S04]  /*44cd0*/  @P5 LDG.E.U16 R84, desc[UR6][R66.64] ;  /* 0x0000000642545981 */ /* 0x000ea8000c1e1500 */
[----:B------:R-:W2:Y:S04]  /*44ce0*/  @P5 LDG.E.U16 R3, desc[UR6][R16.64] ;  /* 0x0000000610035981 */ /* 0x000ea8000c1e1500 */
[----:B------:R-:W2:Y:S04]  /*44cf0*/  @P5 LDG.E.U16 R2, desc[UR6][R82.64] ;  /* 0x0000000652025981 */ /* 0x000ea8000c1e1500 */
[----:B0-----:R-:W2:Y:S04]  /*44d00*/  LDL R51, [R1+0x15f0] ;  /* 0x0015f00001337983 */ /* 0x001ea80000100800 */
[----:B------:R-:W2:Y:S01]  /*44d10*/  LDL.LU.64 R52, [R1+0x2c50] ;  /* 0x002c500001347983 */ /* 0x000ea20000300a00 */
[----:B------:R-:W-:-:S03]  /*44d20*/  ISETP.GT.AND P4, PT, R4, 0x4e, PT ;  /* 0x0000004e0400780c */ /* 0x000fc60003f84270 */
[----:B----4-:R0:W-:Y:S04]  /*44d30*/  @P3 STL [R1+0x1124], R50 ;  /* 0x0011243201003387 */ /* 0x0101e80000100800 */
        /* <DEDUP_REMOVED lines=18> */
[----:B------:R-:W-:Y:S04]  /*44e60*/  @P1 STL [R1+0x1114], R85 ;  /* 0x0011145501001387 */ /* 0x000fe80000100800 */
[----:B------:R-:W3:Y:S04]  /*44e70*/  LDL R29, [R1+0x15dc] ;  /* 0x0015dc00011d7983 */ /* 0x000ee80000100800 */
[----:B------:R-:W3:Y:S04]  /*44e80*/  LDL R73, [R1+0x15d8] ;  /* 0x0015d80001497983 */ /* 0x000ee80000100800 */
[----:B------:R-:W3:Y:S04]  /*44e90*/  @P4 LDG.E.U16 R81, desc[UR6][R12.64] ;  /* 0x000000060c514981 */ /* 0x000ee8000c1e1500 */
[----:B--2---:R-:W2:Y:S04]  /*44ea0*/  @P4 LDG.E.U16 R51, desc[UR6][R8.64] ;  /* 0x0000000608334981 */ /* 0x004ea8000c1e1500 */
[----:B------:R-:W-:Y:S04]  /*44eb0*/  STL [R1+0x2438], R86 ;  /* 0x0024385601007387 */ /* 0x000fe80000100800 */
[----:B------:R-:W2:Y:S04]  /*44ec0*/  LDL.LU.64 R66, [R1+0x2c08] ;  /* 0x002c080001427983 */ /* 0x000ea80000300a00 */
[----:B------:R-:W-:Y:S04]  /*44ed0*/  STL [R1+0x243c], R84 ;  /* 0x00243c5401007387 */ /* 0x000fe80000100800 */
[----:B------:R-:W2:Y:S04]  /*44ee0*/  LDL.LU.64 R16, [R1+0x2c00] ;  /* 0x002c000001107983 */ /* 0x000ea80000300a00 */
[----:B0-----:R-:W2:Y:S04]  /*44ef0*/  LDL R93, [R1+0x10f4] ;  /* 0x0010f400015d7983 */ /* 0x001ea80000100800 */
[----:B------:R-:W-:Y:S04]  /*44f00*/  STL [R1+0x2440], R3 ;  /* 0x0024400301007387 */ /* 0x000fe80000100800 */
[----:B------:R-:W2:Y:S04]  /*44f10*/  LDL R82, [R1+0x10f0] ;  /* 0x0010f00001527983 */ /* 0x000ea80000100800 */
[----:B------:R-:W2:Y:S04]  /*44f20*/  LDL R83, [R1+0x10ec] ;  /* 0x0010ec0001537983 */ /* 0x000ea80000100800 */
[----:B------:R-:W2:Y:S01]  /*44f30*/  LDL R72, [R1+0x10e8] ;  /* 0x0010e80001487983 */ /* 0x000ea20000100800 */
[----:B------:R-:W-:-:S03]  /*44f40*/  ISETP.GT.AND P3, PT, R4, 0x4f, PT ;  /* 0x0000004f0400780c */ /* 0x000fc60003f64270 */
[----:B------:R-:W-:Y:S04]  /*44f50*/  STL [R1+0x2444], R2 ;  /* 0x0024440201007387 */ /* 0x000fe80000100800 */
[----:B------:R-:W2:Y:S04]  /*44f60*/  LDL.LU.64 R12, [R1+0x2bf8] ;  /* 0x002bf800010c7983 */ /* 0x000ea80000300a00 */
[----:B------:R-:W2:Y:S01]  /*44f70*/  LDL.LU.64 R8, [R1+0x2bf0] ;  /* 0x002bf00001087983 */ /* 0x000ea20000300a00 */
[----:B------:R-:W-:-:S03]  /*44f80*/  ISETP.GT.AND P1, PT, R4, 0x50, PT ;  /* 0x000000500400780c */ /* 0x000fc60003f24270 */
[----:B----4-:R-:W4:Y:S04]  /*44f90*/  @P4 LDG.E.U16 R50, desc[UR6][R32.64] ;  /* 0x0000000620324981 */ /* 0x010f28000c1e1500 */
[----:B------:R-:W4:Y:S04]  /*44fa0*/  @P4 LDG.E.U16 R5, desc[UR6][R56.64] ;  /* 0x0000000638054981 */ /* 0x000f28000c1e1500 */
[----:B------:R-:W4:Y:S04]  /*44fb0*/  @P3 LDG.E.U16 R80, desc[UR6][R40.64] ;  /* 0x0000000628503981 */ /* 0x000f28000c1e1500 */
[----:B------:R-:W4:Y:S04]  /*44fc0*/  @P3 LDG.E.U16 R0, desc[UR6][R42.64] ;  /* 0x000000062a003981 */ /* 0x000f28000c1e1500 */
[----:B---3--:R-:W3:Y:S04]  /*44fd0*/  @P3 LDG.E.U16 R29, desc[UR6][R70.64] ;  /* 0x00000006461d3981 */ /* 0x008ee8000c1e1500 */
[----:B------:R-:W3:Y:S04]  /*44fe0*/  @P3 LDG.E.U16 R73, desc[UR6][R60.64] ;  /* 0x000000063c493981 */ /* 0x000ee8000c1e1500 */
[----:B------:R0:W-:Y:S04]  /*44ff0*/  @P4 STL [R1+0x15f4], R81 ;  /* 0x0015f45101004387 */ /* 0x0001e80000100800 */
[----:B0-----:R-:W3:Y:S04]  /*45000*/  LDL R81, [R1+0x10e4] ;  /* 0x0010e40001517983 */ /* 0x001ee80000100800 */
[----:B------:R-:W3:Y:S04]  /*45010*/  LDL.LU.64 R32, [R1+0x2be8] ;  /* 0x002be80001207983 */ /* 0x000ee80000300a00 */
[----:B--2---:R0:W-:Y:S04]  /*45020*/  @P4 STL [R1+0x15f0], R51 ;  /* 0x0015f03301004387 */ /* 0x0041e80000100800 */
[----:B------:R-:W2:Y:S04]  /*45030*/  LDL R56, [R1+0x10dc] ;  /* 0x0010dc0001387983 */ /* 0x000ea80000100800 */
[----:B------:R-:W2:Y:S04]  /*45040*/  LDL R57, [R1+0x10d8] ;  /* 0x0010d80001397983 */ /* 0x000ea80000100800 */
[----:B------:R-:W2:Y:S04]  /*45050*/  @P1 LDG.E.U16 R93, desc[UR6][R14.64] ;  /* 0x000000060e5d1981 */ /* 0x000ea8000c1e1500 */
[----:B------:R-:W2:Y:S04]  /*45060*/  @P1 LDG.E.U16 R82, desc[UR6][R74.64] ;  /* 0x000000064a521981 */ /* 0x000ea8000c1e1500 */
[----:B------:R-:W2:Y:S04]  /*45070*/  @P1 LDG.E.U16 R83, desc[UR6][R62.64] ;  /* 0x000000063e531981 */ /* 0x000ea8000c1e1500 */
[----:B------:R-:W2:Y:S04]  /*45080*/  @P1 LDG.E.U16 R72, desc[UR6][R78.64] ;  /* 0x000000064e481981 */ /* 0x000ea8000c1e1500 */
[----:B------:R-:W2:Y:S04]  /*45090*/  LDL R28, [R1+0x10d4] ;  /* 0x0010d400011c7983 */ /* 0x000ea80000100800 */
[----:B0-----:R-:W2:Y:S01]  /*450a0*/  LDL R51, [R1+0x10e0] ;  /* 0x0010e00001337983 */ /* 0x001ea20000100800 */
[----:B------:R-:W-:-:S03]  /*450b0*/  ISETP.GT.AND P5, PT, R4, 0x51, PT ;  /* 0x000000510400780c */ /* 0x000fc60003fa4270 */
[----:B----4-:R0:W-:Y:S04]  /*450c0*/  @P4 STL [R1+0x15ec], R50 ;  /* 0x0015ec3201004387 */ /* 0x0101e80000100800 */
[----:B0-----:R-:W4:Y:S04]  /*450d0*/  LDL R50, [R1+0x10d0] ;  /* 0x0010d00001327983 */ /* 0x001f280000100800 */
[----:B------:R0:W-:Y:S04]  /*450e0*/  @P4 STL [R1+0x15e8], R5 ;  /* 0x0015e80501004387 */ /* 0x0001e80000100800 */
[----:B0-----:R-:W4:Y:S04]  /*450f0*/  LDL R5, [R1+0x10cc] ;  /* 0x0010cc0001057983 */ /* 0x001f280000100800 */
[----:B------:R-:W4:Y:S04]  /*45100*/  LDL.LU R85, [R1+0x10a4] ;  /* 0x0010a40001557983 */ /* 0x000f280000300800 */
[----:B------:R-:W4:Y:S04]  /*45110*/  LDL.LU.64 R40, [R1+0x2be0] ;  /* 0x002be00001287983 */ /* 0x000f280000300a00 */
[----:B------:R0:W-:Y:S04]  /*45120*/  @P3 STL [R1+0x15e4], R80 ;  /* 0x0015e45001003387 */ /* 0x0001e80000100800 */
[----:B0-----:R-:W4:Y:S04]  /*45130*/  LDL R80, [R1+0x10c8] ;  /* 0x0010c80001507983 */ /* 0x001f280000100800 */
[----:B------:R-:W4:Y:S04]  /*45140*/  LDL.LU.64 R42, [R1+0x2bd8] ;  /* 0x002bd800012a7983 */ /* 0x000f280000300a00 */
[----:B------:R0:W-:Y:S04]  /*45150*/  @P3 STL [R1+0x15e0], R0 ;  /* 0x0015e00001003387 */ /* 0x0001e80000100800 */
[----:B0-----:R-:W4:Y:S04]  /*45160*/  LDL R0, [R1+0x10c4] ;  /* 0x0010c40001007983 */ /* 0x001f280000100800 */
[----:B------:R-:W4:Y:S04]  /*45170*/  LDL.LU.64 R70, [R1+0x2bd0] ;  /* 0x002bd00001467983 */ /* 0x000f280000300a00 */
[----:B---3--:R0:W-:Y:S04]  /*45180*/  @P3 STL [R1+0x15dc], R29 ;  /* 0x0015dc1d01003387 */ /* 0x0081e80000100800 */
[----:B------:R-:W3:Y:S04]  /*45190*/  LDL R60, [R1+0x10bc] ;  /* 0x0010bc00013c7983 */ /* 0x000ee80000100800 */
[----:B------:R-:W3:Y:S04]  /*451a0*/  LDL R61, [R1+0x10b8] ;  /* 0x0010b800013d7983 */ /* 0x000ee80000100800 */
[----:B0-----:R-:W3:Y:S04]  /*451b0*/  LDL R29, [R1+0x10c0] ;  /* 0x0010c000011d7983 */ /* 0x001ee80000100800 */
[----:B------:R0:W-:Y:S04]  /*451c0*/  @P3 STL [R1+0x15d8], R73 ;  /* 0x0015d84901003387 */ /* 0x0001e80000100800 */
[----:B------:R-:W3:Y:S04]  /*451d0*/  LDL R14, [R1+0x10b0] ;  /* 0x0010b000010e7983 */ /* 0x000ee80000100800 */
[----:B------:R-:W3:Y:S04]  /*451e0*/  LDL R15, [R1+0x10ac] ;  /* 0x0010ac00010f7983 */ /* 0x000ee80000100800 */
[----:B0-----:R-:W3:Y:S04]  /*451f0*/  LDL R73, [R1+0x10b4] ;  /* 0x0010b40001497983 */ /* 0x001ee80000100800 */
[----:B------:R-:W3:Y:S04]  /*45200*/  @P5 LDG.E.U16 R81, desc[UR6][R36.64] ;  /* 0x0000000624515981 */ /* 0x000ee8000c1e1500 */
[----:B--2---:R-:W2:Y:S04]  /*45210*/  @P5 LDG.E.U16 R56, desc[UR6][R24.64] ;  /* 0x0000000618385981 */ /* 0x004ea8000c1e1500 */
[----:B------:R-:W2:Y:S04]  /*45220*/  @P5 LDG.E.U16 R57, desc[UR6][R58.64] ;  /* 0x000000063a395981 */ /* 0x000ea8000c1e1500 */
[----:B------:R-:W2:Y:S04]  /*45230*/  @P5 LDG.E.U16 R51, desc[UR6][R22.64] ;  /* 0x0000000616335981 */ /* 0x000ea8000c1e1500 */
[----:B------:R0:W-:Y:S04]  /*45240*/  @P1 STL [R1+0x10f4], R93 ;  /* 0x0010f45d01001387 */ /* 0x0001e80000100800 */
[----:B0-----:R-:W2:Y:S01]  /*45250*/  LDL R93, [R1+0x10a8] ;  /* 0x0010a800015d7983 */ /* 0x001ea20000100800 */
[----:B------:R-:W-:-:S03]  /*45260*/  ISETP.GT.AND P4, PT, R4, 0x52, PT ;  /* 0x000000520400780c */ /* 0x000fc60003f84270 */
[----:B------:R-:W2:Y:S04]  /*45270*/  LDL.LU.64 R74, [R1+0x2bc8] ;  /* 0x002bc800014a7983 */ /* 0x000ea80000300a00 */
[----:B------:R0:W-:Y:S04]  /*45280*/  @P1 STL [R1+0x10f0], R82 ;  /* 0x0010f05201001387 */ /* 0x0001e80000100800 */
[----:B0-----:R-:W2:Y:S04]  /*45290*/  LDL.LU R82, [R1+0x2bc0] ;  /* 0x002bc00001527983 */ /* 0x001ea80000300800 */
[----:B------:R-:W2:Y:S04]  /*452a0*/  LDL.LU.64 R62, [R1+0x2bb8] ;  /* 0x002bb800013e7983 */ /* 0x000ea80000300a00 */
[----:B------:R0:W-:Y:S04]  /*452b0*/  @P1 STL [R1+0x10ec], R83 ;  /* 0x0010ec5301001387 */ /* 0x0001e80000100800 */
[----:B------:R-:W2:Y:S01]  /*452c0*/  @P4 LDG.E.U16 R28, desc[UR6][R54.64] ;  /* 0x00000006361c4981 */ /* 0x000ea2000c1e1500 */
[----:B------:R-:W-:-:S03]  /*452d0*/  ISETP.GT.AND P3, PT, R4, 0x53, PT ;  /* 0x000000530400780c */ /* 0x000fc60003f64270 */
[----:B0-----:R-:W2:Y:S04]  /*452e0*/  LDL.LU R83, [R1+0x2bb0] ;  /* 0x002bb00001537983 */ /* 0x001ea80000300800 */
[----:B------:R-:W2:Y:S04]  /*452f0*/  LDL.LU.64 R78, [R1+0x2ba8] ;  /* 0x002ba800014e7983 */ /* 0x000ea80000300a00 */
[----:B------:R0:W-:Y:S04]  /*45300*/  @P1 STL [R1+0x10e8], R72 ;  /* 0x0010e84801001387 */ /* 0x0001e80000100800 */
[----:B0-----:R-:W2:Y:S04]  /*45310*/  LDL R72, [R1+0x10a0] ;  /* 0x0010a00001487983 */ /* 0x001ea80000100800 */
        /* <DEDUP_REMOVED lines=8> */
[----:B------:R-:W3:Y:S04]  /*453a0*/  @P3 LDG.E.U16 R29, desc[UR6][R34.64] ;  /* 0x00000006221d3981 */ /* 0x000ee8000c1e1500 */
[----:B------:R-:W3:Y:S04]  /*453b0*/  @P1 LDG.E.U16 R14, desc[UR6][R38.64] ;  /* 0x00000006260e1981 */ /* 0x000ee8000c1e1500 */
[----:B------:R-:W3:Y:S04]  /*453c0*/  @P1 LDG.E.U16 R15, desc[UR6][R20.64] ;  /* 0x00000006140f1981 */ /* 0x000ee8000c1e1500 */
[----:B------:R-:W3:Y:S04]  /*453d0*/  @P1 LDG.E.U16 R73, desc[UR6][R52.64] ;  /* 0x0000000634491981 */ /* 0x000ee8000c1e1500 */
[----:B------:R0:W-:Y:S04]  /*453e0*/  @P5 STL [R1+0x10e4], R81 ;  /* 0x0010e45101005387 */ /* 0x0001e80000100800 */
[----:B0-----:R-:W3:Y:S04]  /*453f0*/  LDL R81, [R1+0x109c] ;  /* 0x00109c0001517983 */ /* 0x001ee80000100800 */
[----:B------:R-:W3:Y:S04]  /*45400*/  LDL.LU.64 R22, [R1+0x2b98] ;  /* 0x002b980001167983 */ /* 0x000ee80000300a00 */
[----:B--2---:R0:W-:Y:S04]  /*45410*/  @P5 STL [R1+0x10e0], R51 ;  /* 0x0010e03301005387 */ /* 0x0041e80000100800 */
[----:B------:R-:W2:Y:S04]  /*45420*/  @P1 LDG.E.U16 R93, desc[UR6][R44.64] ;  /* 0x000000062c5d1981 */ /* 0x000ea8000c1e1500 */
[----:B0-----:R-:W2:Y:S04]  /*45430*/  LDL R51, [R1+0x1098] ;  /* 0x0010980001337983 */ /* 0x001ea80000100800 */
[----:B------:R-:W2:Y:S04]  /*45440*/  LDL.LU.64 R24, [R1+0x2b90] ;  /* 0x002b900001187983 */ /* 0x000ea80000300a00 */
[----:B------:R0:W-:Y:S04]  /*45450*/  @P5 STL [R1+0x10dc], R56 ;  /* 0x0010dc3801005387 */ /* 0x0001e80000100800 */
[----:B0-----:R-:W2:Y:S04]  /*45460*/  LDL.LU R56, [R1+0x2b88] ;  /* 0x002b880001387983 */ /* 0x001ea80000300800 */
[----:B------:R-:W2:Y:S04]  /*45470*/  LDL.LU.64 R58, [R1+0x2b80] ;  /* 0x002b8000013a7983 */ /* 0x000ea80000300a00 */
[----:B------:R0:W-:Y:S01]  /*45480*/  @P5 STL [R1+0x10d8], R57 ;  /* 0x0010d83901005387 */ /* 0x0001e20000100800 */
[----:B------:R-:W-:-:S03]  /*45490*/  ISETP.GT.AND P5, PT, R4, 0x55, PT ;  /* 0x000000550400780c */ /* 0x000fc60003fa4270 */
[----:B0-----:R-:W2:Y:S04]  /*454a0*/  LDL.LU R57, [R1+0x2b78] ;  /* 0x002b780001397983 */ /* 0x001ea80000300800 */
[----:B------:R-:W2:Y:S06]  /*454b0*/  LDL.LU.64 R54, [R1+0x2b70] ;  /* 0x002b700001367983 */ /* 0x000eac0000300a00 */
[----:B------:R-:W2:Y:S04]  /*454c0*/  @P5 LDG.E.U16 R85, desc[UR6][R30.64] ;  /* 0x000000061e555981 */ /* 0x000ea8000c1e1500 */
[----:B------:R0:W-:Y:S04]  /*454d0*/  @P4 STL [R1+0x10d4], R28 ;  /* 0x0010d41c01004387 */ /* 0x0001e80000100800 */
[----:B------:R-:W2:Y:S04]  /*454e0*/  @P5 LDG.E.U16 R72, desc[UR6][R26.64] ;  /* 0x000000061a485981 */ /* 0x000ea8000c1e1500 */
[----:B0-----:R-:W2:Y:S04]  /*454f0*/  LDL.LU R28, [R1+0x2b68] ;  /* 0x002b6800011c7983 */ /* 0x001ea80000300800 */
[----:B------:R-:W2:Y:S04]  /*45500*/  LDL.LU.64 R10, [R1+0x2b60] ;  /* 0x002b6000010a7983 */ /* 0x000ea80000300a00 */
[----:B----4-:R0:W-:Y:S04]  /*45510*/  @P4 STL [R1+0x10d0], R50 ;  /* 0x0010d03201004387 */ /* 0x0101e80000100800 */
[----:B0-----:R-:W4:Y:S04]  /*45520*/  LDL R50, [R1+0x15d4] ;  /* 0x0015d40001327983 */ /* 0x001f280000100800 */
[----:B------:R-:W4:Y:S04]  /*45530*/  LDL.LU.64 R48, [R1+0x2b58] ;  /* 0x002b580001307983 */ /* 0x000f280000300a00 */
[----:B------:R0:W-:Y:S04]  /*45540*/  @P4 STL [R1+0x10cc], R5 ;  /* 0x0010cc0501004387 */ /* 0x0001e80000100800 */
[----:B0-----:R-:W4:Y:S04]  /*45550*/  LDL R5, [R1+0x15d0] ;  /* 0x0015d00001057983 */ /* 0x001f280000100800 */
[----:B------:R-:W4:Y:S04]  /*45560*/  LDL.LU.64 R46, [R1+0x2b50] ;  /* 0x002b5000012e7983 */ /* 0x000f280000300a00 */
[----:B------:R0:W-:Y:S04]  /*45570*/  @P4 STL [R1+0x10c8], R80 ;  /* 0x0010c85001004387 */ /* 0x0001e80000100800 */
[----:B------:R-:W4:Y:S04]  /*45580*/  LDL.LU.64 R6, [R1+0x2b48] ;  /* 0x002b480001067983 */ /* 0x000f280000300a00 */
[----:B0-----:R-:W4:Y:S04]  /*45590*/  LDL R80, [R1+0x15cc] ;  /* 0x0015cc0001507983 */ /* 0x001f280000100800 */
[----:B------:R0:W-:Y:S04]  /*455a0*/  @P3 STL [R1+0x10c4], R0 ;  /* 0x0010c40001003387 */ /* 0x0001e80000100800 */
[----:B0-----:R-:W4:Y:S04]  /*455b0*/  LDL R0, [R1+0x15c8] ;  /* 0x0015c80001007983 */ /* 0x001f280000100800 */
        /* <DEDUP_REMOVED lines=11> */
[----:B0-----:R-:W3:Y:S04]  /*45670*/  LDL R73, [R1+0x15c4] ;  /* 0x0015c40001497983 */ /* 0x001ee80000100800 */
[----:B------:R-:W3:Y:S04]  /*45680*/  LDL.LU.64 R38, [R1+0x2b08] ;  /* 0x002b080001267983 */ /* 0x000ee80000300a00 */
[----:B------:R0:W-:Y:S04]  /*45690*/  @P1 STL [R1+0x10b0], R14 ;  /* 0x0010b00e01001387 */ /* 0x0001e80000100800 */
[----:B------:R-:W3:Y:S04]  /*456a0*/  @P5 LDG.E.U16 R81, desc[UR6][R64.64] ;  /* 0x0000000640515981 */ /* 0x000ee8000c1e1500 */
[----:B0-----:R-:W3:Y:S04]  /*456b0*/  LDL.LU R14, [R1+0x2b00] ;  /* 0x002b0000010e7983 */ /* 0x001ee80000300800 */
[----:B------:R-:W3:Y:S04]  /*456c0*/  LDL.LU.64 R20, [R1+0x2af8] ;  /* 0x002af80001147983 */ /* 0x000ee80000300a00 */
[----:B--2---:R-:W2:Y:S04]  /*456d0*/  @P5 LDG.E.U16 R51, desc[UR6][R18.64] ;  /* 0x0000000612335981 */ /* 0x004ea8000c1e1500 */
[----:B------:R0:W-:Y:S04]  /*456e0*/  @P1 STL [R1+0x10ac], R15 ;  /* 0x0010ac0f01001387 */ /* 0x0001e80000100800 */
[----:B0-----:R-:W2:Y:S04]  /*456f0*/  LDL.LU R15, [R1+0x2af0] ;  /* 0x002af000010f7983 */ /* 0x001ea80000300800 */
[----:B------:R-:W2:Y:S04]  /*45700*/  LDL.LU.64 R44, [R1+0x2ae8] ;  /* 0x002ae800012c7983 */ /* 0x000ea80000300a00 */
[----:B------:R0:W-:Y:S04]  /*45710*/  @P1 STL [R1+0x10a8], R93 ;  /* 0x0010a85d01001387 */ /* 0x0001e80000100800 */
[----:B0-----:R-:W2:Y:S01]  /*45720*/  LDL R93, [R1+0x15c0] ;  /* 0x0015c000015d7983 */ /* 0x001ea20000100800 */
[----:B------:R-:W-:-:S03]  /*45730*/  ISETP.GT.AND P4, PT, R4, 0x56, PT ;  /* 0x000000560400780c */ /* 0x000fc60003f84270 */
[----:B------:R-:W2:Y:S04]  /*45740*/  LDL.LU.64 R30, [R1+0x2ae0] ;  /* 0x002ae000011e7983 */ /* 0x000ea80000300a00 */
[----:B------:R-:W-:Y:S04]  /*45750*/  STL [R1+0x2448], R85 ;  /* 0x0024485501007387 */ /* 0x000fe80000100800 */
[----:B------:R-:W2:Y:S04]  /*45760*/  LDL.LU.64 R26, [R1+0x2ad8] ;  /* 0x002ad800011a7983 */ /* 0x000ea80000300a00 */
[----:B------:R0:W-:Y:S04]  /*45770*/  @P5 STL [R1+0x10a0], R72 ;  /* 0x0010a04801005387 */ /* 0x0001e80000100800 */
[----:B------:R-:W2:Y:S04]  /*45780*/  LDL R64, [R1+0x15b8] ;  /* 0x0015b80001407983 */ /* 0x000ea80000100800 */
[----:B------:R-:W2:Y:S04]  /*45790*/  LDL R65, [R1+0x1094] ;  /* 0x0010940001417983 */ /* 0x000ea80000100800 */
[----:B0-----:R-:W2:Y:S01]  /*457a0*/  LDL R72, [R1+0x15bc] ;  /* 0x0015bc0001487983 */ /* 0x001ea20000100800 */
[----:B------:R-:W-:-:S03]  /*457b0*/  ISETP.GT.AND P3, PT, R4, 0x57, PT ;  /* 0x000000570400780c */ /* 0x000fc60003f64270 */
[----:B----4-:R-:W4:Y:S04]  /*457c0*/  @P4 LDG.E.U16 R50, desc[UR6][R66.64] ;  /* 0x0000000642324981 */ /* 0x010f28000c1e1500 */
[----:B------:R-:W4:Y:S04]  /*457d0*/  @P4 LDG.E.U16 R5, desc[UR6][R16.64] ;  /* 0x0000000610054981 */ /* 0x000f28000c1e1500 */
[----:B------:R-:W4:Y:S04]  /*457e0*/  @P4 LDG.E.U16 R80, desc[UR6][R12.64] ;  /* 0x000000060c504981 */ /* 0x000f28000c1e1500 */
[----:B------:R-:W4:Y:S04]  /*457f0*/  @P4 LDG.E.U16 R0, desc[UR6][R8.64] ;  /* 0x0000000608004981 */ /* 0x000f28000c1e1500 */
[----:B---3--:R-:W3:Y:S04]  /*45800*/  @P3 LDG.E.U16 R73, desc[UR6][R32.64] ;  /* 0x0000000620493981 */ /* 0x008ee8000c1e1500 */
[----:B--2---:R0:W-:Y:S04]  /*45810*/  @P5 STL [R1+0x1098], R51 ;  /* 0x0010983301005387 */ /* 0x0041e80000100800 */
[----:B------:R-:W2:Y:S04]  /*45820*/  LDL R18, [R1+0x108c] ;  /* 0x00108c0001127983 */ /* 0x000ea80000100800 */
[----:B------:R-:W2:Y:S04]  /*45830*/  LDL R19, [R1+0x1088] ;  /* 0x0010880001137983 */ /* 0x000ea80000100800 */
[----:B0-----:R-:W2:Y:S04]  /*45840*/  LDL R51, [R1+0x1090] ;  /* 0x0010900001337983 */ /* 0x001ea80000100800 */
[----:B------:R-:W2:Y:S04]  /*45850*/  @P3 LDG.E.U16 R93, desc[UR6][R40.64] ;  /* 0x00000006285d3981 */ /* 0x000ea8000c1e1500 */
[----:B------:R-:W-:Y:S01]  /*45860*/  @P5 STL [R1+0x109c], R81 ;  /* 0x00109c5101005387 */ /* 0x000fe20000100800 */
[----:B------:R-:W-:-:S03]  /*45870*/  ISETP.GT.AND P1, PT, R4, 0x58, PT ;  /* 0x000000580400780c */ /* 0x000fc60003f24270 */
[----:B------:R-:W2:Y:S04]  /*45880*/  LDL.LU.64 R66, [R1+0x2ad0] ;  /* 0x002ad00001427983 */ /* 0x000ea80000300a00 */
[----:B------:R-:W2:Y:S06]  /*45890*/  @P3 LDG.E.U16 R64, desc[UR6][R70.64] ;  /* 0x0000000646403981 */ /* 0x000eac000c1e1500 */
[----:B------:R-:W2:Y:S04]  /*458a0*/  @P1 LDG.E.U16 R65, desc[UR6][R74.64] ;  /* 0x000000064a411981 */ /* 0x000ea8000c1e1500 */
[----:B------:R-:W2:Y:S04]  /*458b0*/  @P3 LDG.E.U16 R72, desc[UR6][R42.64] ;  /* 0x000000062a483981 */ /* 0x000ea8000c1e1500 */
[----:B----4-:R0:W-:Y:S04]  /*458c0*/  @P4 STL [R1+0x15d4], R50 ;  /* 0x0015d43201004387 */ /* 0x0101e80000100800 */
[----:B------:R-:W4:Y:S04]  /*458d0*/  LDL R16, [R1+0x1080] ;  /* 0x0010800001107983 */ /* 0x000f280000100800 */
[----:B------:R-:W4:Y:S04]  /*458e0*/  LDL R17, [R1+0x107c] ;  /* 0x00107c0001117983 */ /* 0x000f280000100800 */
[----:B0-----:R-:W4:Y:S04]  /*458f0*/  LDL R50, [R1+0x1084] ;  /* 0x0010840001327983 */ /* 0x001f280000100800 */
[----:B------:R0:W-:Y:S04]  /*45900*/  @P4 STL [R1+0x15d0], R5 ;  /* 0x0015d00501004387 */ /* 0x0001e80000100800 */
[----:B------:R-:W4:Y:S04]  /*45910*/  LDL R12, [R1+0x1074] ;  /* 0x00107400010c7983 */ /* 0x000f280000100800 */
[----:B------:R-:W4:Y:S04]  /*45920*/  LDL R13, [R1+0x1070] ;  /* 0x00107000010d7983 */ /* 0x000f280000100800 */
[----:B------:R-:W4:Y:S04]  /*45930*/  LDL R8, [R1+0x106c] ;  /* 0x00106c0001087983 */ /* 0x000f280000100800 */
[----:B0-----:R-:W4:Y:S04]  /*45940*/  LDL R5, [R1+0x1078] ;  /* 0x0010780001057983 */ /* 0x001f280000100800 */
[----:B------:R0:W-:Y:S04]  /*45950*/  @P4 STL [R1+0x15c8], R0 ;  /* 0x0015c80001004387 */ /* 0x0001e80000100800 */
[----:B0-----:R-:W4:Y:S04]  /*45960*/  LDL R0, [R1+0x1068] ;  /* 0x0010680001007983 */ /* 0x001f280000100800 */
[----:B------:R0:W-:Y:S04]  /*45970*/  @P4 STL [R1+0x15cc], R80 ;  /* 0x0015cc5001004387 */ /* 0x0001e80000100800 */
[----:B------:R-:W4:Y:S04]  /*45980*/  LDL R9, [R1+0x1064] ;  /* 0x0010640001097983 */ /* 0x000f280000100800 */
[----:B------:R-:W4:Y:S04]  /*45990*/  LDL R32, [R1+0x1060] ;  /* 0x0010600001207983 */ /* 0x000f280000100800 */
[----:B------:R-:W4:Y:S04]  /*459a0*/  LDL R33, [R1+0x105c] ;  /* 0x00105c0001217983 */ /* 0x000f280000100800 */
[----:B------:R-:W4:Y:S04]  /*459b0*/  LDL R81, [R1+0x1058] ;  /* 0x0010580001517983 */ /* 0x000f280000100800 */
[----:B------:R-:W4:Y:S04]  /*459c0*/  LDL.LU.64 R40, [R1+0x2ac8] ;  /* 0x002ac80001287983 */ /* 0x000f280000300a00 */
[----:B0-----:R-:W4:Y:S04]  /*459d0*/  LDL R80, [R1+0x1054] ;  /* 0x0010540001507983 */ /* 0x001f280000100800 */
[----:B---3--:R0:W-:Y:S04]  /*459e0*/  @P3 STL [R1+0x15c4], R73 ;  /* 0x0015c44901003387 */ /* 0x0081e80000100800 */
[----:B0-----:R-:W3:Y:S04]  /*459f0*/  LDL R73, [R1+0x1050] ;  /* 0x0010500001497983 */ /* 0x001ee80000100800 */
[----:B--2---:R-:W2:Y:S04]  /*45a00*/  @P1 LDG.E.U16 R18, desc[UR6][R82.64] ;  /* 0x0000000652121981 */ /* 0x004ea8000c1e1500 */
[----:B------:R-:W2:Y:S04]  /*45a10*/  @P1 LDG.E.U16 R19, desc[UR6][R78.64] ;  /* 0x000000064e131981 */ /* 0x000ea8000c1e1500 */
[----:B------:R-:W2:Y:S04]  /*45a20*/  @P1 LDG.E.U16 R51, desc[UR6][R62.64] ;  /* 0x000000063e331981 */ /* 0x000ea8000c1e1500 */
[----:B------:R0:W-:Y:S04]  /*45a30*/  @P3 STL [R1+0x15c0], R93 ;  /* 0x0015c05d01003387 */ /* 0x0001e80000100800 */
[----:B0-----:R-:W3:Y:S01]  /*45a40*/  LDL R93, [R1+0x104c] ;  /* 0x00104c00015d7983 */ /* 0x001ee20000100800 */
[----:B------:R-:W-:-:S03]  /*45a50*/  ISETP.GT.AND P5, PT, R4, 0x59, PT ;  /* 0x000000590400780c */ /* 0x000fc60003fa4270 */
[----:B------:R-:W3:Y:S01]  /*45a60*/  LDL.LU.64 R42, [R1+0x2ac0] ;  /* 0x002ac000012a7983 */ /* 0x000ee20000300a00 */
[----:B------:R-:W-:-:S03]  /*45a70*/  ISETP.GT.AND P4, PT, R4, 0x5a, PT ;  /* 0x0000005a0400780c */ /* 0x000fc60003f84270 */
[----:B------:R0:W-:Y:S04]  /*45a80*/  @P3 STL [R1+0x15bc], R72 ;  /* 0x0015bc4801003387 */ /* 0x0001e80000100800 */
[----:B0-----:R-:W3:Y:S04]  /*45a90*/  LDL R72, [R1+0x1048] ;  /* 0x0010480001487983 */ /* 0x001ee80000100800 */
[----:B------:R-:W3:Y:S04]  /*45aa0*/  LDL.LU.64 R70, [R1+0x2ab8] ;  /* 0x002ab80001467983 */ /* 0x000ee80000300a00 */
[----:B------:R0:W-:Y:S01]  /*45ab0*/  @P3 STL [R1+0x15b8], R64 ;  /* 0x0015b84001003387 */ /* 0x0001e20000100800 */
[----:B------:R-:W-:-:S03]  /*45ac0*/  ISETP.GT.AND P3, PT, R4, 0x5b, PT ;  /* 0x0000005b0400780c */ /* 0x000fc60003f64270 */
[----:B0-----:R-:W3:Y:S04]  /*45ad0*/  LDL.LU R64, [R1+0x2ab0] ;  /* 0x002ab00001407983 */ /* 0x001ee80000300800 */
        /* <DEDUP_REMOVED lines=16> */
[----:B--2---:R0:W-:Y:S04]  /*45be0*/  @P1 STL [R1+0x1090], R51 ;  /* 0x0010903301001387 */ /* 0x0041e80000100800 */
        /* <DEDUP_REMOVED lines=9> */
[----:B---3--:R-:W3:Y:S04]  /*45c80*/  @P1 LDG.E.U16 R93, desc[UR6][R60.64] ;  /* 0x000000063c5d1981 */ /* 0x008ee8000c1e1500 */
        /* <DEDUP_REMOVED lines=36> */
[----:B------:R-:W-:Y:S04]  /*45ed0*/  @P3 STL [R1+0x1058], R81 ;  /* 0x0010585101003387 */ /* 0x000fe80000100800 */
[----:B---3--:R0:W-:Y:S04]  /*45ee0*/  @P1 STL [R1+0x104c], R93 ;  /* 0x00104c5d01001387 */ /* 0x0081e80000100800 */
[----:B------:R-:W3:Y:S04]  /*45ef0*/  LDL R76, [R1+0x15b0] ;  /* 0x0015b000014c7983 */ /* 0x000ee80000100800 */
[----:B------:R-:W3:Y:S01]  /*45f00*/  LDL R77, [R1+0x15ac] ;  /* 0x0015ac00014d7983 */ /* 0x000ee20000100800 */
[----:B------:R-:W-:-:S03]  /*45f10*/  ISETP.GT.AND P5, PT, R4, 0x5d, PT ;  /* 0x0000005d0400780c */ /* 0x000fc60003fa4270 */
[----:B------:R-:W3:Y:S04]  /*45f20*/  LDL R52, [R1+0x15a8] ;  /* 0x0015a80001347983 */ /* 0x000ee80000100800 */
[----:B0-----:R-:W3:Y:S04]  /*45f30*/  LDL R93, [R1+0x15b4] ;  /* 0x0015b400015d7983 */ /* 0x001ee80000100800 */
[----:B--2---:R-:W-:Y:S04]  /*45f40*/  @P1 STL [R1+0x1048], R72 ;  /* 0x0010484801001387 */ /* 0x004fe80000100800 */
[----:B------:R-:W-:Y:S04]  /*45f50*/  @P1 STL [R1+0x1050], R73 ;  /* 0x0010504901001387 */ /* 0x000fe80000100800 */
[----:B------:R0:W-:Y:S04]  /*45f60*/  @P1 STL [R1+0x1054], R80 ;  /* 0x0010545001001387 */ /* 0x0001e80000100800 */
[----:B------:R-:W2:Y:S04]  /*45f70*/  LDL R53, [R1+0x15a4] ;  /* 0x0015a40001357983 */ /* 0x000ea80000100800 */
[----:B------:R-:W2:Y:S04]  /*45f80*/  LDL R68, [R1+0x15a0] ;  /* 0x0015a00001447983 */ /* 0x000ea80000100800 */
[----:B------:R-:W2:Y:S04]  /*45f90*/  LDL R69, [R1+0x159c] ;  /* 0x00159c0001457983 */ /* 0x000ea80000100800 */
[----:B------:R-:W2:Y:S04]  /*45fa0*/  @P5 LDG.E.U16 R51, desc[UR6][R38.64] ;  /* 0x0000000626335981 */ /* 0x000ea8000c1e1500 */
[----:B------:R-:W2:Y:S04]  /*45fb0*/  LDL R81, [R1+0x102c] ;  /* 0x00102c0001517983 */ /* 0x000ea80000100800 */
[----:B------:R-:W2:Y:S01]  /*45fc0*/  LDL R60, [R1+0x1028] ;  /* 0x00102800013c7983 */ /* 0x000ea20000100800 */
[----:B------:R-:W-:-:S03]  /*45fd0*/  ISETP.GT.AND P4, PT, R4, 0x5e, PT ;  /* 0x0000005e0400780c */ /* 0x000fc60003f84270 */
[----:B----4-:R-:W4:Y:S04]  /*45fe0*/  @P5 LDG.E.U16 R50, desc[UR6][R20.64] ;  /* 0x0000000614325981 */ /* 0x010f28000c1e1500 */
[----:B------:R-:W4:Y:S04]  /*45ff0*/  LDL R38, [R1+0x1598] ;  /* 0x0015980001267983 */ /* 0x000f280000100800 */
[----:B------:R-:W4:Y:S04]  /*46000*/  LDL R39, [R1+0x1034] ;  /* 0x0010340001277983 */ /* 0x000f280000100800 */
[----:B0-----:R-:W4:Y:S04]  /*46010*/  LDL R80, [R1+0x1030] ;  /* 0x0010300001507983 */ /* 0x001f280000100800 */
[----:B------:R-:W4:Y:S04]  /*46020*/  @P5 LDG.E.U16 R5, desc[UR6][R14.64] ;  /* 0x000000060e055981 */ /* 0x000f28000c1e1500 */
[----:B------:R-:W4:Y:S01]  /*46030*/  @P5 LDG.E.U16 R0, desc[UR6][R44.64] ;  /* 0x000000062c005981 */ /* 0x000f22000c1e1500 */
[----:B------:R-:W-:-:S02]  /*46040*/  ISETP.GT.AND P3, PT, R4, 0x5f, PT ;  /* 0x0000005f0400780c */ /* 0x000fc40003f64270 */
[C---:B------:R-:W-:Y:S01]  /*46050*/  ISETP.GT.AND P1, PT, R4.reuse, 0x60, PT ;  /* 0x000000600400780c */ /* 0x040fe20003f24270 */
[----:B------:R-:W4:Y:S04]  /*46060*/  LDL R61, [R1+0x1024] ;  /* 0x00102400013d7983 */ /* 0x000f280000100800 */
[----:B------:R-:W4:Y:S04]  /*46070*/  LDL R20, [R1+0x1020] ;  /* 0x0010200001147983 */ /* 0x000f280000100800 */
[----:B------:R-:W4:Y:S04]  /*46080*/  LDL R21, [R1+0x101c] ;  /* 0x00101c0001157983 */ /* 0x000f280000100800 */
[----:B------:R-:W4:Y:S04]  /*46090*/  LDL R14, [R1+0x1018] ;  /* 0x00101800010e7983 */ /* 0x000f280000100800 */
[----:B------:R-:W4:Y:S04]  /*460a0*/  LDL R15, [R1+0x1014] ;  /* 0x00101400010f7983 */ /* 0x000f280000100800 */
[----:B------:R-:W4:Y:S04]  /*460b0*/  LDL R72, [R1+0x1010] ;  /* 0x0010100001487983 */ /* 0x000f280000100800 */
[----:B------:R-:W4:Y:S04]  /*460c0*/  LDL R73, [R1+0x100c] ;  /* 0x00100c0001497983 */ /* 0x000f280000100800 */
[----:B---3--:R-:W3:Y:S04]  /*460d0*/  @P4 LDG.E.U16 R76, desc[UR6][R26.64] ;  /* 0x000000061a4c4981 */ /* 0x008ee8000c1e1500 */
[----:B------:R-:W3:Y:S04]  /*460e0*/  @P4 LDG.E.U16 R77, desc[UR6][R66.64] ;  /* 0x00000006424d4981 */ /* 0x000ee8000c1e1500 */
[----:B------:R-:W3:Y:S04]  /*460f0*/  @P4 LDG.E.U16 R52, desc[UR6][R40.64] ;  /* 0x0000000628344981 */ /* 0x000ee8000c1e1500 */
[----:B------:R-:W3:Y:S04]  /*46100*/  @P4 LDG.E.U16 R93, desc[UR6][R30.64] ;  /* 0x000000061e5d4981 */ /* 0x000ee8000c1e1500 */
[----:B--2---:R-:W2:Y:S04]  /*46110*/  @P3 LDG.E.U16 R53, desc[UR6][R42.64] ;  /* 0x000000062a353981 */ /* 0x004ea8000c1e1500 */
[----:B------:R-:W2:Y:S04]  /*46120*/  @P3 LDG.E.U16 R68, desc[UR6][R70.64] ;  /* 0x0000000646443981 */ /* 0x000ea8000c1e1500 */
[----:B------:R-:W2:Y:S04]  /*46130*/  @P3 LDG.E.U16 R69, desc[UR6][R74.64] ;  /* 0x000000064a453981 */ /* 0x000ea8000c1e1500 */
[----:B------:R-:W2:Y:S04]  /*46140*/  @P1 LDG.E.U16 R81, desc[UR6][R78.64] ;  /* 0x000000064e511981 */ /* 0x000ea8000c1e1500 */
[----:B------:R-:W2:Y:S04]  /*46150*/  @P1 LDG.E.U16 R60, desc[UR6][R18.64] ;  /* 0x00000006123c1981 */ /* 0x000ea8000c1e1500 */
[----:B----4-:R-:W4:Y:S04]  /*46160*/  @P3 LDG.E.U16 R38, desc[UR6][R64.64] ;  /* 0x0000000640263981 */ /* 0x010f28000c1e1500 */
[----:B------:R-:W2:Y:S04]  /*46170*/  @P1 LDG.E.U16 R39, desc[UR6][R62.64] ;  /* 0x000000063e271981 */ /* 0x000ea8000c1e1500 */
[----:B------:R-:W2:Y:S04]  /*46180*/  @P1 LDG.E.U16 R80, desc[UR6][R82.64] ;  /* 0x0000000652501981 */ /* 0x000ea8000c1e1500 */
[----:B------:R0:W-:Y:S04]  /*46190*/  @P5 STL [R1+0x1040], R50 ;  /* 0x0010403201005387 */ /* 0x0001e80000100800 */
[----:B0-----:R-:W2:Y:S04]  /*461a0*/  LDL R50, [R1+0x1008] ;  /* 0x0010080001327983 */ /* 0x001ea80000100800 */
[----:B------:R0:W-:Y:S04]  /*461b0*/  @P5 STL [R1+0x1044], R51 ;  /* 0x0010443301005387 */ /* 0x0001e80000100800 */
[----:B------:R-:W4:Y:S04]  /*461c0*/  LDL R44, [R1+0x1000] ;  /* 0x00100000012c7983 */ /* 0x000f280000100800 */
[----:B------:R-:W4:Y:S04]  /*461d0*/  LDL R45, [R1+0xffc] ;  /* 0x000ffc00012d7983 */ /* 0x000f280000100800 */
[----:B0-----:R-:W4:Y:S04]  /*461e0*/  LDL R51, [R1+0x1004] ;  /* 0x0010040001337983 */ /* 0x001f280000100800 */
[----:B------:R0:W-:Y:S04]  /*461f0*/  @P5 STL [R1+0x103c], R5 ;  /* 0x00103c0501005387 */ /* 0x0001e80000100800 */
[----:B0-----:R-:W4:Y:S04]  /*46200*/  LDL R5, [R1+0xff8] ;  /* 0x000ff80001057983 */ /* 0x001f280000100800 */
[----:B------:R0:W-:Y:S04]  /*46210*/  @P5 STL [R1+0x1038], R0 ;  /* 0x0010380001005387 */ /* 0x0001e80000100800 */
[----:B------:R-:W4:Y:S04]  /*46220*/  LDL.LU.64 R30, [R1+0x29d0] ;  /* 0x0029d000011e7983 */ /* 0x000f280000300a00 */
[----:B0-----:R-:W4:Y:S04]  /*46230*/  LDL R0, [R1+0xff4] ;  /* 0x000ff40001007983 */ /* 0x001f280000100800 */
[----:B---3--:R0:W-:Y:S04]  /*46240*/  @P4 STL [R1+0x15b4], R93 ;  /* 0x0015b45d01004387 */ /* 0x0081e80000100800 */
[----:B0-----:R-:W3:Y:S01]  /*46250*/  LDL R93, [R1+0xff0] ;  /* 0x000ff000015d7983 */ /* 0x001ee20000100800 */
[----:B------:R-:W-:-:S03]  /*46260*/  ISETP.GT.AND P5, PT, R4, 0x61, PT ;  /* 0x000000610400780c */ /* 0x000fc60003fa4270 */
[----:B------:R-:W3:Y:S04]  /*46270*/  LDL.LU.64 R26, [R1+0x29c8] ;  /* 0x0029c800011a7983 */ /* 0x000ee80000300a00 */
[----:B------:R0:W-:Y:S04]  /*46280*/  @P4 STL [R1+0x15b0], R76 ;  /* 0x0015b04c01004387 */ /* 0x0001e80000100800 */
[----:B0-----:R-:W3:Y:S04]  /*46290*/  LDL.LU R76, [R1+0x29c0] ;  /* 0x0029c000014c7983 */ /* 0x001ee80000300800 */
[----:B------:R-:W3:Y:S04]  /*462a0*/  LDL.LU.64 R66, [R1+0x29b8] ;  /* 0x0029b80001427983 */ /* 0x000ee80000300a00 */
[----:B------:R0:W-:Y:S04]  /*462b0*/  @P4 STL [R1+0x15ac], R77 ;  /* 0x0015ac4d01004387 */ /* 0x0001e80000100800 */
[----:B------:R-:W3:Y:S04]  /*462c0*/  @P5 LDG.E.U16 R61, desc[UR6][R36.64] ;  /* 0x00000006243d5981 */ /* 0x000ee8000c1e1500 */
[----:B------:R-:W3:Y:S04]  /*462d0*/  @P5 LDG.E.U16 R20, desc[UR6][R22.64] ;  /* 0x0000000616145981 */ /* 0x000ee8000c1e1500 */
[----:B------:R-:W3:Y:S04]  /*462e0*/  @P5 LDG.E.U16 R21, desc[UR6][R24.64] ;  /* 0x0000000618155981 */ /* 0x000ee8000c1e1500 */
[----:B------:R-:W3:Y:S04]  /*462f0*/  @P5 LDG.E.U16 R14, desc[UR6][R16.64] ;  /* 0x00000006100e5981 */ /* 0x000ee8000c1e1500 */
[----:B0-----:R-:W3:Y:S04]  /*46300*/  LDL.LU R77, [R1+0x29b0] ;  /* 0x0029b000014d7983 */ /* 0x001ee80000300800 */
[----:B------:R-:W3:Y:S04]  /*46310*/  LDL.LU.64 R40, [R1+0x29a8] ;  /* 0x0029a80001287983 */ /* 0x000ee80000300a00 */
[----:B------:R0:W-:Y:S01]  /*46320*/  @P4 STL [R1+0x15a8], R52 ;  /* 0x0015a83401004387 */ /* 0x0001e20000100800 */
[----:B------:R-:W-:-:S03]  /*46330*/  ISETP.GT.AND P4, PT, R4, 0x62, PT ;  /* 0x000000620400780c */ /* 0x000fc60003f84270 */
[----:B0-----:R-:W3:Y:S04]  /*46340*/  LDL.LU R52, [R1+0x29a0] ;  /* 0x0029a00001347983 */ /* 0x001ee80000300800 */
[----:B------:R-:W3:Y:S04]  /*46350*/  LDL.LU.64 R42, [R1+0x2998] ;  /* 0x00299800012a7983 */ /* 0x000ee80000300a00 */
[----:B--2---:R0:W-:Y:S04]  /*46360*/  @P3 STL [R1+0x15a4], R53 ;  /* 0x0015a43501003387 */ /* 0x0041e80000100800 */
[----:B------:R-:W2:Y:S04]  /*46370*/  @P4 LDG.E.U16 R15, desc[UR6][R58.64] ;  /* 0x000000063a0f4981 */ /* 0x000ea8000c1e1500 */
[----:B------:R-:W2:Y:S04]  /*46380*/  @P4 LDG.E.U16 R72, desc[UR6][R56.64] ;  /* 0x0000000638484981 */ /* 0x000ea8000c1e1500 */
[----:B------:R-:W2:Y:S04]  /*46390*/  @P4 LDG.E.U16 R73, desc[UR6][R54.64] ;  /* 0x0000000636494981 */ /* 0x000ea8000c1e1500 */
[----:B0-----:R-:W2:Y:S04]  /*463a0*/  LDL.LU R53, [R1+0x2990] ;  /* 0x0029900001357983 */ /* 0x001ea80000300800 */
[----:B------:R-:W2:Y:S04]  /*463b0*/  LDL.LU.64 R70, [R1+0x2988] ;  /* 0x0029880001467983 */ /* 0x000ea80000300a00 */
[----:B------:R0:W-:Y:S04]  /*463c0*/  @P3 STL [R1+0x15a0], R68 ;  /* 0x0015a04401003387 */ /* 0x0001e80000100800 */
[----:B0-----:R-:W2:Y:S04]  /*463d0*/  LDL.LU R68, [R1+0x2980] ;  /* 0x0029800001447983 */ /* 0x001ea80000300800 */
[----:B------:R-:W2:Y:S04]  /*463e0*/  LDL.LU.64 R74, [R1+0x2978] ;  /* 0x00297800014a7983 */ /* 0x000ea80000300a00 */
[----:B------:R0:W-:Y:S04]  /*463f0*/  @P3 STL [R1+0x159c], R69 ;  /* 0x00159c4501003387 */ /* 0x0001e80000100800 */
[----:B0-----:R-:W2:Y:S04]  /*46400*/  LDL.LU R69, [R1+0x2970] ;  /* 0x0029700001457983 */ /* 0x001ea80000300800 */
[----:B------:R-:W2:Y:S04]  /*46410*/  LDL.LU.64 R64, [R1+0x2968] ;  /* 0x0029680001407983 */ /* 0x000ea80000300a00 */
        /* <DEDUP_REMOVED lines=8> */
[----:B0-----:R-:W4:Y:S04]  /*464a0*/  LDL.LU R39, [R1+0x2950] ;  /* 0x0029500001277983 */ /* 0x001f280000300800 */
[----:B------:R-:W4:Y:S04]  /*464b0*/  LDL.LU.64 R82, [R1+0x2948] ;  /* 0x0029480001527983 */ /* 0x000f280000300a00 */
[----:B------:R0:W-:Y:S04]  /*464c0*/  @P1 STL [R1+0x1030], R80 ;  /* 0x0010305001001387 */ /* 0x0001e80000100800 */
[----:B------:R-:W4:Y:S04]  /*464d0*/  @P3 LDG.E.U16 R51, desc[UR6][R10.64] ;  /* 0x000000060a333981 */ /* 0x000f28000c1e1500 */
[----:B0-----:R-:W4:Y:S04]  /*464e0*/  LDL.LU R80, [R1+0x2940] ;  /* 0x0029400001507983 */ /* 0x001f280000300800 */
[----:B------:R-:W4:Y:S04]  /*464f0*/  LDL.LU.64 R78, [R1+0x2938] ;  /* 0x00293800014e7983 */ /* 0x000f280000300a00 */
[----:B------:R0:W-:Y:S04]  /*46500*/  @P1 STL [R1+0x102c], R81 ;  /* 0x00102c5101001387 */ /* 0x0001e80000100800 */
[----:B------:R-:W4:Y:S04]  /*46510*/  @P3 LDG.E.U16 R5, desc[UR6][R8.64] ;  /* 0x0000000608053981 */ /* 0x000f28000c1e1500 */
[----:B0-----:R-:W4:Y:S04]  /*46520*/  LDL.LU R81, [R1+0x2930] ;  /* 0x0029300001517983 */ /* 0x001f280000300800 */
[----:B------:R-:W4:Y:S04]  /*46530*/  LDL.LU.64 R18, [R1+0x2928] ;  /* 0x0029280001127983 */ /* 0x000f280000300a00 */
[----:B------:R0:W-:Y:S01]  /*46540*/  @P1 STL [R1+0x1028], R60 ;  /* 0x0010283c01001387 */ /* 0x0001e20000100800 */
[----:B------:R-:W-:-:S03]  /*46550*/  ISETP.GT.AND P1, PT, R4, 0x64, PT ;  /* 0x000000640400780c */ /* 0x000fc60003f24270 */
[----:B0-----:R-:W4:Y:S04]  /*46560*/  LDL.LU R60, [R1+0x2920] ;  /* 0x00292000013c7983 */ /* 0x001f280000300800 */
[----:B------:R-:W4:Y:S06]  /*46570*/  LDL.LU.64 R36, [R1+0x2918] ;  /* 0x0029180001247983 */ /* 0x000f2c0000300a00 */
[----:B------:R-:W4:Y:S04]  /*46580*/  @P1 LDG.E.U16 R0, desc[UR6][R6.64] ;  /* 0x0000000606001981 */ /* 0x000f28000c1e1500 */
[----:B---3--:R-:W3:Y:S04]  /*46590*/  @P1 LDG.E.U16 R93, desc[UR6][R34.64] ;  /* 0x00000006225d1981 */ /* 0x008ee8000c1e1500 */
        /* <DEDUP_REMOVED lines=12> */
[----:B--2---:R0:W-:Y:S04]  /*46660*/  @P4 STL [R1+0x1014], R15 ;  /* 0x0010140f01004387 */ /* 0x0041e80000100800 */
        /* <DEDUP_REMOVED lines=8> */
[----:B----4-:R0:W-:Y:S04]  /*466f0*/  @P4 STL [R1+0x1008], R50 ;  /* 0x0010083201004387 */ /* 0x0101e80000100800 */
[----:B0-----:R-:W4:Y:S04]  /*46700*/  LDL.LU R50, [R1+0x28a0] ;  /* 0x0028a00001327983 */ /* 0x001f280000300800 */
[----:B------:R-:W2:Y:S04]  /*46710*/  LDL.LU.64 R10, [R1+0x2898] ;  /* 0x00289800010a7983 */ /* 0x000ea80000300a00 */
[----:B------:R0:W-:Y:S04]  /*46720*/  @P3 STL [R1+0x1004], R51 ;  /* 0x0010043301003387 */ /* 0x0001e80000100800 */
[----:B0-----:R-:W4:Y:S04]  /*46730*/  LDL.LU R51, [R1+0x2890] ;  /* 0x0028900001337983 */ /* 0x001f280000300800 */
[----:B------:R-:W2:Y:S04]  /*46740*/  LDL.LU.64 R48, [R1+0x2888] ;  /* 0x0028880001307983 */ /* 0x000ea80000300a00 */
[----:B------:R0:W-:Y:S04]  /*46750*/  @P3 STL [R1+0x1000], R44 ;  /* 0x0010002c01003387 */ /* 0x0001e80000100800 */
        /* <DEDUP_REMOVED lines=10> */
[----:B------:R-:W4:Y:S04]  /*46800*/  LDL.LU.64 R34, [R1+0x2848] ;  /* 0x0028480001227983 */ /* 0x000f280000300a00 */
[----:B---3--:R0:W-:Y:S04]  /*46810*/  @P1 STL [R1+0xff0], R93 ;  /* 0x000ff05d01001387 */ /* 0x0081e80000100800 */
[----:B0-----:R-:W3:Y:S04]  /*46820*/  LDL.LU R93, [R1+0x2840] ;  /* 0x00284000015d7983 */ /* 0x001ee80000300800 */
[----:B--2---:R-:W2:Y:S04]  /*46830*/  @P1 LDG.E.U16 R0, desc[UR6][R28.64] ;  /* 0x000000061c001981 */ /* 0x004ea8000c1e1500 */
[----:B---3--:R-:W3:Y:S04]  /*46840*/  @P1 LDG.E.U16 R93, desc[UR6][R32.64] ;  /* 0x00000006205d1981 */ /* 0x008ee8000c1e1500 */
[----:B------:R-:W2:Y:S04]  /*46850*/  LDL.LU.64 R32, [R1+0x2838] ;  /* 0x0028380001207983 */ /* 0x000ea80000300a00 */
[----:B---3--:R0:W-:Y:S04]  /*46860*/  STL [R1+0xfec], R93 ;  /* 0x000fec5d01007387 */ /* 0x0081e80000100800 */
[----:B0-----:R-:W3:Y:S04]  /*46870*/  LDL.LU R93, [R1+0x2830] ;  /* 0x00283000015d7983 */ /* 0x001ee80000300800 */
[----:B------:R-:W3:Y:S01]  /*46880*/  LDL.LU.64 R28, [R1+0x2828] ;  /* 0x00282800011c7983 */ /* 0x000ee20000300a00 */
[----:B------:R-:W-:-:S02]  /*46890*/  ISETP.GT.AND P5, PT, R4, 0x65, PT ;  /* 0x000000650400780c */ /* 0x000fc40003fa4270 */
[----:B------:R-:W-:Y:S01]  /*468a0*/  PRMT R5, RZ, 0x7610, R5 ;  /* 0x00007610ff057816 */ /* 0x000fe20000000005 */
[----:B--2---:R0:W-:Y:S04]  /*468b0*/  STL [R1+0xfe8], R0 ;  /* 0x000fe80001007387 */ /* 0x0041e80000100800 */
[----:B0-----:R-:W2:Y:S06]  /*468c0*/  LDL.LU R0, [R1+0x2820] ;  /* 0x0028200001007983 */ /* 0x001eac0000300800 */
[----:B------:R-:W4:Y:S01]  /*468d0*/  @P5 LDG.E.U16 R5, desc[UR6][R26.64] ;  /* 0x000000061a055981 */ /* 0x000f22000c1e1500 */
[----:B---3--:R-:W-:-:S02]  /*468e0*/  PRMT R29, RZ, 0x7610, R29 ;  /* 0x00007610ff1d7816 */ /* 0x008fc4000000001d */
[----:B------:R-:W-:-:S04]  /*468f0*/  PRMT R93, RZ, 0x7610, R93 ;  /* 0x00007610ff5d7816 */ /* 0x000fc8000000005d */
[----:B------:R-:W3:Y:S04]  /*46900*/  @P5 LDG.E.U16 R29, desc[UR6][R30.64] ;  /* 0x000000061e1d5981 */ /* 0x000ee8000c1e1500 */
[----:B------:R-:W4:Y:S01]  /*46910*/  @P5 LDG.E.U16 R93, desc[UR6][R66.64] ;  /* 0x00000006425d5981 */ /* 0x000f22000c1e1500 */
[----:B--2---:R-:W-:-:S03]  /*46920*/  PRMT R0, RZ, 0x7610, R0 ;  /* 0x00007610ff007816 */ /* 0x004fc60000000000 */
[----:B------:R-:W2:Y:S04]  /*46930*/  LDL.LU.64 R30, [R1+0x2818] ;  /* 0x00281800011e7983 */ /* 0x000ea80000300a00 */
[----:B------:R-:W2:Y:S04]  /*46940*/  @P5 LDG.E.U16 R0, desc[UR6][R76.64] ;  /* 0x000000064c005981 */ /* 0x000ea8000c1e1500 */
[----:B---3--:R0:W-:Y:S04]  /*46950*/  STL [R1+0xfe4], R29 ;  /* 0x000fe41d01007387 */ /* 0x0081e80000100800 */
[----:B0-----:R-:W3:Y:S04]  /*46960*/  LDL.LU R29, [R1+0x2810] ;  /* 0x00281000011d7983 */ /* 0x001ee80000300800 */
[----:B------:R-:W3:Y:S04]  /*46970*/  LDL.LU.64 R26, [R1+0x2808] ;  /* 0x00280800011a7983 */ /* 0x000ee80000300a00 */
[----:B----4-:R0:W-:Y:S04]  /*46980*/  STL [R1+0xfe0], R5 ;  /* 0x000fe00501007387 */ /* 0x0101e80000100800 */
[----:B0-----:R-:W4:Y:S04]  /*46990*/  LDL.LU R5, [R1+0x2800] ;  /* 0x0028000001057983 */ /* 0x001f280000300800 */
[----:B------:R-:W3:Y:S04]  /*469a0*/  LDL.LU.64 R66, [R1+0x27f8] ;  /* 0x0027f80001427983 */ /* 0x000ee80000300a00 */
[----:B------:R0:W-:Y:S04]  /*469b0*/  STL [R1+0xfdc], R93 ;  /* 0x000fdc5d01007387 */ /* 0x0001e80000100800 */
[----:B0-----:R-:W3:Y:S04]  /*469c0*/  LDL.LU R93, [R1+0x27f0] ;  /* 0x0027f000015d7983 */ /* 0x001ee80000300800 */
[----:B------:R-:W3:Y:S01]  /*469d0*/  LDL.LU.64 R76, [R1+0x27e8] ;  /* 0x0027e800014c7983 */ /* 0x000ee20000300a00 */
[----:B------:R-:W-:-:S03]  /*469e0*/  ISETP.GT.AND P1, PT, R4, 0x68, PT ;  /* 0x000000680400780c */ /* 0x000fc60003f24270 */
[----:B--2---:R0:W-:Y:S04]  /*469f0*/  STL [R1+0xfd8], R0 ;  /* 0x000fd80001007387 */ /* 0x0041e80000100800 */
[----:B0-----:R-:W2:Y:S01]  /*46a00*/  LDL.LU R0, [R1+0x27e0] ;  /* 0x0027e00001007983 */ /* 0x001ea20000300800 */
[----:B----4-:R-:W-:-:S06]  /*46a10*/  PRMT R5, RZ, 0x7610, R5 ;  /* 0x00007610ff057816 */ /* 0x010fcc0000000005 */
[----:B------:R-:W4:Y:S01]  /*46a20*/  @P1 LDG.E.U16 R5, desc[UR6][R82.64] ;  /* 0x0000000652051981 */ /* 0x000f22000c1e1500 */
[----:B---3--:R-:W-:Y:S02]  /*46a30*/  PRMT R77, RZ, 0x7610, R77 ;  /* 0x00007610ff4d7816 */ /* 0x008fe4000000004d */
        /* <DEDUP_REMOVED lines=18> */
[----:B---3--:R-:W-:Y:S02]  /*46b60*/  PRMT R80, RZ, 0x7610, R80 ;  /* 0x00007610ff507816 */ /* 0x008fe40000000050 */
[----:B------:R-:W-:Y:S02]  /*46b70*/  PRMT R81, RZ, 0x7610, R81 ;  /* 0x00007610ff517816 */ /* 0x000fe40000000051 */
[----:B------:R-:W-:Y:S02]  /*46b80*/  PRMT R93, RZ, 0x7610, R93 ;  /* 0x00007610ff5d7816 */ /* 0x000fe4000000005d */
[----:B------:R-:W3:Y:S04]  /*46b90*/  @P5 LDG.E.U16 R80, desc[UR6][R76.64] ;  /* 0x000000064c505981 */ /* 0x000ee8000c1e1500 */
[----:B------:R-:W4:Y:S04]  /*46ba0*/  @P5 LDG.E.U16 R81, desc[UR6][R82.64] ;  /* 0x0000000652515981 */ /* 0x000f28000c1e1500 */
[----:B------:R-:W4:Y:S04]  /*46bb0*/  @P5 LDG.E.U16 R93, desc[UR6][R78.64] ;  /* 0x000000064e5d5981 */ /* 0x000f28000c1e1500 */
[----:B------:R-:W4:Y:S01]  /*46bc0*/  LDL.LU.64 R76, [R1+0x2798] ;  /* 0x00279800014c7983 */ /* 0x000f220000300a00 */
[----:B--2---:R-:W-:-:S03]  /*46bd0*/  PRMT R0, RZ, 0x7610, R0 ;  /* 0x00007610ff007816 */ /* 0x004fc60000000000 */
[----:B---3--:R0:W-:Y:S04]  /*46be0*/  STL [R1+0xf74], R80 ;  /* 0x000f745001007387 */ /* 0x0081e80000100800 */
[----:B0-----:R-:W2:Y:S04]  /*46bf0*/  LDL.LU R80, [R1+0x2790] ;  /* 0x0027900001507983 */ /* 0x001ea80000300800 */
[----:B------:R-:W3:Y:S04]  /*46c00*/  LDL.LU.64 R82, [R1+0x2788] ;  /* 0x0027880001527983 */ /* 0x000ee80000300a00 */
[----:B----4-:R0:W-:Y:S04]  /*46c10*/  STL [R1+0xf70], R81 ;  /* 0x000f705101007387 */ /* 0x0101e80000100800 */
[----:B------:R1:W4:Y:S04]  /*46c20*/  @P5 LDG.E.U16 R0, desc[UR6][R76.64] ;  /* 0x000000064c005981 */ /* 0x000328000c1e1500 */
[----:B0-----:R-:W2:Y:S04]  /*46c30*/  LDL.LU R81, [R1+0x2780] ;  /* 0x0027800001517983 */ /* 0x001ea80000300800 */
[----:B------:R-:W2:Y:S04]  /*46c40*/  LDL.LU.64 R78, [R1+0x2778] ;  /* 0x00277800014e7983 */ /* 0x000ea80000300a00 */
[----:B------:R0:W-:Y:S04]  /*46c50*/  STL [R1+0xf6c], R93 ;  /* 0x000f6c5d01007387 */ /* 0x0001e80000100800 */
[----:B0-----:R-:W2:Y:S04]  /*46c60*/  LDL.LU R93, [R1+0x2770] ;  /* 0x00277000015d7983 */ /* 0x001ea80000300800 */
[----:B------:R-:W1:Y:S01]  /*46c70*/  LDL.LU.64 R76, [R1+0x2768] ;  /* 0x00276800014c7983 */ /* 0x000e620000300a00 */
[----:B------:R-:W-:-:S02]  /*46c80*/  ISETP.GT.AND P1, PT, R4, 0x78, PT ;  /* 0x000000780400780c */ /* 0x000fc40003f24270 */
[----:B-1----:R-:W-:Y:S02]  /*46c90*/  PRMT R76, RZ, 0x7610, R76 ;  /* 0x00007610ff4c7816 */ /* 0x002fe4000000004c */
[----:B------:R-:W-:-:S09]  /*46ca0*/  PRMT R77, RZ, 0x7610, R77 ;  /* 0x00007610ff4d7816 */ /* 0x000fd2000000004d */
[----:B---3--:R-:W3:Y:S04]  /*46cb0*/  @P1 LDG.E.U16 R76, desc[UR6][R82.64] ;  /* 0x00000006524c1981 */ /* 0x008ee8000c1e1500 */
[----:B--2---:R-:W2:Y:S04]  /*46cc0*/  @P1 LDG.E.U16 R77, desc[UR6][R80.64] ;  /* 0x00000006504d1981 */ /* 0x004ea8000c1e1500 */
[----:B----4-:R0:W-:Y:S01]  /*46cd0*/  STL [R1+0xf68], R0 ;  /* 0x000f680001007387 */ /* 0x0101e20000100800 */
[----:B------:R-:W-:-:S06]  /*46ce0*/  PRMT R93, RZ, 0x7610, R93 ;  /* 0x00007610ff5d7816 */ /* 0x000fcc000000005d */
[----:B------:R-:W4:Y:S04]  /*46cf0*/  @P1 LDG.E.U16 R93, desc[UR6][R78.64] ;  /* 0x000000064e5d1981 */ /* 0x000f28000c1e1500 */
[----:B0-----:R-:W2:Y:S04]  /*46d00*/  LDL.LU R0, [R1+0x2760] ;  /* 0x0027600001007983 */ /* 0x001ea80000300800 */
[----:B---3--:R0:W-:Y:S04]  /*46d10*/  STL [R1+0xf14], R76 ;  /* 0x000f144c01007387 */ /* 0x0081e80000100800 */
[----:B0-----:R-:W3:Y:S04]  /*46d20*/  LDL.LU R76, [R1+0x275c] ;  /* 0x00275c00014c7983 */ /* 0x001ee80000300800 */
[----:B------:R-:W-:Y:S04]  /*46d30*/  STL [R1+0x213c], R82 ;  /* 0x00213c5201007387 */ /* 0x000fe80000100800 */
[----:B------:R-:W-:Y:S04]  /*46d40*/  STL [R1+0x220c], R82 ;  /* 0x00220c5201007387 */ /* 0x000fe80000100800 */
[----:B------:R-:W-:Y:S04]  /*46d50*/  STL [R1+0x23f8], R82 ;  /* 0x0023f85201007387 */ /* 0x000fe80000100800 */
[----:B------:R-:W-:Y:S04]  /*46d60*/  STL [R1+0x2138], R83 ;  /* 0x0021385301007387 */ /* 0x000fe80000100800 */
[----:B------:R-:W-:Y:S04]  /*46d70*/  STL [R1+0x2210], R83 ;  /* 0x0022105301007387 */ /* 0x000fe80000100800 */
[----:B------:R-:W-:Y:S04]  /*46d80*/  STL [R1+0x23fc], R83 ;  /* 0x0023fc5301007387 */ /* 0x000fe80000100800 */
[----:B--2---:R0:W-:Y:S04]  /*46d90*/  STL [R1+0xf10], R77 ;  /* 0x000f104d01007387 */ /* 0x0041e80000100800 */
[----:B0-----:R-:W3:Y:S04]  /*46da0*/  LDL.LU R77, [R1+0x2758] ;  /* 0x00275800014d7983 */ /* 0x001ee80000300800 */
[----:B------:R-:W-:Y:S01]  /*46db0*/  STL [R1+0x2144], R80 ;  /* 0x0021445001007387 */ /* 0x000fe20000100800 */
[----:B------:R-:W-:-:S03]  /*46dc0*/  PRMT R0, RZ, 0x7610, R0 ;  /* 0x00007610ff007816 */ /* 0x000fc60000000000 */
[----:B------:R-:W-:Y:S04]  /*46dd0*/  STL [R1+0x2214], R80 ;  /* 0x0022145001007387 */ /* 0x000fe80000100800 */
[----:B------:R-:W-:Y:S04]  /*46de0*/  STL [R1+0x2400], R80 ;  /* 0x0024005001007387 */ /* 0x000fe80000100800 */
[----:B------:R-:W-:Y:S04]  /*46df0*/  STL [R1+0x2140], R81 ;  /* 0x0021405101007387 */ /* 0x000fe80000100800 */
[----:B------:R-:W-:Y:S04]  /*46e00*/  STL [R1+0x2218], R81 ;  /* 0x0022185101007387 */ /* 0x000fe80000100800 */
[----:B------:R-:W-:Y:S04]  /*46e10*/  STL [R1+0x2404], R81 ;  /* 0x0024045101007387 */ /* 0x000fe80000100800 */
[----:B----4-:R0:W-:Y:S04]  /*46e20*/  STL [R1+0xf0c], R93 ;  /* 0x000f0c5d01007387 */ /* 0x0101e80000100800 */
[----:B0-----:R-:W2:Y:S04]  /*46e30*/  LDL.LU R93, [R1+0x2754] ;  /* 0x00275400015d7983 */ /* 0x001ea80000300800 */
[----:B---3--:R-:W3:Y:S01]  /*46e40*/  @P1 LDG.E.U16 R0, desc[UR6][R76.64] ;  /* 0x000000064c001981 */ /* 0x008ee2000c1e1500 */
[----:B------:R-:W-:-:S02]  /*46e50*/  ISETP.GT.AND P4, PT, R4, 0x66, PT ;  /* 0x000000660400780c */ /* 0x000fc40003f84270 */
[----:B------:R-:W-:Y:S01]  /*46e60*/  PRMT R39, RZ, 0x7610, R39 ;  /* 0x00007610ff277816 */ /* 0x000fe20000000027 */
[----:B------:R-:W-:Y:S04]  /*46e70*/  STL [R1+0x214c], R78 ;  /* 0x00214c4e01007387 */ /* 0x000fe80000100800 */
[----:B------:R-:W-:Y:S04]  /*46e80*/  STL [R1+0x221c], R78 ;  /* 0x00221c4e01007387 */ /* 0x000fe80000100800 */
[----:B------:R-:W-:Y:S01]  /*46e90*/  STL [R1+0x2148], R79 ;  /* 0x0021484f01007387 */ /* 0x000fe20000100800 */
[----:B------:R-:W-:-:S03]  /*46ea0*/  PRMT R5, RZ, 0x7610, R5 ;  /* 0x00007610ff057816 */ /* 0x000fc60000000005 */
[----:B------:R-:W-:Y:S04]  /*46eb0*/  STL [R1+0x2220], R79 ;  /* 0x0022204f01007387 */ /* 0x000fe80000100800 */
[----:B------:R-:W-:Y:S04]  /*46ec0*/  STL [R1+0x2408], R79 ;  /* 0x0024084f01007387 */ /* 0x000fe80000100800 */
[----:B------:R-:W4:Y:S04]  /*46ed0*/  @P4 LDG.E.U16 R39, desc[UR6][R40.64] ;  /* 0x0000000628274981 */ /* 0x000f28000c1e1500 */
[----:B------:R-:W4:Y:S01]  /*46ee0*/  @P4 LDG.E.U16 R5, desc[UR6][R42.64] ;  /* 0x000000062a054981 */ /* 0x000f22000c1e1500 */
[----:B--2---:R-:W-:-:S06]  /*46ef0*/  PRMT R93, RZ, 0x7610, R93 ;  /* 0x00007610ff5d7816 */ /* 0x004fcc000000005d */
[----:B------:R-:W2:Y:S04]  /*46f00*/  @P4 LDG.E.U16 R93, desc[UR6][R52.64] ;  /* 0x00000006345d4981 */ /* 0x000ea8000c1e1500 */
[----:B---3--:R0:W-:Y:S04]  /*46f10*/  STL [R1+0xf08], R0 ;  /* 0x000f080001007387 */ /* 0x0081e80000100800 */
[----:B0-----:R-:W3:Y:S04]  /*46f20*/  LDL.LU R0, [R1+0x2750] ;  /* 0x0027500001007983 */ /* 0x001ee80000300800 */
[----:B------:R-:W-:Y:S04]  /*46f30*/  STL [R1+0x2154], R76 ;  /* 0x0021544c01007387 */ /* 0x000fe80000100800 */
[----:B------:R-:W-:Y:S04]  /*46f40*/  STL [R1+0x2224], R76 ;  /* 0x0022244c01007387 */ /* 0x000fe80000100800 */
[----:B------:R-:W-:Y:S04]  /*46f50*/  STL [R1+0x240c], R76 ;  /* 0x00240c4c01007387 */ /* 0x000fe80000100800 */
[----:B------:R-:W-:Y:S04]  /*46f60*/  STL [R1+0x2150], R77 ;  /* 0x0021504d01007387 */ /* 0x000fe80000100800 */
[----:B------:R-:W3:Y:S04]  /*46f70*/  LDL.LU.64 R40, [R1+0x2748] ;  /* 0x0027480001287983 */ /* 0x000ee80000300a00 */
[----:B----4-:R0:W-:Y:S04]  /*46f80*/  STL [R1+0x1594], R39 ;  /* 0x0015942701007387 */ /* 0x0101e80000100800 */
[----:B0-----:R-:W4:Y:S04]  /*46f90*/  LDL.LU R39, [R1+0x2740] ;  /* 0x0027400001277983 */ /* 0x001f280000300800 */
[----:B------:R-:W4:Y:S04]  /*46fa0*/  LDL.LU.64 R42, [R1+0x2738] ;  /* 0x00273800012a7983 */ /* 0x000f280000300a00 */
[----:B------:R0:W-:Y:S04]  /*46fb0*/  STL [R1+0x1590], R5 ;  /* 0x0015900501007387 */ /* 0x0001e80000100800 */
[----:B0-----:R-:W4:Y:S04]  /*46fc0*/  LDL.LU R5, [R1+0x2730] ;  /* 0x0027300001057983 */ /* 0x001f280000300800 */
[----:B------:R-:W4:Y:S04]  /*46fd0*/  LDL.LU.64 R52, [R1+0x2728] ;  /* 0x0027280001347983 */ /* 0x000f280000300a00 */
[----:B--2---:R0:W-:Y:S04]  /*46fe0*/  STL [R1+0x158c], R93 ;  /* 0x00158c5d01007387 */ /* 0x0041e80000100800 */
[----:B0-----:R-:W2:Y:S01]  /*46ff0*/  LDL.LU R93, [R1+0x2720] ;  /* 0x00272000015d7983 */ /* 0x001ea20000300800 */
[----:B---3--:R-:W-:-:S06]  /*47000*/  PRMT R0, RZ, 0x7610, R0 ;  /* 0x00007610ff007816 */ /* 0x008fcc0000000000 */
[----:B------:R-:W3:Y:S04]  /*47010*/  @P4 LDG.E.U16 R0, desc[UR6][R70.64] ;  /* 0x0000000646004981 */ /* 0x000ee8000c1e1500 */
[----:B------:R-:W3:Y:S01]  /*47020*/  LDL.LU.64 R70, [R1+0x2718] ;  /* 0x0027180001467983 */ /* 0x000ee20000300a00 */
[----:B------:R-:W-:Y:S02]  /*47030*/  ISETP.GT.AND P3, PT, R4, 0x67, PT ;  /* 0x000000670400780c */ /* 0x000fe40003f64270 */
[----:B----4-:R-:W-:-:S11]  /*47040*/  PRMT R5, RZ, 0x7610, R5 ;  /* 0x00007610ff057816 */ /* 0x010fd60000000005 */
[----:B------:R-:W4:Y:S01]  /*47050*/  @P3 LDG.E.U16 R5, desc[UR6][R68.64] ;  /* 0x0000000644053981 */ /* 0x000f22000c1e1500 */
[----:B--2---:R-:W-:-:S06]  /*47060*/  PRMT R93, RZ, 0x7610, R93 ;  /* 0x00007610ff5d7816 */ /* 0x004fcc000000005d */
[----:B------:R-:W2:Y:S04]  /*47070*/  @P3 LDG.E.U16 R93, desc[UR6][R64.64] ;  /* 0x00000006405d3981 */ /* 0x000ea8000c1e1500 */
[----:B---3--:R0:W-:Y:S01]  /*47080*/  STL [R1+0x1588], R0 ;  /* 0x0015880001007387 */ /* 0x0081e20000100800 */
[----:B------:R-:W-:-:S03]  /*47090*/  PRMT R71, RZ, 0x7610, R71 ;  /* 0x00007610ff477816 */ /* 0x000fc60000000047 */
[----:B0-----:R-:W3:Y:S04]  /*470a0*/  LDL.LU R0, [R1+0x2710] ;  /* 0x0027100001007983 */ /* 0x001ee80000300800 */
[----:B------:R-:W2:Y:S04]  /*470b0*/  @P3 LDG.E.U16 R71, desc[UR6][R74.64] ;  /* 0x000000064a473981 */ /* 0x000ea8000c1e1500 */
[----:B------:R-:W4:Y:S01]  /*470c0*/  LDL.LU.64 R74, [R1+0x2708] ;  /* 0x00270800014a7983 */ /* 0x000f220000300a00 */
[----:B---3--:R-:W-:-:S03]  /*470d0*/  PRMT R0, RZ, 0x7610, R0 ;  /* 0x00007610ff007816 */ /* 0x008fc60000000000 */
[----:B--2---:R0:W-:Y:S04]  /*470e0*/  STL [R1+0x1584], R71 ;  /* 0x0015844701007387 */ /* 0x0041e80000100800 */
[----:B------:R-:W2:Y:S04]  /*470f0*/  @P3 LDG.E.U16 R0, desc[UR6][R62.64] ;  /* 0x000000063e003981 */ /* 0x000ea8000c1e1500 */
        /* <DEDUP_REMOVED lines=16> */
[----:B------:R-:W4:Y:S04]  /*47200*/  @P5 LDG.E.U16 R93, desc[UR6][R60.64] ;  /* 0x000000063c5d5981 */ /* 0x000f28000c1e1500 */
[----:B------:R-:W4:Y:S01]  /*47210*/  LDL.LU.64 R18, [R1+0x26c8] ;  /* 0x0026c80001127983 */ /* 0x000f220000300a00 */
[----:B--2---:R-:W-:-:S06]  /*47220*/  PRMT R0, RZ, 0x7610, R0 ;  /* 0x00007610ff007816 */ /* 0x004fcc0000000000 */
        /* <DEDUP_REMOVED lines=62> */
[----:B--2---:R-:W-:-:S06]  /*47610*/  PRMT R0, RZ, 0x7610, R0 ;  /* 0x00007610ff007816 */ /* 0x004fcc0000000000 */
[----:B------:R0:W2:Y:S04]  /*47620*/  @P1 LDG.E.U16 R0, desc[UR6][R68.64] ;  /* 0x0000000644001981 */ /* 0x0000a8000c1e1500 */
[----:B---3--:R1:W-:Y:S04]  /*47630*/  STL [R1+0xf64], R72 ;  /* 0x000f644801007387 */ /* 0x0083e80000100800 */
[----:B-1----:R-:W3:Y:S04]  /*47640*/  LDL.LU R72, [R1+0x2600] ;  /* 0x0026000001487983 */ /* 0x002ee80000300800 */
[----:B------:R-:W2:Y:S04]  /*47650*/  LDL.LU.64 R74, [R1+0x25f8] ;  /* 0x0025f800014a7983 */ /* 0x000ea80000300a00 */
[----:B----4-:R1:W-:Y:S04]  /*47660*/  STL [R1+0xf60], R73 ;  /* 0x000f604901007387 */ /* 0x0103e80000100800 */
[----:B-1----:R-:W3:Y:S04]  /*47670*/  LDL.LU R73, [R1+0x25f0] ;  /* 0x0025f00001497983 */ /* 0x002ee80000300800 */
[----:B------:R-:W4:Y:S04]  /*47680*/  LDL.LU.64 R70, [R1+0x25e8] ;  /* 0x0025e80001467983 */ /* 0x000f280000300a00 */
[----:B------:R1:W-:Y:S04]  /*47690*/  STL [R1+0xf5c], R93 ;  /* 0x000f5c5d01007387 */ /* 0x0003e80000100800 */
[----:B-1----:R-:W2:Y:S04]  /*476a0*/  LDL.LU R93, [R1+0x25e0] ;  /* 0x0025e000015d7983 */ /* 0x002ea80000300800 */
[----:B------:R-:W0:Y:S01]  /*476b0*/  LDL.LU.64 R68, [R1+0x25d8] ;  /* 0x0025d80001447983 */ /* 0x000e220000300a00 */
[----:B------:R-:W-:-:S02]  /*476c0*/  ISETP.GT.AND P4, PT, R4, 0x79, PT ;  /* 0x000000790400780c */ /* 0x000fc40003f84270 */
[----:B0-----:R-:W-:Y:S02]  /*476d0*/  PRMT R68, RZ, 0x7610, R68 ;  /* 0x00007610ff447816 */ /* 0x001fe40000000044 */
[----:B------:R-:W-:-:S09]  /*476e0*/  PRMT R69, RZ, 0x7610, R69 ;  /* 0x00007610ff457816 */ /* 0x000fd20000000045 */
[----:B--2---:R-:W2:Y:S04]  /*476f0*/  @P4 LDG.E.U16 R68, desc[UR6][R74.64] ;  /* 0x000000064a444981 */ /* 0x004ea8000c1e1500 */
[----:B---3--:R-:W3:Y:S04]  /*47700*/  @P4 LDG.E.U16 R69, desc[UR6][R72.64] ;  /* 0x0000000648454981 */ /* 0x008ee8000c1e1500 */
[----:B------:R0:W-:Y:S01]  /*47710*/  STL [R1+0xf58], R0 ;  /* 0x000f580001007387 */ /* 0x0001e20000100800 */
[----:B------:R-:W-:-:S06]  /*47720*/  PRMT R93, RZ, 0x7610, R93 ;  /* 0x00007610ff5d7816 */ /* 0x000fcc000000005d */
[----:B----4-:R-:W4:Y:S04]  /*47730*/  @P4 LDG.E.U16 R93, desc[UR6][R70.64] ;  /* 0x00000006465d4981 */ /* 0x010f28000c1e1500 */
[----:B0-----:R-:W3:Y:S04]  /*47740*/  LDL.LU R0, [R1+0x25d0] ;  /* 0x0025d00001007983 */ /* 0x001ee80000300800 */
[----:B--2---:R0:W-:Y:S04]  /*47750*/  STL [R1+0xf04], R68 ;  /* 0x000f044401007387 */ /* 0x0041e80000100800 */
[----:B0-----:R-:W2:Y:S04]  /*47760*/  LDL.LU R68, [R1+0x25cc] ;  /* 0x0025cc0001447983 */ /* 0x001ea80000300800 */
[----:B------:R-:W-:Y:S04]  /*47770*/  STL [R1+0x215c], R74 ;  /* 0x00215c4a01007387 */ /* 0x000fe80000100800 */
[----:B------:R-:W-:Y:S04]  /*47780*/  STL [R1+0x2228], R74 ;  /* 0x0022284a01007387 */ /* 0x000fe80000100800 */
[----:B------:R-:W-:Y:S04]  /*47790*/  STL [R1+0x2410], R74 ;  /* 0x0024104a01007387 */ /* 0x000fe80000100800 */
[----:B------:R-:W-:Y:S04]  /*477a0*/  STL [R1+0x2158], R75 ;  /* 0x0021584b01007387 */ /* 0x000fe80000100800 */
[----:B------:R-:W-:Y:S04]  /*477b0*/  STL [R1+0x222c], R75 ;  /* 0x00222c4b01007387 */ /* 0x000fe80000100800 */
[----:B------:R-:W-:Y:S04]  /*477c0*/  STL [R1+0x2414], R75 ;  /* 0x0024144b01007387 */ /* 0x000fe80000100800 */
[----:B---3--:R0:W-:Y:S04]  /*477d0*/  STL [R1+0xf00], R69 ;  /* 0x000f004501007387 */ /* 0x0081e80000100800 */
[----:B0-----:R-:W2:Y:S04]  /*477e0*/  LDL.LU R69, [R1+0x25c8] ;  /* 0x0025c80001457983 */ /* 0x001ea80000300800 */
[----:B------:R-:W-:Y:S04]  /*477f0*/  STL [R1+0x2164], R72 ;  /* 0x0021644801007387 */ /* 0x000fe80000100800 */
[----:B------:R-:W-:Y:S04]  /*47800*/  STL [R1+0x2230], R72 ;  /* 0x0022304801007387 */ /* 0x000fe80000100800 */
[----:B------:R-:W-:Y:S04]  /*47810*/  STL [R1+0x2418], R72 ;  /* 0x0024184801007387 */ /* 0x000fe80000100800 */
[----:B------:R-:W-:Y:S04]  /*47820*/  STL [R1+0x2160], R73 ;  /* 0x0021604901007387 */ /* 0x000fe80000100800 */
[----:B------:R-:W-:Y:S01]  /*47830*/  STL [R1+0x2234], R73 ;  /* 0x0022344901007387 */ /* 0x000fe20000100800 */
[----:B------:R-:W-:-:S03]  /*47840*/  PRMT R0, RZ, 0x7610, R0 ;  /* 0x00007610ff007816 */ /* 0x000fc60000000000 */
[----:B------:R-:W-:Y:S04]  /*47850*/  STL [R1+0x241c], R73 ;  /* 0x00241c4901007387 */ /* 0x000fe80000100800 */
[----:B----4-:R0:W-:Y:S01]  /*47860*/  STL [R1+0xefc], R93 ;  /* 0x000efc5d01007387 */ /* 0x0101e20000100800 */
[----:B------:R-:W-:-:S03]  /*47870*/  ISETP.GT.AND P3, PT, R4, 0x6c, PT ;  /* 0x0000006c0400780c */ /* 0x000fc60003f64270 */
[----:B0-----:R-:W3:Y:S04]  /*47880*/  LDL.LU R93, [R1+0x25c4] ;  /* 0x0025c400015d7983 */ /* 0x001ee80000300800 */
[----:B------:R-:W-:Y:S04]  /*47890*/  STL [R1+0x216c], R70 ;  /* 0x00216c4601007387 */ /* 0x000fe80000100800 */
[----:B------:R-:W-:Y:S04]  /*478a0*/  STL [R1+0x2238], R70 ;  /* 0x0022384601007387 */ /* 0x000fe80000100800 */
[----:B------:R-:W-:Y:S04]  /*478b0*/  STL [R1+0x2420], R70 ;  /* 0x0024204601007387 */ /* 0x000fe80000100800 */
[----:B------:R-:W-:Y:S04]  /*478c0*/  STL [R1+0x2168], R71 ;  /* 0x0021684701007387 */ /* 0x000fe80000100800 */
[----:B------:R-:W-:Y:S04]  /*478d0*/  STL [R1+0x223c], R71 ;  /* 0x00223c4701007387 */ /* 0x000fe80000100800 */
[----:B------:R0:W-:Y:S01]  /*478e0*/  STL [R1+0x2424], R71 ;  /* 0x0024244701007387 */ /* 0x0001e20000100800 */
[----:B------:R-:W-:-:S02]  /*478f0*/  PRMT R86, RZ, 0x7610, R86 ;  /* 0x00007610ff567816 */ /* 0x000fc40000000056 */
[----:B------:R-:W-:Y:S02]  /*47900*/  PRMT R85, RZ, 0x7610, R85 ;  /* 0x00007610ff557816 */ /* 0x000fe40000000055 */
[----:B------:R-:W-:Y:S02]  /*47910*/  PRMT R84, RZ, 0x7610, R84 ;  /* 0x00007610ff547816 */ /* 0x000fe40000000054 */
[----:B------:R-:W4:Y:S04]  /*47920*/  @P3 LDG.E.U16 R86, desc[UR6][R10.64] ;  /* 0x000000060a563981 */ /* 0x000f28000c1e1500 */
[----:B------:R-:W3:Y:S04]  /*47930*/  @P3 LDG.E.U16 R85, desc[UR6][R50.64] ;  /* 0x0000000632553981 */ /* 0x000ee8000c1e1500 */
[----:B------:R-:W3:Y:S01]  /*47940*/  @P3 LDG.E.U16 R84, desc[UR6][R48.64] ;  /* 0x0000000630543981 */ /* 0x000ee2000c1e1500 */
[----:B0-----:R-:W-:-:S06]  /*47950*/  PRMT R71, RZ, 0x7610, R71 ;  /* 0x00007610ff477816 */ /* 0x001fcc0000000047 */
[----:B------:R-:W3:Y:S04]  /*47960*/  @P3 LDG.E.U16 R71, desc[UR6][R12.64] ;  /* 0x000000060c473981 */ /* 0x000ee8000c1e1500 */
[----:B--2---:R-:W2:Y:S01]  /*47970*/  @P4 LDG.E.U16 R0, desc[UR6][R68.64] ;  /* 0x0000000644004981 */ /* 0x004ea2000c1e1500 */
[----:B------:R-:W-:Y:S02]  /*47980*/  ISETP.GT.AND P1, PT, R4, 0x6d, PT ;  /* 0x0000006d0400780c */ /* 0x000fe40003f24270 */
[----:B------:R-:W-:Y:S02]  /*47990*/  PRMT R79, RZ, 0x7610, R79 ;  /* 0x00007610ff4f7816 */ /* 0x000fe4000000004f */
[----:B------:R-:W-:Y:S02]  /*479a0*/  PRMT R81, RZ, 0x7610, R81 ;  /* 0x00007610ff517816 */ /* 0x000fe40000000051 */
[----:B------:R-:W-:-:S02]  /*479b0*/  PRMT R80, RZ, 0x7610, R80 ;  /* 0x00007610ff507816 */ /* 0x000fc40000000050 */
[----:B------:R-:W-:-:S05]  /*479c0*/  PRMT R83, RZ, 0x7610, R83 ;  /* 0x00007610ff537816 */ /* 0x000fca0000000053 */
[----:B------:R-:W3:Y:S04]  /*479d0*/  @P1 LDG.E.U16 R79, desc[UR6][R46.64] ;  /* 0x000000062e4f1981 */ /* 0x000ee8000c1e1500 */
[----:B------:R-:W3:Y:S04]  /*479e0*/  @P1 LDG.E.U16 R81, desc[UR6][R44.64] ;  /* 0x000000062c511981 */ /* 0x000ee8000c1e1500 */
[----:B------:R-:W3:Y:S04]  /*479f0*/  @P1 LDG.E.U16 R80, desc[UR6][R8.64] ;  /* 0x0000000608501981 */ /* 0x000ee8000c1e1500 */
[----:B------:R-:W3:Y:S01]  /*47a00*/  @P1 LDG.E.U16 R83, desc[UR6][R6.64] ;  /* 0x0000000606531981 */ /* 0x000ee2000c1e1500 */
[----:B------:R-:W-:-:S02]  /*47a10*/  ISETP.GT.AND P1, PT, R4, 0x72, PT ;  /* 0x000000720400780c */ /* 0x000fc40003f24270 */
[----:B------:R-:W-:Y:S02]  /*47a20*/  ISETP.GT.AND P4, PT, R4, 0x6e, PT ;  /* 0x0000006e0400780c */ /* 0x000fe40003f84270 */
[----:B------:R-:W-:Y:S02]  /*47a30*/  PRMT R78, RZ, 0x7610, R78 ;  /* 0x00007610ff4e7816 */ /* 0x000fe4000000004e */
[----:B------:R-:W-:Y:S02]  /*47a40*/  PRMT R75, RZ, 0x7610, R75 ;  /* 0x00007610ff4b7816 */ /* 0x000fe4000000004b */
[----:B------:R-:W-:-:S05]  /*47a50*/  PRMT R74, RZ, 0x7610, R74 ;  /* 0x00007610ff4a7816 */ /* 0x000fca000000004a */
[----:B------:R-:W3:Y:S04]  /*47a60*/  @P1 LDG.E.U16 R78, desc[UR6][R64.64] ;  /* 0x00000006404e1981 */ /* 0x000ee8000c1e1500 */
[----:B------:R-:W4:Y:S04]  /*47a70*/  @P1 LDG.E.U16 R75, desc[UR6][R18.64] ;  /* 0x00000006124b1981 */ /* 0x000f28000c1e1500 */
[----:B------:R-:W4:Y:S04]  /*47a80*/  @P1 LDG.E.U16 R74, desc[UR6][R62.64] ;  /* 0x000000063e4a1981 */ /* 0x000f28000c1e1500 */
        /* <DEDUP_REMOVED lines=8> */
[----:B------:R-:W2:Y:S04]  /*47b10*/  LDL.LU.64 R12, [R1+0x25b8] ;  /* 0x0025b800010c7983 */ /* 0x000ea80000300a00 */
[----:B---3--:R-:W-:Y:S04]  /*47b20*/  STL [R1+0x2460], R71 ;  /* 0x0024604701007387 */ /* 0x008fe80000100800 */
[----:B------:R-:W3:Y:S04]  /*47b30*/  LDL.LU.64 R10, [R1+0x25b0] ;  /* 0x0025b000010a7983 */ /* 0x000ee80000300a00 */
[----:B----4-:R-:W-:Y:S04]  /*47b40*/  STL [R1+0x2464], R86 ;  /* 0x0024645601007387 */ /* 0x010fe80000100800 */
[----:B------:R-:W4:Y:S04]  /*47b50*/  LDL.LU.64 R50, [R1+0x25a8] ;  /* 0x0025a80001327983 */ /* 0x000f280000300a00 */
[----:B------:R-:W-:Y:S04]  /*47b60*/  STL [R1+0x2468], R85 ;  /* 0x0024685501007387 */ /* 0x000fe80000100800 */
[----:B------:R-:W2:Y:S04]  /*47b70*/  LDL.LU.64 R48, [R1+0x25a0] ;  /* 0x0025a00001307983 */ /* 0x000ea80000300a00 */
[----:B------:R0:W-:Y:S04]  /*47b80*/  STL [R1+0x246c], R84 ;  /* 0x00246c5401007387 */ /* 0x0001e80000100800 */
[----:B------:R-:W2:Y:S01]  /*47b90*/  LDL.LU.64 R46, [R1+0x2598] ;  /* 0x00259800012e7983 */ /* 0x000ea20000300a00 */
[----:B0-----:R-:W-:-:S06]  /*47ba0*/  PRMT R84, RZ, 0x7610, R84 ;  /* 0x00007610ff547816 */ /* 0x001fcc0000000054 */
[----:B------:R-:W2:Y:S01]  /*47bb0*/  @P4 LDG.E.U16 R84, desc[UR6][R34.64] ;  /* 0x0000000622544981 */ /* 0x000ea2000c1e1500 */
[----:B------:R-:W-:-:S03]  /*47bc0*/  ISETP.GT.AND P3, PT, R4, 0x6f, PT ;  /* 0x0000006f0400780c */ /* 0x000fc60003f64270 */
[----:B------:R0:W-:Y:S04]  /*47bd0*/  STL [R1+0x2430], R79 ;  /* 0x0024304f01007387 */ /* 0x0001e80000100800 */
[----:B------:R-:W3:Y:S04]  /*47be0*/  LDL.LU.64 R44, [R1+0x2590] ;  /* 0x00259000012c7983 */ /* 0x000ee80000300a00 */
[----:B------:R1:W-:Y:S04]  /*47bf0*/  STL [R1+0x2434], R81 ;  /* 0x0024345101007387 */ /* 0x0003e80000100800 */
[----:B------:R-:W3:Y:S04]  /*47c00*/  LDL.LU.64 R8, [R1+0x2588] ;  /* 0x0025880001087983 */ /* 0x000ee80000300a00 */
[----:B------:R1:W-:Y:S01]  /*47c10*/  STL [R1+0x244c], R80 ;  /* 0x00244c5001007387 */ /* 0x0003e20000100800 */
[----:B------:R-:W-:-:S03]  /*47c20*/  PRMT R43, RZ, 0x7610, R43 ;  /* 0x00007610ff2b7816 */ /* 0x000fc6000000002b */
[----:B------:R-:W3:Y:S01]  /*47c30*/  LDL.LU.64 R6, [R1+0x2580] ;  /* 0x0025800001067983 */ /* 0x000ee20000300a00 */
[----:B------:R-:W-:Y:S02]  /*47c40*/  PRMT R42, RZ, 0x7610, R42 ;  /* 0x00007610ff2a7816 */ /* 0x000fe4000000002a */
[----:B0-----:R-:W-:Y:S02]  /*47c50*/  PRMT R79, RZ, 0x7610, R79 ;  /* 0x00007610ff4f7816 */ /* 0x001fe4000000004f */
[----:B-1----:R-:W-:Y:S02]  /*47c60*/  PRMT R81, RZ, 0x7610, R81 ;  /* 0x00007610ff517816 */ /* 0x002fe40000000051 */
[----:B------:R-:W-:Y:S01]  /*47c70*/  PRMT R80, RZ, 0x7610, R80 ;  /* 0x00007610ff507816 */ /* 0x000fe20000000050 */
[----:B------:R-:W-:Y:S04]  /*47c80*/  STL [R1+0x2450], R83 ;  /* 0x0024505301007387 */ /* 0x000fe80000100800 */
[----:B------:R-:W3:Y:S04]  /*47c90*/  LDL.LU.64 R34, [R1+0x2578] ;  /* 0x0025780001227983 */ /* 0x000ee80000300a00 */
[----:B------:R-:W3:Y:S04]  /*47ca0*/  @P4 LDG.E.U16 R81, desc[UR6][R32.64] ;  /* 0x0000000620514981 */ /* 0x000ee8000c1e1500 */
[----:B------:R-:W3:Y:S04]  /*47cb0*/  @P4 LDG.E.U16 R80, desc[UR6][R30.64] ;  /* 0x000000061e504981 */ /* 0x000ee8000c1e1500 */
[----:B------:R-:W3:Y:S04]  /*47cc0*/  @P4 LDG.E.U16 R79, desc[UR6][R28.64] ;  /* 0x000000061c4f4981 */ /* 0x000ee8000c1e1500 */
[----:B------:R-:W3:Y:S04]  /*47cd0*/  @P3 LDG.E.U16 R43, desc[UR6][R26.64] ;  /* 0x000000061a2b3981 */ /* 0x000ee8000c1e1500 */
[----:B------:R-:W3:Y:S04]  /*47ce0*/  @P3 LDG.E.U16 R42, desc[UR6][R66.64] ;  /* 0x00000006422a3981 */ /* 0x000ee8000c1e1500 */
[----:B------:R-:W3:Y:S04]  /*47cf0*/  LDL.LU.64 R32, [R1+0x2570] ;  /* 0x0025700001207983 */ /* 0x000ee80000300a00 */
[----:B------:R-:W3:Y:S04]  /*47d00*/  LDL.LU.64 R30, [R1+0x2568] ;  /* 0x00256800011e7983 */ /* 0x000ee80000300a00 */
[----:B------:R-:W3:Y:S04]  /*47d10*/  LDL.LU.64 R28, [R1+0x2560] ;  /* 0x00256000011c7983 */ /* 0x000ee80000300a00 */
[----:B------:R-:W3:Y:S04]  /*47d20*/  LDL.LU.64 R26, [R1+0x2558] ;  /* 0x00255800011a7983 */ /* 0x000ee80000300a00 */
[----:B------:R-:W3:Y:S04]  /*47d30*/  LDL.LU.64 R66, [R1+0x2550] ;  /* 0x0025500001427983 */ /* 0x000ee80000300a00 */
[----:B------:R-:W4:Y:S01]  /*47d40*/  LDL.LU.64 R64, [R1+0x2548] ;  /* 0x0025480001407983 */ /* 0x000f220000300a00 */
[----:B------:R-:W-:-:S03]  /*47d50*/  PRMT R72, RZ, 0x7610, R72 ;  /* 0x00007610ff487816 */ /* 0x000fc60000000048 */
[----:B------:R-:W-:Y:S04]  /*47d60*/  STL [R1+0x24b8], R78 ;  /* 0x0024b84e01007387 */ /* 0x000fe80000100800 */
[----:B------:R-:W-:Y:S04]  /*47d70*/  STL [R1+0x24bc], R75 ;  /* 0x0024bc4b01007387 */ /* 0x000fe80000100800 */
[----:B------:R-:W4:Y:S04]  /*47d80*/  LDL.LU.64 R62, [R1+0x2540] ;  /* 0x00254000013e7983 */ /* 0x000f280000300a00 */
[----:B------:R-:W-:Y:S04]  /*47d90*/  STL [R1+0x24c0], R74 ;  /* 0x0024c04a01007387 */ /* 0x000fe80000100800 */
[----:B------:R-:W4:Y:S04]  /*47da0*/  @P1 LDG.E.U16 R72, desc[UR6][R60.64] ;  /* 0x000000063c481981 */ /* 0x000f28000c1e1500 */
[----:B--2---:R-:W-:Y:S04]  /*47db0*/  STL [R1+0x1574], R84 ;  /* 0x0015745401007387 */ /* 0x004fe80000100800 */
[----:B------:R-:W2:Y:S01]  /*47dc0*/  LDL.LU.64 R60, [R1+0x2538] ;  /* 0x00253800013c7983 */ /* 0x000ea20000300a00 */
[----:B------:R-:W-:-:S02]  /*47dd0*/  ISETP.GT.AND P5, PT, R4, 0x7a, PT ;  /* 0x0000007a0400780c */ /* 0x000fc40003fa4270 */
[----:B------:R-:W-:Y:S02]  /*47de0*/  PRMT R73, RZ, 0x7610, R73 ;  /* 0x00007610ff497816 */ /* 0x000fe40000000049 */
[----:B------:R-:W-:Y:S02]  /*47df0*/  PRMT R37, RZ, 0x7610, R37 ;  /* 0x00007610ff257816 */ /* 0x000fe40000000025 */
[----:B------:R-:W-:Y:S02]  /*47e00*/  PRMT R36, RZ, 0x7610, R36 ;  /* 0x00007610ff247816 */ /* 0x000fe40000000024 */
[----:B------:R-:W-:Y:S02]  /*47e10*/  PRMT R71, RZ, 0x7610, R71 ;  /* 0x00007610ff477816 */ /* 0x000fe40000000047 */
[----:B------:R-:W2:Y:S04]  /*47e20*/  @P3 LDG.E.U16 R37, desc[UR6][R40.64] ;  /* 0x0000000628253981 */ /* 0x000ea8000c1e1500 */
[----:B------:R-:W2:Y:S01]  /*47e30*/  @P3 LDG.E.U16 R36, desc[UR6][R38.64] ;  /* 0x0000000626243981 */ /* 0x000ea2000c1e1500 */
[----:B------:R-:W-:-:S02]  /*47e40*/  PRMT R14, RZ, 0x7610, R14 ;  /* 0x00007610ff0e7816 */ /* 0x000fc4000000000e */
[----:B------:R-:W-:Y:S01]  /*47e50*/  PRMT R15, RZ, 0x7610, R15 ;  /* 0x00007610ff0f7816 */ /* 0x000fe2000000000f */
[----:B---3--:R-:W3:Y:S04]  /*47e60*/  @P5 LDG.E.U16 R73, desc[UR6][R66.64] ;  /* 0x0000000642495981 */ /* 0x008ee8000c1e1500 */
[----:B----4-:R-:W4:Y:S04]  /*47e70*/  @P5 LDG.E.U16 R71, desc[UR6][R64.64] ;  /* 0x0000000640475981 */ /* 0x010f28000c1e1500 */
[----:B------:R-:W4:Y:S04]  /*47e80*/  @P5 LDG.E.U16 R15, desc[UR6][R62.64] ;  /* 0x000000063e0f5981 */ /* 0x000f28000c1e1500 */
[----:B--2---:R-:W2:Y:S04]  /*47e90*/  @P5 LDG.E.U16 R14, desc[UR6][R60.64] ;  /* 0x000000063c0e5981 */ /* 0x004ea8000c1e1500 */
[----:B------:R-:W-:Y:S04]  /*47ea0*/  STL [R1+0x24c4], R72 ;  /* 0x0024c44801007387 */ /* 0x000fe80000100800 */
[----:B------:R-:W-:Y:S04]  /*47eb0*/  STL [R1+0x1570], R81 ;  /* 0x0015705101007387 */ /* 0x000fe80000100800 */
[----:B------:R-:W-:Y:S04]  /*47ec0*/  STL [R1+0x156c], R80 ;  /* 0x00156c5001007387 */ /* 0x000fe80000100800 */
[----:B------:R-:W-:Y:S04]  /*47ed0*/  STL [R1+0x1568], R79 ;  /* 0x0015684f01007387 */ /* 0x000fe80000100800 */
[----:B---3--:R-:W-:Y:S04]  /*47ee0*/  STL [R1+0x24c8], R73 ;  /* 0x0024c84901007387 */ /* 0x008fe80000100800 */
        /* <DEDUP_REMOVED lines=10> */
[----:B----4-:R-:W-:Y:S04]  /*47f90*/  STL [R1+0x24cc], R71 ;  /* 0x0024cc4701007387 */ /* 0x010fe80000100800 */
        /* <DEDUP_REMOVED lines=12> */
[----:B------:R-:W-:-:S02]  /*48060*/  ISETP.GT.AND P4, PT, R4, 0x73, PT ;  /* 0x000000730400780c */ /* 0x000fc40003f84270 */
[----:B------:R-:W-:Y:S02]  /*48070*/  PRMT R17, RZ, 0x7610, R17 ;  /* 0x00007610ff117816 */ /* 0x000fe40000000011 */
[----:B------:R-:W-:Y:S02]  /*48080*/  PRMT R16, RZ, 0x7610, R16 ;  /* 0x00007610ff107816 */ /* 0x000fe40000000010 */
[----:B------:R-:W-:-:S07]  /*48090*/  PRMT R13, RZ, 0x7610, R13 ;  /* 0x00007610ff0d7816 */ /* 0x000fce000000000d */
[----:B------:R-:W3:Y:S04]  /*480a0*/  @P4 LDG.E.U16 R17, desc[UR6][R24.64] ;  /* 0x0000000618114981 */ /* 0x000ee8000c1e1500 */
[----:B------:R-:W4:Y:S04]  /*480b0*/  @P4 LDG.E.U16 R16, desc[UR6][R22.64] ;  /* 0x0000000616104981 */ /* 0x000f28000c1e1500 */
[----:B------:R-:W3:Y:S04]  /*480c0*/  @P4 LDG.E.U16 R13, desc[UR6][R20.64] ;  /* 0x00000006140d4981 */ /* 0x000ee8000c1e1500 */
[----:B--2---:R-:W-:Y:S04]  /*480d0*/  STL [R1+0xee8], R14 ;  /* 0x000ee80e01007387 */ /* 0x004fe80000100800 */
[----:B------:R0:W-:Y:S04]  /*480e0*/  STL [R1+0xeec], R15 ;  /* 0x000eec0f01007387 */ /* 0x0001e80000100800 */
[----:B0-----:R-:W2:Y:S04]  /*480f0*/  LDL.64 R14, [R1] ;  /* 0x00000000010e7983 */ /* 0x001ea80000100a00 */
[----:B------:R0:W-:Y:S04]  /*48100*/  STL [R1+0x2194], R60 ;  /* 0x0021943c01007387 */ /* 0x0001e80000100800 */
[----:B------:R-:W-:Y:S04]  /*48110*/  STL [R1+0x2190], R61 ;  /* 0x0021903d01007387 */ /* 0x000fe80000100800 */
[----:B------:R-:W-:Y:S04]  /*48120*/  STL [R1+0x2260], R61 ;  /* 0x0022603d01007387 */ /* 0x000fe80000100800 */
[----:B------:R-:W3:Y:S04]  /*48130*/  LDL.LU.64 R24, [R1+0x2530] ;  /* 0x0025300001187983 */ /* 0x000ee80000300a00 */
[----:B------:R-:W4:Y:S04]  /*48140*/  LDL.LU.64 R22, [R1+0x2528] ;  /* 0x0025280001167983 */ /* 0x000f280000300a00 */
[----:B------:R-:W4:Y:S01]  /*48150*/  LDL.LU.64 R20, [R1+0x2520] ;  /* 0x0025200001147983 */ /* 0x000f220000300a00 */
[----:B------:R-:W-:-:S02]  /*48160*/  ISETP.GT.AND P3, PT, R4, 0x74, PT ;  /* 0x000000740400780c */ /* 0x000fc40003f64270 */
[----:B------:R-:W-:Y:S02]  /*48170*/  PRMT R76, RZ, 0x7610, R76 ;  /* 0x00007610ff4c7816 */ /* 0x000fe4000000004c */
[----:B------:R-:W-:Y:S02]  /*48180*/  PRMT R66, RZ, 0x7610, R66 ;  /* 0x00007610ff427816 */ /* 0x000fe40000000042 */
[----:B------:R-:W-:Y:S02]  /*48190*/  ISETP.GT.AND P1, PT, R4, 0x75, PT ;  /* 0x000000750400780c */ /* 0x000fe40003f24270 */
[----:B------:R-:W-:Y:S02]  /*481a0*/  PRMT R64, RZ, 0x7610, R64 ;  /* 0x00007610ff407816 */ /* 0x000fe40000000040 */
[----:B0-----:R-:W-:Y:S01]  /*481b0*/  PRMT R60, RZ, 0x7610, R60 ;  /* 0x00007610ff3c7816 */ /* 0x001fe2000000003c */
[----:B------:R-:W4:Y:S01]  /*481c0*/  @P4 LDG.E.U16 R76, desc[UR6][R58.64] ;  /* 0x000000063a4c4981 */ /* 0x000f22000c1e1500 */
[----:B------:R-:W-:-:S02]  /*481d0*/  PRMT R3, RZ, 0x7610, R3 ;  /* 0x00007610ff037816 */ /* 0x000fc40000000003 */
[----:B------:R-:W-:Y:S01]  /*481e0*/  PRMT R82, RZ, 0x7610, R82 ;  /* 0x00007610ff527816 */ /* 0x000fe20000000052 */
[----:B------:R-:W4:Y:S04]  /*481f0*/  @P3 LDG.E.U16 R66, desc[UR6][R56.64] ;  /* 0x0000000638423981 */ /* 0x000f28000c1e1500 */
[----:B------:R-:W4:Y:S04]  /*48200*/  @P3 LDG.E.U16 R64, desc[UR6][R54.64] ;  /* 0x0000000636403981 */ /* 0x000f28000c1e1500 */
[----:B------:R-:W4:Y:S04]  /*48210*/  @P3 LDG.E.U16 R60, desc[UR6][R52.64] ;  /* 0x00000006343c3981 */ /* 0x000f28000c1e1500 */
[----:B------:R-:W4:Y:S01]  /*48220*/  @P3 LDG.E.U16 R3, desc[UR6][R50.64] ;  /* 0x0000000632033981 */ /* 0x000f22000c1e1500 */
[----:B------:R-:W-:-:S02]  /*48230*/  PRMT R92, RZ, 0x7610, R92 ;  /* 0x00007610ff5c7816 */ /* 0x000fc4000000005c */
[----:B------:R-:W-:Y:S01]  /*48240*/  PRMT R91, RZ, 0x7610, R91 ;  /* 0x00007610ff5b7816 */ /* 0x000fe2000000005b */
[----:B------:R-:W4:Y:S01]  /*48250*/  @P1 LDG.E.U16 R82, desc[UR6][R48.64] ;  /* 0x0000000630521981 */ /* 0x000f22000c1e1500 */
[----:B------:R-:W-:Y:S02]  /*48260*/  PRMT R90, RZ, 0x7610, R90 ;  /* 0x00007610ff5a7816 */ /* 0x000fe4000000005a */
[----:B------:R-:W-:Y:S02]  /*48270*/  PRMT R12, RZ, 0x7610, R12 ;  /* 0x00007610ff0c7816 */ /* 0x000fe4000000000c */
[----:B------:R-:W-:Y:S01]  /*48280*/  PRMT R5, RZ, 0x7610, R5 ;  /* 0x00007610ff057816 */ /* 0x000fe20000000005 */
[----:B------:R-:W4:Y:S04]  /*48290*/  @P1 LDG.E.U16 R92, desc[UR6][R46.64] ;  /* 0x000000062e5c1981 */ /* 0x000f28000c1e1500 */
[----:B------:R-:W4:Y:S01]  /*482a0*/  @P1 LDG.E.U16 R91, desc[UR6][R44.64] ;  /* 0x000000062c5b1981 */ /* 0x000f22000c1e1500 */
[----:B------:R-:W-:-:S02]  /*482b0*/  ISETP.GT.AND P4, PT, R4, 0x76, PT ;  /* 0x000000760400780c */ /* 0x000fc40003f84270 */
[----:B------:R-:W-:Y:S02]  /*482c0*/  ISETP.GT.AND P3, PT, R4, 0x77, PT ;  /* 0x000000770400780c */ /* 0x000fe40003f64270 */
[----:B------:R-:W-:Y:S02]  /*482d0*/  PRMT R11, RZ, 0x7610, R11 ;  /* 0x00007610ff0b7816 */ /* 0x000fe4000000000b */
[----:B------:R-:W-:Y:S02]  /*482e0*/  PRMT R7, RZ, 0x7610, R7 ;  /* 0x00007610ff077816 */ /* 0x000fe40000000007 */
[----:B------:R-:W-:Y:S02]  /*482f0*/  PRMT R6, RZ, 0x7610, R6 ;  /* 0x00007610ff067816 */ /* 0x000fe40000000006 */
[----:B------:R-:W-:Y:S02]  /*48300*/  PRMT R9, RZ, 0x7610, R9 ;  /* 0x00007610ff097816 */ /* 0x000fe40000000009 */
[----:B------:R-:W-:-:S02]  /*48310*/  PRMT R10, RZ, 0x7610, R10 ;  /* 0x00007610ff0a7816 */ /* 0x000fc4000000000a */
[----:B------:R-:W-:Y:S01]  /*48320*/  PRMT R8, RZ, 0x7610, R8 ;  /* 0x00007610ff087816 */ /* 0x000fe20000000008 */
[----:B------:R-:W4:Y:S04]  /*48330*/  LDL.LU.64 R58, [R1+0x2518] ;  /* 0x00251800013a7983 */ /* 0x000f280000300a00 */
[----:B------:R-:W4:Y:S04]  /*48340*/  @P4 LDG.E.U16 R12, desc[UR6][R34.64] ;  /* 0x00000006220c4981 */ /* 0x000f28000c1e1500 */
[----:B------:R-:W4:Y:S04]  /*48350*/  @P4 LDG.E.U16 R11, desc[UR6][R32.64] ;  /* 0x00000006200b4981 */ /* 0x000f28000c1e1500 */
[----:B------:R-:W4:Y:S04]  /*48360*/  @P4 LDG.E.U16 R9, desc[UR6][R28.64] ;  /* 0x000000061c094981 */ /* 0x000f28000c1e1500 */
[----:B------:R-:W4:Y:S04]  /*48370*/  @P4 LDG.E.U16 R10, desc[UR6][R30.64] ;  /* 0x000000061e0a4981 */ /* 0x000f28000c1e1500 */
[----:B------:R-:W4:Y:S04]  /*48380*/  @P3 LDG.E.U16 R8, desc[UR6][R26.64] ;  /* 0x000000061a083981 */ /* 0x000f28000c1e1500 */
[----:B--2---:R-:W2:Y:S04]  /*48390*/  @P1 LDG.E.U16 R90, desc[UR6][R14.64] ;  /* 0x000000060e5a1981 */ /* 0x004ea8000c1e1500 */
[----:B---3--:R-:W3:Y:S04]  /*483a0*/  @P3 LDG.E.U16 R7, desc[UR6][R24.64] ;  /* 0x0000000618073981 */ /* 0x008ee8000c1e1500 */
[----:B----4-:R-:W4:Y:S04]  /*483b0*/  @P3 LDG.E.U16 R5, desc[UR6][R20.64] ;  /* 0x0000000614053981 */ /* 0x010f28000c1e1500 */
[----:B------:R-:W3:Y:S04]  /*483c0*/  @P3 LDG.E.U16 R6, desc[UR6][R22.64] ;  /* 0x0000000616063981 */ /* 0x000ee8000c1e1500 */
[----:B------:R-:W-:Y:S04]  /*483d0*/  STL [R1+0x24b0], R76 ;  /* 0x0024b04c01007387 */ /* 0x000fe80000100800 */
[----:B------:R-:W3:Y:S04]  /*483e0*/  LDL.LU.64 R56, [R1+0x2510] ;  /* 0x0025100001387983 */ /* 0x000ee80000300a00 */
        /* <DEDUP_REMOVED lines=9> */
[----:B------:R-:W-:Y:S04]  /*48480*/  STL [R1+0x248c], R82 ;  /* 0x00248c5201007387 */ /* 0x000fe80000100800 */
[----:B------:R-:W-:Y:S04]  /*48490*/  STL [R1+0xf40], R16 ;  /* 0x000f401001007387 */ /* 0x000fe80000100800 */
[----:B------:R-:W3:Y:S04]  /*484a0*/  LDL.LU.64 R46, [R1+0x24e8] ;  /* 0x0024e800012e7983 */ /* 0x000ee80000300a00 */
[----:B------:R-:W-:Y:S04]  /*484b0*/  STL [R1+0x2490], R92 ;  /* 0x0024905c01007387 */ /* 0x000fe80000100800 */
[----:B------:R-:W-:Y:S04]  /*484c0*/  STL [R1+0xf3c], R13 ;  /* 0x000f3c0d01007387 */ /* 0x000fe80000100800 */
[----:B------:R-:W3:Y:S04]  /*484d0*/  LDL.LU.64 R44, [R1+0x24e0] ;  /* 0x0024e000012c7983 */ /* 0x000ee80000300a00 */
[----:B------:R-:W-:Y:S04]  /*484e0*/  STL [R1+0x2494], R91 ;  /* 0x0024945b01007387 */ /* 0x000fe80000100800 */
[----:B--2---:R-:W-:Y:S04]  /*484f0*/  STL [R1+0x2498], R90 ;  /* 0x0024985a01007387 */ /* 0x004fe80000100800 */
        /* <DEDUP_REMOVED lines=23> */
[----:B------:R-:W-:Y:S04]  /*48670*/  STL.64 [R1+0x21c0], R24 ;  /* 0x0021c01801007387 */ /* 0x000fe80000100a00 */
[----:B------:R-:W-:Y:S04]  /*48680*/  STL.64 [R1+0x21c8], R22 ;  /* 0x0021c81601007387 */ /* 0x000fe80000100a00 */
[----:B------:R-:W2:Y:S04]  /*48690*/  LDL.LU R43, [R1+0x209c] ;  /* 0x00209c00012b7983 */ /* 0x000ea80000300800 */
[----:B----4-:R0:W-:Y:S04]  /*486a0*/  STL [R1+0x1538], R5 ;  /* 0x0015380501007387 */ /* 0x0101e80000100800 */
[----:B------:R-:W-:Y:S04]  /*486b0*/  STL [R1+0x1550], R11 ;  /* 0x0015500b01007387 */ /* 0x000fe80000100800 */
[----:B0-----:R-:W4:Y:S04]  /*486c0*/  LDL.LU R5, [R1+0x20cc] ;  /* 0x0020cc0001057983 */ /* 0x001f280000300800 */
[----:B---3--:R0:W-:Y:S04]  /*486d0*/  STL [R1+0x1540], R7 ;  /* 0x0015400701007387 */ /* 0x0081e80000100800 */
[----:B0-----:R-:W3:Y:S04]  /*486e0*/  LDL.LU R7, [R1+0x20a0] ;  /* 0x0020a00001077983 */ /* 0x001ee80000300800 */
[----:B------:R0:W-:Y:S04]  /*486f0*/  STL [R1+0x153c], R6 ;  /* 0x00153c0601007387 */ /* 0x0001e80000100800 */
[----:B0-----:R-:W3:Y:S04]  /*48700*/  LDL.LU R6, [R1+0x20d0] ;  /* 0x0020d00001067983 */ /* 0x001ee80000300800 */
[----:B------:R0:W-:Y:S04]  /*48710*/  STL [R1+0x1548], R9 ;  /* 0x0015480901007387 */ /* 0x0001e80000100800 */
[----:B0-----:R-:W2:Y:S04]  /*48720*/  LDL.LU R9, [R1+0x20a4] ;  /* 0x0020a40001097983 */ /* 0x001ea80000300800 */
[----:B------:R-:W-:Y:S04]  /*48730*/  STL [R1+0x154c], R10 ;  /* 0x00154c0a01007387 */ /* 0x000fe80000100800 */
[----:B------:R0:W-:Y:S04]  /*48740*/  STL [R1+0x1544], R8 ;  /* 0x0015440801007387 */ /* 0x0001e80000100800 */
[----:B0-----:R-:W2:Y:S04]  /*48750*/  LDL.LU R8, [R1+0x20d4] ;  /* 0x0020d40001087983 */ /* 0x001ea80000300800 */
[----:B------:R-:W2:Y:S04]  /*48760*/  LDL.LU R11, [R1+0x20a8] ;  /* 0x0020a800010b7983 */ /* 0x000ea80000300800 */
[----:B------:R-:W2:Y:S04]  /*48770*/  LDL.LU R10, [R1+0x20d8] ;  /* 0x0020d800010a7983 */ /* 0x000ea80000300800 */
        /* <DEDUP_REMOVED lines=15> */
[----:B------:R-:W-:-:S02]  /*48870*/  ISETP.GT.AND P1, PT, R4, 0x7b, PT ;  /* 0x0000007b0400780c */ /* 0x000fc40003f24270 */
[----:B------:R-:W-:Y:S02]  /*48880*/  PRMT R34, RZ, 0x7610, R34 ;  /* 0x00007610ff227816 */ /* 0x000fe40000000022 */
[----:B------:R-:W-:Y:S02]  /*48890*/  PRMT R33, RZ, 0x7610, R33 ;  /* 0x00007610ff217816 */ /* 0x000fe40000000021 */
[----:B------:R-:W-:Y:S02]  /*488a0*/  PRMT R32, RZ, 0x7610, R32 ;  /* 0x00007610ff207816 */ /* 0x000fe40000000020 */
[----:B------:R-:W-:Y:S02]  /*488b0*/  PRMT R30, RZ, 0x7610, R30 ;  /* 0x00007610ff1e7816 */ /* 0x000fe4000000001e */
[----:B------:R-:W-:-:S03]  /*488c0*/  ISETP.GT.AND P5, PT, R4, 0x7e, PT ;  /* 0x0000007e0400780c */ /* 0x000fc60003fa4270 */
[----:B------:R0:W4:Y:S04]  /*488d0*/  @P1 LDG.E.U16 R34, desc[UR6][R58.64] ;  /* 0x000000063a221981 */ /* 0x000128000c1e1500 */
[----:B------:R-:W4:Y:S04]  /*488e0*/  @P1 LDG.E.U16 R33, desc[UR6][R56.64] ;  /* 0x0000000638211981 */ /* 0x000f28000c1e1500 */
[----:B------:R-:W4:Y:S04]  /*488f0*/  @P1 LDG.E.U16 R32, desc[UR6][R54.64] ;  /* 0x0000000636201981 */ /* 0x000f28000c1e1500 */
[----:B------:R-:W4:Y:S01]  /*48900*/  @P1 LDG.E.U16 R30, desc[UR6][R52.64] ;  /* 0x00000006341e1981 */ /* 0x000f22000c1e1500 */
[----:B------:R-:W-:-:S02]  /*48910*/  ISETP.GT.AND P1, PT, R4, 0x7f, PT ;  /* 0x0000007f0400780c */ /* 0x000fc40003f24270 */
[----:B------:R-:W-:Y:S02]  /*48920*/  PRMT R28, RZ, 0x7610, R28 ;  /* 0x00007610ff1c7816 */ /* 0x000fe4000000001c */
[----:B------:R-:W-:Y:S02]  /*48930*/  PRMT R31, RZ, 0x7610, R31 ;  /* 0x00007610ff1f7816 */ /* 0x000fe4000000001f */
[----:B------:R-:W-:Y:S01]  /*48940*/  PRMT R35, RZ, 0x7610, R35 ;  /* 0x00007610ff237816 */ /* 0x000fe20000000023 */
[----:B------:R-:W1:Y:S06]  /*48950*/  S2R R86, SR_TID.X ;  /* 0x0000000000567919 */ /* 0x000e6c0000002100 */
[----:B---3--:R-:W3:Y:S04]  /*48960*/  @P1 LDG.E.U16 R28, desc[UR6][R6.64] ;  /* 0x00000006061c1981 */ /* 0x008ee8000c1e1500 */
[----:B--2---:R-:W2:Y:S04]  /*48970*/  @P1 LDG.E.U16 R31, desc[UR6][R10.64] ;  /* 0x000000060a1f1981 */ /* 0x004ea8000c1e1500 */
[----:B----4-:R-:W4:Y:S01]  /*48980*/  @P5 LDG.E.U16 R35, desc[UR6][R12.64] ;  /* 0x000000060c235981 */ /* 0x010f22000c1e1500 */
[----:B------:R-:W-:-:S03]  /*48990*/  ISETP.GT.AND P4, PT, R4, 0x7c, PT ;  /* 0x0000007c0400780c */ /* 0x000fc60003f84270 */
[----:B------:R-:W-:Y:S04]  /*489a0*/  STL.64 [R1+0x21d0], R20 ;  /* 0x0021d01401007387 */ /* 0x000fe80000100a00 */
[----:B------:R0:W-:Y:S04]  /*489b0*/  STL.64 [R1+0x21e0], R58 ;  /* 0x0021e03a01007387 */ /* 0x0001e80000100a00 */
[----:B------:R-:W-:Y:S04]  /*489c0*/  STL [R1+0x2280], R56 ;  /* 0x0022803801007387 */ /* 0x000fe80000100800 */
[----:B------:R-:W-:Y:S04]  /*489d0*/  STL [R1+0x227c], R57 ;  /* 0x00227c3901007387 */ /* 0x000fe80000100800 */
[----:B------:R-:W-:Y:S04]  /*489e0*/  STL [R1+0x2288], R54 ;  /* 0x0022883601007387 */ /* 0x000fe80000100800 */
[----:B------:R-:W-:Y:S01]  /*489f0*/  STL [R1+0x2284], R55 ;  /* 0x0022843701007387 */ /* 0x000fe20000100800 */
[----:B------:R-:W-:-:S02]  /*48a00*/  PRMT R2, RZ, 0x7610, R2 ;  /* 0x00007610ff027816 */ /* 0x000fc40000000002 */
[----:B------:R-:W-:Y:S02]  /*48a10*/  PRMT R70, RZ, 0x7610, R70 ;  /* 0x00007610ff467816 */ /* 0x000fe40000000046 */
[----:B------:R-:W-:Y:S02]  /*48a20*/  PRMT R69, RZ, 0x7610, R69 ;  /* 0x00007610ff457816 */ /* 0x000fe40000000045 */
[----:B------:R-:W-:Y:S01]  /*48a30*/  PRMT R68, RZ, 0x7610, R68 ;  /* 0x00007610ff447816 */ /* 0x000fe20000000044 */
[----:B------:R-:W-:Y:S04]  /*48a40*/  STL [R1+0x2290], R52 ;  /* 0x0022903401007387 */ /* 0x000fe80000100800 */
[----:B------:R-:W-:Y:S04]  /*48a50*/  STL [R1+0x228c], R53 ;  /* 0x00228c3501007387 */ /* 0x000fe80000100800 */
[----:B------:R-:W-:Y:S01]  /*48a60*/  STL [R1+0x2298], R50 ;  /* 0x0022983201007387 */ /* 0x000fe20000100800 */
[----:B-1----:R-:W-:-:S03]  /*48a70*/  LOP3.LUT R60, R86, 0x7f, RZ, 0xc0, !PT ;  /* 0x0000007f563c7812 */ /* 0x002fc600078ec0ff */
[----:B------:R-:W-:Y:S04]  /*48a80*/  STL [R1+0x2294], R51 ;  /* 0x0022943301007387 */ /* 0x000fe80000100800 */
[----:B------:R-:W-:Y:S01]  /*48a90*/  STL [R1+0x22a0], R48 ;  /* 0x0022a03001007387 */ /* 0x000fe20000100800 */
[----:B0-----:R-:W-:-:S03]  /*48aa0*/  PRMT R58, RZ, 0x7610, R58 ;  /* 0x00007610ff3a7816 */ /* 0x001fc6000000003a */
[----:B------:R-:W4:Y:S04]  /*48ab0*/  @P4 LDG.E.U16 R2, desc[UR6][R50.64] ;  /* 0x0000000632024981 */ /* 0x000f28000c1e1500 */
[----:B------:R-:W4:Y:S04]  /*48ac0*/  @P4 LDG.E.U16 R70, desc[UR6][R48.64] ;  /* 0x0000000630464981 */ /* 0x000f28000c1e1500 */
[----:B------:R-:W-:Y:S04]  /*48ad0*/  STL [R1+0x229c], R49 ;  /* 0x00229c3101007387 */ /* 0x000fe80000100800 */
[----:B------:R0:W4:Y:S04]  /*48ae0*/  @P4 LDG.E.U16 R69, desc[UR6][R46.64] ;  /* 0x000000062e454981 */ /* 0x000128000c1e1500 */
[----:B------:R-:W4:Y:S01]  /*48af0*/  @P4 LDG.E.U16 R68, desc[UR6][R44.64] ;  /* 0x000000062c444981 */ /* 0x000f22000c1e1500 */
[----:B------:R-:W-:-:S03]  /*48b00*/  ISETP.GT.AND P3, PT, R4, 0x7d, PT ;  /* 0x0000007d0400780c */ /* 0x000fc60003f64270 */
[----:B------:R-:W-:Y:S01]  /*48b10*/  STL [R1+0x22a8], R46 ;  /* 0x0022a82e01007387 */ /* 0x000fe20000100800 */
[----:B------:R-:W-:-:S03]  /*48b20*/  ISETP.GE.AND P4, PT, R60, R4, PT ;  /* 0x000000043c00720c */ /* 0x000fc60003f86270 */
[----:B------:R0:W-:Y:S01]  /*48b30*/  STL [R1+0x22a4], R47 ;  /* 0x0022a42f01007387 */ /* 0x0001e20000100800 */
[----:B------:R-:W-:Y:S01]  /*48b40*/  IMAD.MOV.U32 R4, RZ, RZ, R5 ;  /* 0x000000ffff047224 */ /* 0x000fe200078e0005 */
[----:B------:R-:W-:Y:S01]  /*48b50*/  PRMT R3, RZ, 0x7610, R3 ;  /* 0x00007610ff037816 */ /* 0x000fe20000000003 */
[----:B------:R-:W-:Y:S01]  /*48b60*/  IMAD.MOV.U32 R5, RZ, RZ, R43 ;  /* 0x000000ffff057224 */ /* 0x000fe200078e002b */
[----:B------:R-:W4:Y:S04]  /*48b70*/  @P5 LDG.E.U16 R58, desc[UR6][R16.64] ;  /* 0x00000006103a5981 */ /* 0x000f28000c1e1500 */
[----:B------:R-:W4:Y:S01]  /*48b80*/  @P1 LDG.E.U16 R3, desc[UR6][R4.64] ;  /* 0x0000000604031981 */ /* 0x000f22000c1e1500 */
[----:B0-----:R-:W-:-:S06]  /*48b90*/  PRMT R47, RZ, 0x7610, R47 ;  /* 0x00007610ff2f7816 */ /* 0x001fcc000000002f */
[----:B------:R-:W4:Y:S01]  /*48ba0*/  @P5 LDG.E.U16 R47, desc[UR6][R14.64] ;  /* 0x000000060e2f5981 */ /* 0x000f22000c1e1500 */
[----:B------:R-:W-:Y:S01]  /*48bb0*/  PRMT R29, RZ, 0x7610, R29 ;  /* 0x00007610ff1d7816 */ /* 0x000fe2000000001d */
[----:B------:R-:W-:Y:S02]  /*48bc0*/  IMAD.MOV.U32 R43, RZ, RZ, R42 ;  /* 0x000000ffff2b7224 */ /* 0x000fe400078e002a */
[----:B------:R-:W-:Y:S01]  /*48bd0*/  IMAD.MOV.U32 R42, RZ, RZ, R0 ;  /* 0x000000ffff2a7224 */ /* 0x000fe200078e0000 */
[----:B------:R-:W-:Y:S04]  /*48be0*/  STL [R1+0x22b0], R44 ;  /* 0x0022b02c01007387 */ /* 0x000fe80000100800 */
[----:B------:R-:W-:Y:S04]  /*48bf0*/  STL [R1+0x22ac], R45 ;  /* 0x0022ac2d01007387 */ /* 0x000fe80000100800 */
[----:B------:R-:W4:Y:S04]  /*48c00*/  @P1 LDG.E.U16 R29, desc[UR6][R8.64] ;  /* 0x00000006081d1981 */ /* 0x000f28000c1e1500 */
[----:B------:R-:W4:Y:S04]  /*48c10*/  LDL.LU R0, [R1+0x24d8] ;  /* 0x0024d80001007983 */ /* 0x000f280000300800 */
        /* <DEDUP_REMOVED lines=22> */
[----:B---3--:R0:W-:Y:S04]  /*48d80*/  STL [R1+0x151c], R28 ;  /* 0x00151c1c01007387 */ /* 0x0081e80000100800 */
[----:B0-----:R-:W3:Y:S04]  /*48d90*/  LDL.LU R28, [R1+0x150c] ;  /* 0x00150c00011c7983 */ /* 0x001ee80000300800 */
[----:B--2---:R0:W-:Y:S04]  /*48da0*/  STL [R1+0x1524], R31 ;  /* 0x0015241f01007387 */ /* 0x0041e80000100800 */
[----:B0-----:R-:W2:Y:S04]  /*48db0*/  LDL.LU R31, [R1+0x1508] ;  /* 0x00150800011f7983 */ /* 0x001ea80000300800 */
[----:B----4-:R0:W-:Y:S04]  /*48dc0*/  STL [R1+0x1528], R35 ;  /* 0x0015282301007387 */ /* 0x0101e80000100800 */
[----:B0-----:R-:W4:Y:S04]  /*48dd0*/  LDL.LU R35, [R1+0x1504] ;  /* 0x0015040001237983 */ /* 0x001f280000300800 */
[----:B------:R-:W2:Y:S04]  /*48de0*/  LDL.LU R90, [R1+0x1500] ;  /* 0x00150000015a7983 */ /* 0x000ea80000300800 */
[----:B------:R-:W2:Y:S04]  /*48df0*/  LDL.LU R86, [R1+0x149c] ;  /* 0x00149c0001567983 */ /* 0x000ea80000300800 */
[----:B------:R-:W3:Y:S04]  /*48e00*/  LDL.LU R91, [R1+0x1498] ;  /* 0x00149800015b7983 */ /* 0x000ee80000300800 */
[----:B------:R-:W-:Y:S04]  /*48e10*/  STL [R1+0x1530], R58 ;  /* 0x0015303a01007387 */ /* 0x000fe80000100800 */
[----:B------:R-:W4:Y:S04]  /*48e20*/  LDL.LU R92, [R1+0x1494] ;  /* 0x00149400015c7983 */ /* 0x000f280000300800 */
[----:B------:R-:W4:Y:S04]  /*48e30*/  LDL.LU R82, [R1+0x1490] ;  /* 0x0014900001527983 */ /* 0x000f280000300800 */
[----:B------:R0:W-:Y:S04]  /*48e40*/  STL [R1+0x1518], R3 ;  /* 0x0015180301007387 */ /* 0x0001e80000100800 */
[----:B------:R-:W-:Y:S04]  /*48e50*/  STL [R1+0x152c], R47 ;  /* 0x00152c2f01007387 */ /* 0x000fe80000100800 */
        /* <DEDUP_REMOVED lines=15> */
[----:B------:R-:W-:-:S02]  /*48f50*/  PRMT R77, RZ, 0x7610, R77 ;  /* 0x00007610ff4d7816 */ /* 0x000fc4000000004d */
[----:B------:R-:W-:Y:S02]  /*48f60*/  PRMT R89, RZ, 0x7610, R89 ;  /* 0x00007610ff597816 */ /* 0x000fe40000000059 */
[----:B------:R-:W-:Y:S02]  /*48f70*/  PRMT R88, RZ, 0x7610, R88 ;  /* 0x00007610ff587816 */ /* 0x000fe40000000058 */
[----:B------:R-:W-:Y:S02]  /*48f80*/  PRMT R87, RZ, 0x7610, R87 ;  /* 0x00007610ff577816 */ /* 0x000fe40000000057 */
[----:B------:R-:W-:Y:S01]  /*48f90*/  PRMT R93, RZ, 0x7610, R93 ;  /* 0x00007610ff5d7816 */ /* 0x000fe2000000005d */
[----:B------:R-:W-:Y:S04]  /*48fa0*/  STL [R1+0x1520], R29 ;  /* 0x0015201d01007387 */ /* 0x000fe80000100800 */
[----:B------:R-:W4:Y:S04]  /*48fb0*/  LDL.LU R78, [R1+0x12c8] ;  /* 0x0012c800014e7983 */ /* 0x000f280000300800 */
[----:B------:R-:W4:Y:S04]  /*48fc0*/  LDL.LU R83, [R1+0x1274] ;  /* 0x0012740001537983 */ /* 0x000f280000300800 */
[----:B------:R-:W4:Y:S04]  /*48fd0*/  LDL.LU R80, [R1+0x1270] ;  /* 0x0012700001507983 */ /* 0x000f280000300800 */
[----:B------:R-:W4:Y:S04]  /*48fe0*/  LDL.LU R81, [R1+0x126c] ;  /* 0x00126c0001517983 */ /* 0x000f280000300800 */
[----:B------:R-:W4:Y:S04]  /*48ff0*/  LDL.LU R79, [R1+0x1268] ;  /* 0x00126800014f7983 */ /* 0x000f280000300800 */
[----:B------:R-:W4:Y:S04]  /*49000*/  @P3 LDG.E.U16 R77, desc[UR6][R42.64] ;  /* 0x000000062a4d3981 */ /* 0x000f28000c1e1500 */
[----:B------:R-:W4:Y:S04]  /*49010*/  @P3 LDG.E.U16 R89, desc[UR6][R40.64] ;  /* 0x0000000628593981 */ /* 0x000f28000c1e1500 */
[----:B------:R-:W4:Y:S04]  /*49020*/  @P3 LDG.E.U16 R88, desc[UR6][R38.64] ;  /* 0x0000000626583981 */ /* 0x000f28000c1e1500 */
[----:B------:R-:W4:Y:S04]  /*49030*/  @P3 LDG.E.U16 R87, desc[UR6][R36.64] ;  /* 0x0000000624573981 */ /* 0x000f28000c1e1500 */
[----:B------:R-:W4:Y:S04]  /*49040*/  @P5 LDG.E.U16 R93, desc[UR6][R18.64] ;  /* 0x00000006125d5981 */ /* 0x000f28000c1e1500 */
[----:B------:R-:W4:Y:S04]  /*49050*/  LDL.LU R84, [R1+0x1214] ;  /* 0x0012140001547983 */ /* 0x000f280000300800 */
[----:B------:R-:W4:Y:S01]  /*49060*/  LDL.LU R85, [R1+0x1210] ;  /* 0x0012100001557983 */ /* 0x000f220000300800 */
[----:B------:R-:W-:Y:S06]  /*49070*/  BAR.SYNC.DEFER_BLOCKING 0x0 ;  /* 0x0000000000007b1d */ /* 0x000fec0000010000 */
[----:B------:R-:W-:Y:S04]  /*49080*/  STL [R1+0x2310], R4 ;  /* 0x0023100401007387 */ /* 0x000fe80000100800 */
[----:B------:R-:W-:Y:S04]  /*49090*/  STL [R1+0x230c], R5 ;  /* 0x00230c0501007387 */ /* 0x000fe80000100800 */
[----:B--2---:R0:W-:Y:S04]  /*490a0*/  STS.U16 [R0+UR76+0x20400], R86 ;  /* 0x0204005600007988 */ /* 0x0041e8000800044c */
[----:B0-----:R-:W2:Y:S04]  /*490b0*/  LDL.LU R86, [R1+0x120c] ;  /* 0x00120c0001567983 */ /* 0x001ea80000300800 */
[----:B---3--:R0:W-:Y:S04]  /*490c0*/  STS.U16 [R0+UR76+0x20000], R28 ;  /* 0x0200001c00007988 */ /* 0x0081e8000800044c */
[----:B------:R1:W-:Y:S04]  /*490d0*/  STS.U16 [R0+UR76+0x28000], R31 ;  /* 0x0280001f00007988 */ /* 0x0003e8000800044c */
[----:B----4-:R3:W-:Y:S04]  /*490e0*/  STS.U16 [R0+UR76+0x30000], R35 ;  /* 0x0300002300007988 */ /* 0x0107e8000800044c */
[----:B------:R4:W-:Y:S04]  /*490f0*/  STS.U16 [R0+UR76+0x38000], R90 ;  /* 0x0380005a00007988 */ /* 0x0009e8000800044c */
[----:B------:R-:W-:Y:S04]  /*49100*/  STS.U16 [R0+UR76+0x28400], R91 ;  /* 0x0284005b00007988 */ /* 0x000fe8000800044c */
[----:B------:R-:W-:Y:S04]  /*49110*/  STS.U16 [R0+UR76+0x30400], R92 ;  /* 0x0304005c00007988 */ /* 0x000fe8000800044c */
[----:B0-----:R-:W2:Y:S04]  /*49120*/  LDL.LU R28, [R1+0x1208] ;  /* 0x00120800011c7983 */ /* 0x001ea80000300800 */
[----:B-1----:R-:W2:Y:S04]  /*49130*/  LDL.LU R31, [R1+0x11b4] ;  /* 0x0011b400011f7983 */ /* 0x002ea80000300800 */
[----:B---3--:R-:W3:Y:S04]  /*49140*/  LDL.LU R35, [R1+0x11b0] ;  /* 0x0011b00001237983 */ /* 0x008ee80000300800 */
[----:B----4-:R-:W4:Y:S04]  /*49150*/  LDL.LU R90, [R1+0x11ac] ;  /* 0x0011ac00015a7983 */ /* 0x010f280000300800 */
        /* <DEDUP_REMOVED lines=15> */
[----:B0-----:R-:W3:Y:S04]  /*49250*/  LDL.LU R85, [R1+0x11a8] ;  /* 0x0011a80001557983 */ /* 0x001ee80000300800 */
        /* <DEDUP_REMOVED lines=18> */
[----:B------:R0:W-:Y:S04]  /*49380*/  STS.U16 [R0+UR76+0x39400], R78 ;  /* 0x0394004e00007988 */ /* 0x0001e8000800044c */
[----:B------:R0:W-:Y:S04]  /*49390*/  STS.U16 [R0+UR76+0x21800], R83 ;  /* 0x0218005300007988 */ /* 0x0001e8000800044c */
[----:B------:R1:W-:Y:S04]  /*493a0*/  STS.U16 [R0+UR76+0x29800], R80 ;  /* 0x0298005000007988 */ /* 0x0003e8000800044c */
[----:B------:R1:W-:Y:S04]  /*493b0*/  STS.U16 [R0+UR76+0x31800], R81 ;  /* 0x0318005100007988 */ /* 0x0003e8000800044c */
[----:B0-----:R-:W4:Y:S04]  /*493c0*/  LDL.LU R74, [R1+0xfd4] ;  /* 0x000fd400014a7983 */ /* 0x001f280000300800 */
[----:B-1----:R-:W4:Y:S04]  /*493d0*/  LDL.LU R75, [R1+0xfd0] ;  /* 0x000fd000014b7983 */ /* 0x002f280000300800 */
[----:B------:R-:W4:Y:S04]  /*493e0*/  LDL.LU R78, [R1+0xfcc] ;  /* 0x000fcc00014e7983 */ /* 0x000f280000300800 */
[----:B------:R-:W4:Y:S04]  /*493f0*/  LDL.LU R83, [R1+0xfc8] ;  /* 0x000fc80001537983 */ /* 0x000f280000300800 */
[----:B------:R-:W4:Y:S04]  /*49400*/  LDL.LU R80, [R1+0xf74] ;  /* 0x000f740001507983 */ /* 0x000f280000300800 */
[----:B------:R0:W-:Y:S04]  /*49410*/  STS.U16 [R0+UR76+0x39800], R79 ;  /* 0x0398004f00007988 */ /* 0x0001e8000800044c */
[----:B------:R-:W4:Y:S04]  /*49420*/  LDL.LU R81, [R1+0xf70] ;  /* 0x000f700001517983 */ /* 0x000f280000300800 */
[----:B------:R1:W-:Y:S04]  /*49430*/  STS.U16 [R0+UR76+0x21c00], R84 ;  /* 0x021c005400007988 */ /* 0x0003e8000800044c */
[----:B0-----:R-:W4:Y:S04]  /*49440*/  LDL.LU R79, [R1+0xf6c] ;  /* 0x000f6c00014f7983 */ /* 0x001f280000300800 */
[----:B-1----:R-:W4:Y:S04]  /*49450*/  LDL.LU R84, [R1+0xf68] ;  /* 0x000f680001547983 */ /* 0x002f280000300800 */
[----:B--2---:R0:W-:Y:S04]  /*49460*/  STS.U16 [R0+UR76+0x31c00], R86 ;  /* 0x031c005600007988 */ /* 0x0041e8000800044c */
[----:B0-----:R-:W2:Y:S04]  /*49470*/  LDL.LU R86, [R1+0xf14] ;  /* 0x000f140001567983 */ /* 0x001ea80000300800 */
[----:B---3--:R0:W-:Y:S04]  /*49480*/  STS.U16 [R0+UR76+0x3a000], R85 ;  /* 0x03a0005500007988 */ /* 0x0081e8000800044c */
[----:B0-----:R-:W3:Y:S04]  /*49490*/  LDL.LU R85, [R1+0xf10] ;  /* 0x000f100001557983 */ /* 0x001ee80000300800 */
[----:B--2---:R0:W-:Y:S04]  /*494a0*/  STS.U16 [R0+UR76+0x23c00], R86 ;  /* 0x023c005600007988 */ /* 0x0041e8000800044c */
[----:B0-----:R-:W2:Y:S04]  /*494b0*/  LDL.LU R86, [R1+0xf0c] ;  /* 0x000f0c0001567983 */ /* 0x001ea80000300800 */
[----:B------:R0:W-:Y:S04]  /*494c0*/  STS.U16 [R0+UR76+0x22000], R31 ;  /* 0x0220001f00007988 */ /* 0x0001e8000800044c */
[----:B------:R1:W-:Y:S04]  /*494d0*/  STS.U16 [R0+UR76+0x2a000], R35 ;  /* 0x02a0002300007988 */ /* 0x0003e8000800044c */
[----:B----4-:R4:W-:Y:S04]  /*494e0*/  STS.U16 [R0+UR76+0x3b800], R84 ;  /* 0x03b8005400007988 */ /* 0x0109e8000800044c */
[----:B------:R0:W-:Y:S04]  /*494f0*/  STS.U16 [R0+UR76+0x32000], R90 ;  /* 0x0320005a00007988 */ /* 0x0001e8000800044c */
[----:B------:R1:W-:Y:S04]  /*49500*/  STS.U16 [R0+UR76+0x22400], R91 ;  /* 0x0224005b00007988 */ /* 0x0003e8000800044c */
[----:B------:R4:W-:Y:S04]  /*49510*/  STS.U16 [R0+UR76+0x2a400], R92 ;  /* 0x02a4005c00007988 */ /* 0x0009e8000800044c */
[----:B0-----:R-:W2:Y:S04]  /*49520*/  LDL.LU R31, [R1+0xf08] ;  /* 0x000f0800011f7983 */ /* 0x001ea80000300800 */
[----:B-1----:R-:W2:Y:S04]  /*49530*/  LDL.LU R35, [R1+0x14fc] ;  /* 0x0014fc0001237983 */ /* 0x002ea80000300800 */
[----:B----4-:R-:W4:Y:S04]  /*49540*/  LDL.LU R84, [R1+0x14f8] ;  /* 0x0014f80001547983 */ /* 0x010f280000300800 */
        /* <DEDUP_REMOVED lines=39> */
[----:B---3--:R-:W3:Y:S04]  /*497c0*/  LDL.LU R83, [R1+0x12bc] ;  /* 0x0012bc0001537983 */ /* 0x008ee80000300800 */
[----:B------:R1:W-:Y:S04]  /*497d0*/  STS.U16 [R0+UR76+0x2b800], R81 ;  /* 0x02b8005100007988 */ /* 0x0003e8000800044c */
[----:B------:R1:W-:Y:S04]  /*497e0*/  STS.U16 [R0+UR76+0x33800], R79 ;  /* 0x0338004f00007988 */ /* 0x0003e8000800044c */
[----:B------:R1:W-:Y:S04]  /*497f0*/  STS.U16 [R0+UR76+0x2bc00], R85 ;  /* 0x02bc005500007988 */ /* 0x0003e8000800044c */
[----:B0-----:R-:W3:Y:S04]  /*49800*/  LDL.LU R80, [R1+0x12b8] ;  /* 0x0012b80001507983 */ /* 0x001ee80000300800 */
[----:B-1----:R-:W3:Y:S04]  /*49810*/  LDL.LU R81, [R1+0x1264] ;  /* 0x0012640001517983 */ /* 0x002ee80000300800 */
[----:B------:R-:W3:Y:S04]  /*49820*/  LDL.LU R79, [R1+0x1260] ;  /* 0x00126000014f7983 */ /* 0x000ee80000300800 */
[----:B------:R-:W3:Y:S04]  /*49830*/  LDL.LU R85, [R1+0x125c] ;  /* 0x00125c0001557983 */ /* 0x000ee80000300800 */
[----:B--2---:R0:W-:Y:S04]  /*49840*/  STS.U16 [R0+UR76+0x33c00], R86 ;  /* 0x033c005600007988 */ /* 0x0041e8000800044c */
[----:B0-----:R-:W2:Y:S01]  /*49850*/  LDL.LU R86, [R1+0x1258] ;  /* 0x0012580001567983 */ /* 0x001ea20000300800 */
[----:B------:R-:W-:-:S03]  /*49860*/  LOP3.LUT R47, R0, 0x10, RZ, 0x3c, !PT ;  /* 0x00000010002f7812 */ /* 0x000fc600078e3cff */
[----:B------:R-:W-:Y:S04]  /*49870*/  STS.U16 [R0+UR76+0x39c00], R28 ;  /* 0x039c001c00007988 */ /* 0x000fe8000800044c */
[----:B------:R-:W-:Y:S04]  /*49880*/  STS.U16 [R0+UR76+0x3bc00], R31 ;  /* 0x03bc001f00007988 */ /* 0x000fe8000800044c */
[----:B------:R-:W-:Y:S04]  /*49890*/  STS.U16 [R47+UR76+0x20080], R35 ;  /* 0x020080232f007988 */ /* 0x000fe8000800044c */
[----:B----4-:R0:W-:Y:S04]  /*498a0*/  STS.U16 [R47+UR76+0x28080], R84 ;  /* 0x028080542f007988 */ /* 0x0101e8000800044c */
[----:B------:R-:W-:Y:S04]  /*498b0*/  STS.U16 [R47+UR76+0x30080], R90 ;  /* 0x0300805a2f007988 */ /* 0x000fe8000800044c */
[----:B------:R-:W-:Y:S04]  /*498c0*/  STS.U16 [R47+UR76+0x38080], R91 ;  /* 0x0380805b2f007988 */ /* 0x000fe8000800044c */
[----:B------:R-:W-:Y:S04]  /*498d0*/  STS.U16 [R47+UR76+0x20480], R92 ;  /* 0x0204805c2f007988 */ /* 0x000fe8000800044c */
        /* <DEDUP_REMOVED lines=23> */
[----:B0-----:R-:W3:Y:S04]  /*49a50*/  LDL.LU R85, [R1+0x1200] ;  /* 0x0012000001557983 */ /* 0x001ee80000300800 */
[----:B------:R-:W3:Y:S04]  /*49a60*/  LDL.LU R31, [R1+0x11fc] ;  /* 0x0011fc00011f7983 */ /* 0x000ee80000300800 */
[----:B------:R-:W3:Y:S04]  /*49a70*/  LDL.LU R35, [R1+0x11f8] ;  /* 0x0011f80001237983 */ /* 0x000ee80000300800 */
[----:B--2---:R0:W-:Y:S04]  /*49a80*/  STS.U16 [R47+UR76+0x39880], R86 ;  /* 0x039880562f007988 */ /* 0x0041e8000800044c */
[----:B0-----:R-:W2:Y:S04]  /*49a90*/  LDL.LU R86, [R1+0x11a4] ;  /* 0x0011a40001567983 */ /* 0x001ea80000300800 */
        /* <DEDUP_REMOVED lines=20> */
[----:B----4-:R0:W-:Y:S04]  /*49be0*/  STS.U16 [R47+UR76+0x21c80], R84 ;  /* 0x021c80542f007988 */ /* 0x0101e8000800044c */
[----:B------:R-:W4:Y:S04]  /*49bf0*/  LDL.LU R83, [R1+0xfc0] ;  /* 0x000fc00001537983 */ /* 0x000f280000300800 */
[----:B------:R-:W4:Y:S04]  /*49c00*/  LDL.LU R80, [R1+0xfbc] ;  /* 0x000fbc0001507983 */ /* 0x000f280000300800 */
[----:B------:R-:W4:Y:S04]  /*49c10*/  LDL.LU R81, [R1+0xfb8] ;  /* 0x000fb80001517983 */ /* 0x000f280000300800 */
[----:B------:R-:W4:Y:S04]  /*49c20*/  LDL.LU R79, [R1+0xf64] ;  /* 0x000f6400014f7983 */ /* 0x000f280000300800 */
[----:B0-----:R-:W4:Y:S04]  /*49c30*/  LDL.LU R84, [R1+0xf60] ;  /* 0x000f600001547983 */ /* 0x001f280000300800 */
[----:B---3--:R0:W-:Y:S04]  /*49c40*/  STS.U16 [R47+UR76+0x29c80], R85 ;  /* 0x029c80552f007988 */ /* 0x0081e8000800044c */
[----:B------:R-:W-:Y:S04]  /*49c50*/  STS.U16 [R47+UR76+0x31c80], R31 ;  /* 0x031c801f2f007988 */ /* 0x000fe8000800044c */
[----:B------:R-:W-:Y:S04]  /*49c60*/  STS.U16 [R47+UR76+0x39c80], R35 ;  /* 0x039c80232f007988 */ /* 0x000fe8000800044c */
[----:B0-----:R-:W3:Y:S04]  /*49c70*/  LDL.LU R85, [R1+0xf5c] ;  /* 0x000f5c0001557983 */ /* 0x001ee80000300800 */
[----:B--2---:R0:W-:Y:S04]  /*49c80*/  STS.U16 [R47+UR76+0x22080], R86 ;  /* 0x022080562f007988 */ /* 0x0041e8000800044c */
        /* <DEDUP_REMOVED lines=9> */
[----:B0-----:R-:W2:Y:S04]  /*49d20*/  LDL.LU R86, [R1+0xf58] ;  /* 0x000f580001567983 */ /* 0x001ea80000300800 */
[----:B------:R0:W-:Y:S04]  /*49d30*/  STS.U16 [R47+UR76+0x32880], R61 ;  /* 0x0328803d2f007988 */ /* 0x0001e8000800044c */
        /* <DEDUP_REMOVED lines=14> */
[----:B------:R0:W-:Y:S04]  /*49e20*/  STS.U16 [R47+UR76+0x2ac80], R65 ;  /* 0x02ac80412f007988 */ /* 0x0001e8000800044c */
[----:B------:R0:W-:Y:S04]  /*49e30*/  STS.U16 [R47+UR76+0x32c80], R71 ;  /* 0x032c80472f007988 */ /* 0x0001e8000800044c */
[----:B------:R1:W-:Y:S04]  /*49e40*/  STS.U16 [R47+UR76+0x3ac80], R67 ;  /* 0x03ac80432f007988 */ /* 0x0003e8000800044c */
[----:B------:R4:W-:Y:S04]  /*49e50*/  STS.U16 [R47+UR76+0x23080], R73 ;  /* 0x023080492f007988 */ /* 0x0009e8000800044c */
[----:B0-----:R-:W2:Y:S04]  /*49e60*/  LDL.LU R63, [R1+0x140c] ;  /* 0x00140c00013f7983 */ /* 0x001ea80000300800 */
[----:B-1----:R-:W2:Y:S04]  /*49e70*/  LDL.LU R62, [R1+0x1408] ;  /* 0x00140800013e7983 */ /* 0x002ea80000300800 */
[----:B------:R-:W2:Y:S04]  /*49e80*/  LDL.LU R65, [R1+0x1404] ;  /* 0x0014040001417983 */ /* 0x000ea80000300800 */
[----:B------:R-:W2:Y:S04]  /*49e90*/  LDL.LU R71, [R1+0x1400] ;  /* 0x0014000001477983 */ /* 0x000ea80000300800 */
[----:B------:R-:W2:Y:S04]  /*49ea0*/  LDL.LU R67, [R1+0x1380] ;  /* 0x0013800001437983 */ /* 0x000ea80000300800 */
[----:B------:R0:W-:Y:S04]  /*49eb0*/  STS.U16 [R47+UR76+0x2b080], R72 ;  /* 0x02b080482f007988 */ /* 0x0001e8000800044c */
[----:B----4-:R-:W4:Y:S04]  /*49ec0*/  LDL.LU R73, [R1+0x137c] ;  /* 0x00137c0001497983 */ /* 0x010f280000300800 */
[----:B------:R1:W-:Y:S04]  /*49ed0*/  STS.U16 [R47+UR76+0x33080], R74 ;  /* 0x0330804a2f007988 */ /* 0x0003e8000800044c */
[----:B------:R1:W-:Y:S04]  /*49ee0*/  STS.U16 [R47+UR76+0x3b080], R75 ;  /* 0x03b0804b2f007988 */ /* 0x0003e8000800044c */
[----:B------:R1:W-:Y:S04]  /*49ef0*/  STS.U16 [R47+UR76+0x23480], R78 ;  /* 0x0234804e2f007988 */ /* 0x0003e8000800044c */
[----:B0-----:R-:W4:Y:S04]  /*49f00*/  LDL.LU R72, [R1+0x1378] ;  /* 0x0013780001487983 */ /* 0x001f280000300800 */
[----:B-1----:R-:W4:Y:S04]  /*49f10*/  LDL.LU R74, [R1+0x1374] ;  /* 0x00137400014a7983 */ /* 0x002f280000300800 */
[----:B------:R-:W4:Y:S04]  /*49f20*/  LDL.LU R75, [R1+0x1314] ;  /* 0x00131400014b7983 */ /* 0x000f280000300800 */
        /* <DEDUP_REMOVED lines=11> */
[----:B---3--:R0:W-:Y:S04]  /*49fe0*/  STS.U16 [R47+UR76+0x33880], R85 ;  /* 0x033880552f007988 */ /* 0x0081e8000800044c */
[----:B0-----:R-:W3:Y:S04]  /*49ff0*/  LDL.LU R85, [R1+0x12a8] ;  /* 0x0012a80001557983 */ /* 0x001ee80000300800 */
[----:B--2---:R0:W-:Y:S04]  /*4a000*/  STS.U16 [R47+UR76+0x3b880], R86 ;  /* 0x03b880562f007988 */ /* 0x0041e8000800044c */
[----:B0-----:R-:W2:Y:S04]  /*4a010*/  LDL.LU R86, [R1+0x1254] ;  /* 0x0012540001567983 */ /* 0x001ea80000300800 */
[----:B------:R0:W-:Y:S04]  /*4a020*/  STS.U16 [R47+UR76+0x23c80], R61 ;  /* 0x023c803d2f007988 */ /* 0x0001e8000800044c */
[----:B------:R-:W-:Y:S04]  /*4a030*/  STS.U16 [R47+UR76+0x2bc80], R31 ;  /* 0x02bc801f2f007988 */ /* 0x000fe8000800044c */
[----:B------:R-:W-:Y:S04]  /*4a040*/  STS.U16 [R47+UR76+0x33c80], R35 ;  /* 0x033c80232f007988 */ /* 0x000fe8000800044c */
[----:B------:R-:W-:Y:S01]  /*4a050*/  STS.U16 [R47+UR76+0x3bc80], R90 ;  /* 0x03bc805a2f007988 */ /* 0x000fe2000800044c */
[----:B0-----:R-:W-:-:S05]  /*4a060*/  LOP3.LUT R61, R0, 0x20, RZ, 0x3c, !PT ;  /* 0x00000020003d7812 */ /* 0x001fca00078e3cff */
        /* <DEDUP_REMOVED lines=10> */
[----:B------:R-:W-:Y:S04]  /*4a110*/  STL [R1+0x2314], R47 ;  /* 0x0023142f01007387 */ /* 0x000fe80000100800 */
[----:B------:R-:W-:Y:S04]  /*4a120*/  STS.U16 [R61+UR76+0x30900], R65 ;  /* 0x030900413d007988 */ /* 0x000fe8000800044c */
[----:B------:R0:W-:Y:S04]  /*4a130*/  STS.U16 [R61+UR76+0x38900], R71 ;  /* 0x038900473d007988 */ /* 0x0001e8000800044c */
[----:B------:R-:W2:Y:S04]  /*4a140*/  LDL.LU R28, [R1+0x1250] ;  /* 0x00125000011c7983 */ /* 0x000ea80000300800 */
[----:B------:R-:W-:Y:S04]  /*4a150*/  STS.U16 [R61+UR76+0x20d00], R67 ;  /* 0x020d00433d007988 */ /* 0x000fe8000800044c */
[----:B------:R-:W2:Y:S04]  /*4a160*/  LDL.LU R29, [R1+0x124c] ;  /* 0x00124c00011d7983 */ /* 0x000ea80000300800 */
[----:B----4-:R1:W-:Y:S04]  /*4a170*/  STS.U16 [R61+UR76+0x28d00], R73 ;  /* 0x028d00493d007988 */ /* 0x0103e8000800044c */
[----:B0-----:R-:W4:Y:S04]  /*4a180*/  LDL.LU R71, [R1+0x1248] ;  /* 0x0012480001477983 */ /* 0x001f280000300800 */
[----:B------:R0:W-:Y:S04]  /*4a190*/  STS.U16 [R61+UR76+0x30d00], R72 ;  /* 0x030d00483d007988 */ /* 0x0001e8000800044c */
[----:B-1----:R-:W4:Y:S04]  /*4a1a0*/  LDL.LU R73, [R1+0x11f4] ;  /* 0x0011f40001497983 */ /* 0x002f280000300800 */
        /* <DEDUP_REMOVED lines=28> */
[----:B---3--:R3:W-:Y:S04]  /*4a370*/  STS.U16 [R61+UR76+0x39500], R85 ;  /* 0x039500553d007988 */ /* 0x0087e8000800044c */
[----:B0-----:R-:W4:Y:S04]  /*4a380*/  LDL.LU R83, [R1+0x1010] ;  /* 0x0010100001537983 */ /* 0x001f280000300800 */
[----:B-1----:R-:W4:Y:S04]  /*4a390*/  LDL.LU R80, [R1+0x100c] ;  /* 0x00100c0001507983 */ /* 0x002f280000300800 */
[----:B------:R-:W4:Y:S04]  /*4a3a0*/  LDL.LU R81, [R1+0x1008] ;  /* 0x0010080001517983 */ /* 0x000f280000300800 */
[----:B------:R-:W4:Y:S04]  /*4a3b0*/  LDL.LU R79, [R1+0xfb4] ;  /* 0x000fb400014f7983 */ /* 0x000f280000300800 */
[----:B------:R-:W4:Y:S04]  /*4a3c0*/  LDL.LU R84, [R1+0xfb0] ;  /* 0x000fb00001547983 */ /* 0x000f280000300800 */
[----:B---3--:R-:W3:Y:S04]  /*4a3d0*/  LDL.LU R85, [R1+0xfac] ;  /* 0x000fac0001557983 */ /* 0x008ee80000300800 */
[----:B--2---:R0:W-:Y:S04]  /*4a3e0*/  STS.U16 [R61+UR76+0x21900], R86 ;  /* 0x021900563d007988 */ /* 0x0041e8000800044c */
[----:B0-----:R-:W2:Y:S04]  /*4a3f0*/  LDL.LU R86, [R1+0xfa8] ;  /* 0x000fa80001567983 */ /* 0x001ea80000300800 */
[----:B------:R0:W-:Y:S04]  /*4a400*/  STS.U16 [R61+UR76+0x29900], R28 ;  /* 0x0299001c3d007988 */ /* 0x0001e8000800044c */
[----:B------:R1:W-:Y:S04]  /*4a410*/  STS.U16 [R61+UR76+0x31900], R29 ;  /* 0x0319001d3d007988 */ /* 0x0003e8000800044c */
[----:B----4-:R4:W-:Y:S04]  /*4a420*/  STS.U16 [R61+UR76+0x39900], R71 ;  /* 0x039900473d007988 */ /* 0x0109e8000800044c */
[----:B0-----:R-:W2:Y:S04]  /*4a430*/  LDL.LU R28, [R1+0x24d4] ;  /* 0x0024d400011c7983 */ /* 0x001ea80000300800 */
[----:B-1----:R-:W2:Y:S04]  /*4a440*/  LDL.LU R29, [R1+0x24d0] ;  /* 0x0024d000011d7983 */ /* 0x002ea80000300800 */
[----:B------:R0:W-:Y:S04]  /*4a450*/  STS.U16 [R61+UR76+0x21d00], R73 ;  /* 0x021d00493d007988 */ /* 0x0001e8000800044c */
[----:B----4-:R-:W4:Y:S04]  /*4a460*/  LDL.LU R71, [R1+0x24cc] ;  /* 0x0024cc0001477983 */ /* 0x010f280000300800 */
[----:B0-----:R-:W4:Y:S04]  /*4a470*/  LDL.LU R73, [R1+0x24c8] ;  /* 0x0024c80001497983 */ /* 0x001f280000300800 */
        /* <DEDUP_REMOVED lines=8> */
[----:B------:R-:W-:Y:S04]  /*4a500*/  STS.U16 [R61+UR76+0x2a100], R58 ;  /* 0x02a1003a3d007988 */ /* 0x000fe8000800044c */
[----:B------:R0:W-:Y:S04]  /*4a510*/  STS.U16 [R61+UR76+0x32100], R31 ;  /* 0x0321001f3d007988 */ /* 0x0001e8000800044c */
        /* <DEDUP_REMOVED lines=10> */
[----:B0-----:R-:W4:Y:S04]  /*4a5c0*/  LDL.LU R31, [R1+0xeec] ;  /* 0x000eec00011f7983 */ /* 0x001f280000300800 */
        /* <DEDUP_REMOVED lines=18> */
[----:B---3--:R-:W-:Y:S04]  /*4a6f0*/  STS.U16 [R61+UR76+0x33500], R85 ;  /* 0x033500553d007988 */ /* 0x008fe8000800044c */
[----:B------:R-:W3:Y:S04]  /*4a700*/  LDL.LU R76, [R1+0x13fc] ;  /* 0x0013fc00014c7983 */ /* 0x000ee80000300800 */
[----:B0-----:R-:W3:Y:S04]  /*4a710*/  LDL.LU R63, [R1+0x13f8] ;  /* 0x0013f800013f7983 */ /* 0x001ee80000300800 */
[----:B-1----:R-:W3:Y:S04]  /*4a720*/  LDL.LU R62, [R1+0x13f4] ;  /* 0x0013f400013e7983 */ /* 0x002ee80000300800 */
[----:B------:R-:W3:Y:S04]  /*4a730*/  LDL.LU R65, [R1+0x13f0] ;  /* 0x0013f00001417983 */ /* 0x000ee80000300800 */
[----:B------:R-:W3:Y:S04]  /*4a740*/  LDL.LU R67, [R1+0x1370] ;  /* 0x0013700001437983 */ /* 0x000ee80000300800 */
[----:B------:R-:W3:Y:S04]  /*4a750*/  LDL.LU R83, [R1+0x136c] ;  /* 0x00136c0001537983 */ /* 0x000ee80000300800 */
[----:B--2---:R-:W-:Y:S04]  /*4a760*/  STS.U16 [R61+UR76+0x3b500], R86 ;  /* 0x03b500563d007988 */ /* 0x004fe8000800044c */
[----:B----4-:R-:W-:Y:S04]  /*4a770*/  STS.U16 [R61+UR76+0x23900], R78 ;  /* 0x0239004e3d007988 */ /* 0x010fe8000800044c */
[----:B------:R-:W-:Y:S04]  /*4a780*/  STS.U16 [R61+UR76+0x2b900], R75 ;  /* 0x02b9004b3d007988 */ /* 0x000fe8000800044c */
[----:B------:R-:W-:Y:S04]  /*4a790*/  STS.U16 [R61+UR76+0x33900], R74 ;  /* 0x0339004a3d007988 */ /* 0x000fe8000800044c */
[----:B------:R0:W-:Y:S04]  /*4a7a0*/  STS.U16 [R61+UR76+0x3b900], R72 ;  /* 0x03b900483d007988 */ /* 0x0001e8000800044c */
[----:B0-----:R-:W2:Y:S04]  /*4a7b0*/  LDL.LU R72, [R1+0x1368] ;  /* 0x0013680001487983 */ /* 0x001ea80000300800 */
[----:B------:R-:W4:Y:S04]  /*4a7c0*/  LDL.LU R75, [R1+0x1364] ;  /* 0x00136400014b7983 */ /* 0x000f280000300800 */
[----:B------:R-:W4:Y:S04]  /*4a7d0*/  LDL.LU R74, [R1+0x1304] ;  /* 0x00130400014a7983 */ /* 0x000f280000300800 */
[----:B------:R-:W4:Y:S04]  /*4a7e0*/  LDL.LU R80, [R1+0x1300] ;  /* 0x0013000001507983 */ /* 0x000f280000300800 */
[----:B------:R-:W4:Y:S04]  /*4a7f0*/  LDL.LU R81, [R1+0x12fc] ;  /* 0x0012fc0001517983 */ /* 0x000f280000300800 */
[----:B------:R-:W4:Y:S04]  /*4a800*/  LDL.LU R79, [R1+0x12f8] ;  /* 0x0012f800014f7983 */ /* 0x000f280000300800 */
[----:B------:R-:W4:Y:S04]  /*4a810*/  LDL.LU R84, [R1+0x12a4] ;  /* 0x0012a40001547983 */ /* 0x000f280000300800 */
[----:B------:R-:W-:Y:S04]  /*4a820*/  STS.U16 [R61+UR76+0x23d00], R73 ;  /* 0x023d00493d007988 */ /* 0x000fe8000800044c */
[----:B------:R-:W4:Y:S04]  /*4a830*/  LDL.LU R85, [R1+0x12a0] ;  /* 0x0012a00001557983 */ /* 0x000f280000300800 */
[----:B------:R0:W-:Y:S04]  /*4a840*/  STS.U16 [R61+UR76+0x2bd00], R71 ;  /* 0x02bd00473d007988 */ /* 0x0001e8000800044c */
[----:B------:R-:W4:Y:S04]  /*4a850*/  LDL.LU R86, [R1+0x129c] ;  /* 0x00129c0001567983 */ /* 0x000f280000300800 */
[----:B0-----:R-:W4:Y:S01]  /*4a860*/  LDL.LU R71, [R1+0x1298] ;  /* 0x0012980001477983 */ /* 0x001f220000300800 */
[----:B------:R-:W-:-:S03]  /*4a870*/  LOP3.LUT R78, R0, 0x30, RZ, 0x3c, !PT ;  /* 0x00000030004e7812 */ /* 0x000fc600078e3cff */
[----:B------:R-:W-:Y:S04]  /*4a880*/  STS.U16 [R61+UR76+0x33d00], R31 ;  /* 0x033d001f3d007988 */ /* 0x000fe8000800044c */
[----:B------:R-:W-:Y:S04]  /*4a890*/  STS.U16 [R61+UR76+0x3bd00], R35 ;  /* 0x03bd00233d007988 */ /* 0x000fe8000800044c */
[----:B------:R-:W4:Y:S04]  /*4a8a0*/  LDL.LU R73, [R1+0x1244] ;  /* 0x0012440001497983 */ /* 0x000f280000300800 */
        /* <DEDUP_REMOVED lines=12> */
[----:B------:R-:W-:Y:S04]  /*4a970*/  STS.U16 [R78+UR76+0x20d80], R67 ;  /* 0x020d80434e007988 */ /* 0x000fe8000800044c */
[----:B------:R-:W-:Y:S04]  /*4a980*/  STS.U16 [R78+UR76+0x28d80], R83 ;  /* 0x028d80534e007988 */ /* 0x000fe8000800044c */
[----:B------:R-:W-:Y:S04]  /*4a990*/  STL [R1+0x2318], R61 ;  /* 0x0023183d01007387 */ /* 0x000fe80000100800 */
[----:B--2---:R0:W-:Y:S04]  /*4a9a0*/  STS.U16 [R78+UR76+0x30d80], R72 ;  /* 0x030d80484e007988 */ /* 0x0041e8000800044c */
[----:B----4-:R1:W-:Y:S04]  /*4a9b0*/  STS.U16 [R78+UR76+0x38d80], R75 ;  /* 0x038d804b4e007988 */ /* 0x0103e8000800044c */
[----:B------:R2:W-:Y:S04]  /*4a9c0*/  STS.U16 [R78+UR76+0x21180], R74 ;  /* 0x0211804a4e007988 */ /* 0x0005e8000800044c */
[----:B0-----:R-:W3:Y:S04]  /*4a9d0*/  LDL.LU R72, [R1+0x1240] ;  /* 0x0012400001487983 */ /* 0x001ee80000300800 */
[----:B-1----:R-:W4:Y:S04]  /*4a9e0*/  LDL.LU R75, [R1+0x123c] ;  /* 0x00123c00014b7983 */ /* 0x002f280000300800 */
[----:B--2---:R-:W2:Y:S04]  /*4a9f0*/  LDL.LU R74, [R1+0x1238] ;  /* 0x00123800014a7983 */ /* 0x004ea80000300800 */
        /* <DEDUP_REMOVED lines=31> */
[----:B------:R0:W-:Y:S04]  /*4abf0*/  STS.U16 [R78+UR76+0x21980], R73 ;  /* 0x021980494e007988 */ /* 0x0001e8000800044c */
[----:B0-----:R-:W2:Y:S04]  /*4ac00*/  LDL.LU R73, [R1+0xfa4] ;  /* 0x000fa40001497983 */ /* 0x001ea80000300800 */
[----:B---3--:R0:W-:Y:S04]  /*4ac10*/  STS.U16 [R78+UR76+0x29980], R72 ;  /* 0x029980484e007988 */ /* 0x0081e8000800044c */
[----:B----4-:R1:W-:Y:S04]  /*4ac20*/  STS.U16 [R78+UR76+0x31980], R75 ;  /* 0x0319804b4e007988 */ /* 0x0103e8000800044c */
[----:B--2---:R2:W-:Y:S04]  /*4ac30*/  STS.U16 [R78+UR76+0x39980], R74 ;  /* 0x0399804a4e007988 */ /* 0x0045e8000800044c */
[----:B------:R3:W-:Y:S04]  /*4ac40*/  STS.U16 [R78+UR76+0x21d80], R31 ;  /* 0x021d801f4e007988 */ /* 0x0007e8000800044c */
[----:B------:R4:W-:Y:S04]  /*4ac50*/  STS.U16 [R78+UR76+0x29d80], R76 ;  /* 0x029d804c4e007988 */ /* 0x0009e8000800044c */
[----:B------:R-:W-:Y:S04]  /*4ac60*/  STS.U16 [R78+UR76+0x31d80], R58 ;  /* 0x031d803a4e007988 */ /* 0x000fe8000800044c */
[----:B------:R-:W-:Y:S04]  /*4ac70*/  STS.U16 [R78+UR76+0x39d80], R35 ;  /* 0x039d80234e007988 */ /* 0x000fe8000800044c */
[----:B------:R-:W-:Y:S04]  /*4ac80*/  STS.U16 [R78+UR76+0x22180], R90 ;  /* 0x0221805a4e007988 */ /* 0x000fe8000800044c */
[----:B0-----:R-:W2:Y:S04]  /*4ac90*/  LDL.LU R72, [R1+0xfa0] ;  /* 0x000fa00001487983 */ /* 0x001ea80000300800 */
[----:B-1----:R-:W2:Y:S04]  /*4aca0*/  LDL.LU R75, [R1+0xf9c] ;  /* 0x000f9c00014b7983 */ /* 0x002ea80000300800 */
[----:B--2---:R-:W2:Y:S04]  /*4acb0*/  LDL.LU R74, [R1+0xf98] ;  /* 0x000f9800014a7983 */ /* 0x004ea80000300800 */
[----:B---3--:R-:W3:Y:S04]  /*4acc0*/  LDL.LU R31, [R1+0x24b4] ;  /* 0x0024b400011f7983 */ /* 0x008ee80000300800 */
[----:B----4-:R-:W4:Y:S04]  /*4acd0*/  LDL.LU R76, [R1+0x24b0] ;  /* 0x0024b000014c7983 */ /* 0x010f280000300800 */
[----:B------:R0:W-:Y:S04]  /*4ace0*/  STS.U16 [R78+UR76+0x2a180], R91 ;  /* 0x02a1805b4e007988 */ /* 0x0001e8000800044c */
[----:B------:R1:W-:Y:S04]  /*4acf0*/  STS.U16 [R78+UR76+0x32180], R92 ;  /* 0x0321805c4e007988 */ /* 0x0003e8000800044c */
[----:B------:R1:W-:Y:S04]  /*4ad00*/  STS.U16 [R78+UR76+0x3a180], R82 ;  /* 0x03a180524e007988 */ /* 0x0003e8000800044c */
[----:B------:R1:W-:Y:S04]  /*4ad10*/  STS.U16 [R78+UR76+0x22580], R3 ;  /* 0x022580034e007988 */ /* 0x0003e8000800044c */
[----:B0-----:R-:W3:Y:S04]  /*4ad20*/  LDL.LU R91, [R1+0xf44] ;  /* 0x000f4400015b7983 */ /* 0x001ee80000300800 */
[----:B-1----:R-:W4:Y:S04]  /*4ad30*/  LDL.LU R92, [R1+0xf40] ;  /* 0x000f4000015c7983 */ /* 0x002f280000300800 */
        /* <DEDUP_REMOVED lines=32> */
[----:B------:R0:W-:Y:S01]  /*4af40*/  STS.U16 [R78+UR76+0x23580], R73 ;  /* 0x023580494e007988 */ /* 0x0001e2000800044c */
[----:B------:R-:W-:-:S03]  /*4af50*/  LOP3.LUT R58, R0, 0x40, RZ, 0x3c, !PT ;  /* 0x00000040003a7812 */ /* 0x000fc600078e3cff */
[----:B0-----:R-:W4:Y:S04]  /*4af60*/  LDL.LU R73, [R1+0x12f4] ;  /* 0x0012f40001497983 */ /* 0x001f280000300800 */
[----:B------:R0:W-:Y:S04]  /*4af70*/  STS.U16 [R78+UR76+0x2b580], R72 ;  /* 0x02b580484e007988 */ /* 0x0001e8000800044c */
[----:B------:R1:W-:Y:S04]  /*4af80*/  STS.U16 [R78+UR76+0x33580], R75 ;  /* 0x0335804b4e007988 */ /* 0x0003e8000800044c */
[----:B--2---:R2:W-:Y:S04]  /*4af90*/  STS.U16 [R78+UR76+0x3b580], R74 ;  /* 0x03b5804a4e007988 */ /* 0x0045e8000800044c */
[----:B0-----:R-:W4:Y:S04]  /*4afa0*/  LDL.LU R72, [R1+0x12f0] ;  /* 0x0012f00001487983 */ /* 0x001f280000300800 */
[----:B-1----:R-:W4:Y:S04]  /*4afb0*/  LDL.LU R75, [R1+0x12ec] ;  /* 0x0012ec00014b7983 */ /* 0x002f280000300800 */
[----:B--2---:R-:W2:Y:S04]  /*4afc0*/  LDL.LU R74, [R1+0x12e8] ;  /* 0x0012e800014a7983 */ /* 0x004ea80000300800 */
[----:B---3--:R-:W-:Y:S04]  /*4afd0*/  STS.U16 [R78+UR76+0x23980], R91 ;  /* 0x0239805b4e007988 */ /* 0x008fe8000800044c */
[----:B----4-:R-:W-:Y:S04]  /*4afe0*/  STS.U16 [R78+UR76+0x2b980], R92 ;  /* 0x02b9805c4e007988 */ /* 0x010fe8000800044c */
[----:B------:R-:W-:Y:S04]  /*4aff0*/  STS.U16 [R78+UR76+0x33980], R82 ;  /* 0x033980524e007988 */ /* 0x000fe8000800044c */
[----:B------:R0:W-:Y:S04]  /*4b000*/  STS.U16 [R78+UR76+0x3b980], R76 ;  /* 0x03b9804c4e007988 */ /* 0x0001e8000800044c */
        /* <DEDUP_REMOVED lines=8> */
[----:B0-----:R-:W3:Y:S04]  /*4b090*/  LDL.LU R76, [R1+0x1294] ;  /* 0x00129400014c7983 */ /* 0x001ee80000300800 */
[----:B------:R-:W-:Y:S04]  /*4b0a0*/  STS.U16 [R58+UR76+0x20600], R63 ;  /* 0x0206003f3a007988 */ /* 0x000fe8000800044c */
[----:B------:R-:W-:Y:S04]  /*4b0b0*/  STS.U16 [R58+UR76+0x28600], R62 ;  /* 0x0286003e3a007988 */ /* 0x000fe8000800044c */
[----:B------:R-:W-:Y:S04]  /*4b0c0*/  STS.U16 [R58+UR76+0x30600], R65 ;  /* 0x030600413a007988 */ /* 0x000fe8000800044c */
[----:B------:R-:W-:Y:S04]  /*4b0d0*/  STL [R1+0x231c], R78 ;  /* 0x00231c4e01007387 */ /* 0x000fe80000100800 */
[----:B-1----:R-:W4:Y:S04]  /*4b0e0*/  LDL.LU R30, [R1+0x1290] ;  /* 0x00129000011e7983 */ /* 0x002f280000300800 */
[----:B------:R-:W4:Y:S04]  /*4b0f0*/  LDL.LU R33, [R1+0x128c] ;  /* 0x00128c0001217983 */ /* 0x000f280000300800 */
[----:B------:R-:W4:Y:S04]  /*4b100*/  LDL.LU R32, [R1+0x1288] ;  /* 0x0012880001207983 */ /* 0x000f280000300800 */
[----:B------:R-:W4:Y:S04]  /*4b110*/  LDL.LU R35, [R1+0x1234] ;  /* 0x0012340001237983 */ /* 0x000f280000300800 */
[----:B------:R-:W-:Y:S04]  /*4b120*/  STS.U16 [R58+UR76+0x38600], R67 ;  /* 0x038600433a007988 */ /* 0x000fe8000800044c */
[----:B------:R-:W-:Y:S04]  /*4b130*/  STS.U16 [R58+UR76+0x20a00], R83 ;  /* 0x020a00533a007988 */ /* 0x000fe8000800044c */
[----:B------:R-:W-:Y:S04]  /*4b140*/  STS.U16 [R58+UR76+0x28a00], R80 ;  /* 0x028a00503a007988 */ /* 0x000fe8000800044c */
[----:B------:R-:W-:Y:S04]  /*4b150*/  STS.U16 [R58+UR76+0x30a00], R81 ;  /* 0x030a00513a007988 */ /* 0x000fe8000800044c */
[----:B------:R0:W-:Y:S04]  /*4b160*/  STS.U16 [R58+UR76+0x38a00], R79 ;  /* 0x038a004f3a007988 */ /* 0x0001e8000800044c */
        /* <DEDUP_REMOVED lines=24> */
[----:B------:R0:W-:Y:S04]  /*4b2f0*/  STS.U16 [R58+UR76+0x21200], R73 ;  /* 0x021200493a007988 */ /* 0x0001e8000800044c */
[----:B------:R-:W4:Y:S04]  /*4b300*/  LDL.LU R81, [R1+0x1050] ;  /* 0x0010500001517983 */ /* 0x000f280000300800 */
[----:B0-----:R-:W4:Y:S04]  /*4b310*/  LDL.LU R73, [R1+0x104c] ;  /* 0x00104c0001497983 */ /* 0x001f280000300800 */
[----:B------:R0:W-:Y:S04]  /*4b320*/  STS.U16 [R58+UR76+0x29200], R72 ;  /* 0x029200483a007988 */ /* 0x0001e8000800044c */
[----:B------:R1:W-:Y:S04]  /*4b330*/  STS.U16 [R58+UR76+0x31200], R75 ;  /* 0x0312004b3a007988 */ /* 0x0003e8000800044c */
[----:B--2---:R2:W-:Y:S04]  /*4b340*/  STS.U16 [R58+UR76+0x39200], R74 ;  /* 0x0392004a3a007988 */ /* 0x0045e8000800044c */
[----:B0-----:R-:W4:Y:S04]  /*4b350*/  LDL.LU R72, [R1+0x1048] ;  /* 0x0010480001487983 */ /* 0x001f280000300800 */
[----:B-1----:R-:W4:Y:S04]  /*4b360*/  LDL.LU R75, [R1+0xff4] ;  /* 0x000ff400014b7983 */ /* 0x002f280000300800 */
[----:B--2---:R-:W2:Y:S04]  /*4b370*/  LDL.LU R74, [R1+0xff0] ;  /* 0x000ff000014a7983 */ /* 0x004ea80000300800 */
[----:B---3--:R0:W-:Y:S04]  /*4b380*/  STS.U16 [R58+UR76+0x21600], R76 ;  /* 0x0216004c3a007988 */ /* 0x0081e8000800044c */
[----:B----4-:R1:W-:Y:S04]  /*4b390*/  STS.U16 [R58+UR76+0x29600], R30 ;  /* 0x0296001e3a007988 */ /* 0x0103e8000800044c */
[----:B------:R3:W-:Y:S04]  /*4b3a0*/  STS.U16 [R58+UR76+0x31600], R33 ;  /* 0x031600213a007988 */ /* 0x0007e8000800044c */
[----:B------:R4:W-:Y:S04]  /*4b3b0*/  STS.U16 [R58+UR76+0x39600], R32 ;  /* 0x039600203a007988 */ /* 0x0009e8000800044c */
[----:B0-----:R-:W2:Y:S04]  /*4b3c0*/  LDL.LU R76, [R1+0xfec] ;  /* 0x000fec00014c7983 */ /* 0x001ea80000300800 */
[----:B------:R0:W-:Y:S04]  /*4b3d0*/  STS.U16 [R58+UR76+0x21a00], R35 ;  /* 0x021a00233a007988 */ /* 0x0001e8000800044c */
[----:B-1----:R-:W2:Y:S04]  /*4b3e0*/  LDL.LU R30, [R1+0x24ac] ;  /* 0x0024ac00011e7983 */ /* 0x002ea80000300800 */
[----:B---3--:R-:W3:Y:S04]  /*4b3f0*/  LDL.LU R33, [R1+0x24a8] ;  /* 0x0024a80001217983 */ /* 0x008ee80000300800 */
[----:B----4-:R-:W4:Y:S04]  /*4b400*/  LDL.LU R32, [R1+0x24a4] ;  /* 0x0024a40001207983 */ /* 0x010f280000300800 */
[----:B0-----:R-:W3:Y:S04]  /*4b410*/  LDL.LU R35, [R1+0x24a0] ;  /* 0x0024a00001237983 */ /* 0x001ee80000300800 */
[----:B------:R0:W-:Y:S04]  /*4b420*/  STS.U16 [R58+UR76+0x29a00], R79 ;  /* 0x029a004f3a007988 */ /* 0x0001e8000800044c */
[----:B------:R1:W-:Y:S04]  /*4b430*/  STS.U16 [R58+UR76+0x31a00], R34 ;  /* 0x031a00223a007988 */ /* 0x0003e8000800044c */
[----:B------:R0:W-:Y:S04]  /*4b440*/  STS.U16 [R58+UR76+0x39a00], R90 ;  /* 0x039a005a3a007988 */ /* 0x0001e8000800044c */
[----:B------:R0:W-:Y:S04]  /*4b450*/  STS.U16 [R58+UR76+0x21e00], R91 ;  /* 0x021e005b3a007988 */ /* 0x0001e8000800044c */
[----:B------:R1:W-:Y:S04]  /*4b460*/  STS.U16 [R58+UR76+0x29e00], R92 ;  /* 0x029e005c3a007988 */ /* 0x0003e8000800044c */
[----:B------:R1:W-:Y:S04]  /*4b470*/  STS.U16 [R58+UR76+0x31e00], R82 ;  /* 0x031e00523a007988 */ /* 0x0003e8000800044c */
[----:B0-----:R-:W3:Y:S04]  /*4b480*/  LDL.LU R79, [R1+0xfe8] ;  /* 0x000fe800014f7983 */ /* 0x001ee80000300800 */
[----:B-1----:R-:W4:Y:S04]  /*4b490*/  LDL.LU R34, [R1+0x249c] ;  /* 0x00249c0001227983 */ /* 0x002f280000300800 */
[----:B------:R-:W4:Y:S04]  /*4b4a0*/  LDL.LU R90, [R1+0x2498] ;  /* 0x00249800015a7983 */ /* 0x000f280000300800 */
[----:B------:R-:W4:Y:S04]  /*4b4b0*/  LDL.LU R91, [R1+0x2494] ;  /* 0x00249400015b7983 */ /* 0x000f280000300800 */
[----:B------:R-:W4:Y:S04]  /*4b4c0*/  LDL.LU R92, [R1+0x2490] ;  /* 0x00249000015c7983 */ /* 0x000f280000300800 */
[----:B------:R-:W4:Y:S04]  /*4b4d0*/  LDL.LU R82, [R1+0x248c] ;  /* 0x00248c0001527983 */ /* 0x000f280000300800 */
[----:B------:R0:W-:Y:S04]  /*4b4e0*/  STS.U16 [R58+UR76+0x39e00], R3 ;  /* 0x039e00033a007988 */ /* 0x0001e8000800044c */
        /* <DEDUP_REMOVED lines=27> */
[----:B------:R0:W-:Y:S04]  /*4b6a0*/  STS.U16 [R58+UR76+0x3ae00], R72 ;  /* 0x03ae00483a007988 */ /* 0x0001e8000800044c */
[----:B------:R1:W-:Y:S04]  /*4b6b0*/  STS.U16 [R58+UR76+0x23200], R75 ;  /* 0x0232004b3a007988 */ /* 0x0003e8000800044c */
[----:B--2---:R2:W-:Y:S04]  /*4b6c0*/  STS.U16 [R58+UR76+0x2b200], R74 ;  /* 0x02b2004a3a007988 */ /* 0x0045e8000800044c */
[----:B0-----:R-:W4:Y:S04]  /*4b6d0*/  LDL.LU R72, [R1+0x14b8] ;  /* 0x0014b80001487983 */ /* 0x001f280000300800 */
[----:B-1----:R-:W4:Y:S04]  /*4b6e0*/  LDL.LU R75, [R1+0x14b4] ;  /* 0x0014b400014b7983 */ /* 0x002f280000300800 */
[----:B--2---:R-:W2:Y:S04]  /*4b6f0*/  LDL.LU R74, [R1+0x14b0] ;  /* 0x0014b000014a7983 */ /* 0x004ea80000300800 */
[----:B------:R0:W-:Y:S04]  /*4b700*/  STS.U16 [R58+UR76+0x33200], R76 ;  /* 0x0332004c3a007988 */ /* 0x0001e8000800044c */
[----:B0-----:R-:W2:Y:S04]  /*4b710*/  LDL.LU R76, [R1+0x144c] ;  /* 0x00144c00014c7983 */ /* 0x001ea80000300800 */
[----:B---3--:R-:W-:Y:S04]  /*4b720*/  STS.U16 [R58+UR76+0x3b200], R79 ;  /* 0x03b2004f3a007988 */ /* 0x008fe8000800044c */
[----:B----4-:R-:W-:Y:S04]  /*4b730*/  STS.U16 [R58+UR76+0x23600], R71 ;  /* 0x023600473a007988 */ /* 0x010fe8000800044c */
[----:B------:R-:W-:Y:S04]  /*4b740*/  STS.U16 [R58+UR76+0x2b600], R86 ;  /* 0x02b600563a007988 */ /* 0x000fe8000800044c */
[----:B------:R-:W-:Y:S04]  /*4b750*/  STS.U16 [R58+UR76+0x33600], R85 ;  /* 0x033600553a007988 */ /* 0x000fe8000800044c */
[----:B------:R-:W-:Y:S04]  /*4b760*/  STS.U16 [R58+UR76+0x3b600], R84 ;  /* 0x03b600543a007988 */ /* 0x000fe8000800044c */
[----:B------:R-:W-:Y:S04]  /*4b770*/  STS.U16 [R58+UR76+0x23a00], R66 ;  /* 0x023a00423a007988 */ /* 0x000fe8000800044c */
[----:B------:R0:W-:Y:S04]  /*4b780*/  STS.U16 [R58+UR76+0x2ba00], R64 ;  /* 0x02ba00403a007988 */ /* 0x0001e8000800044c */
        /* <DEDUP_REMOVED lines=12> */
[----:B------:R-:W4:Y:S04]  /*4b850*/  LDL.LU R84, [R1+0x1348] ;  /* 0x0013480001547983 */ /* 0x000f280000300800 */
[----:B------:R-:W4:Y:S01]  /*4b860*/  LDL.LU R86, [R1+0x1344] ;  /* 0x0013440001567983 */ /* 0x000f220000300800 */
[----:B------:R-:W-:-:S03]  /*4b870*/  LOP3.LUT R60, R0, 0x50, RZ, 0x3c, !PT ;  /* 0x00000050003c7812 */ /* 0x000fc600078e3cff */
[----:B------:R-:W-:Y:S04]  /*4b880*/  STS.U16 [R58+UR76+0x2be00], R70 ;  /* 0x02be00463a007988 */ /* 0x000fe8000800044c */
[----:B------:R-:W-:Y:S04]  /*4b890*/  STL [R1+0x2320], R58 ;  /* 0x0023203a01007387 */ /* 0x000fe80000100800 */
[----:B------:R0:W-:Y:S04]  /*4b8a0*/  STS.U16 [R58+UR76+0x33e00], R69 ;  /* 0x033e00453a007988 */ /* 0x0001e8000800044c */
[----:B------:R-:W4:Y:S04]  /*4b8b0*/  LDL.LU R79, [R1+0x12e4] ;  /* 0x0012e400014f7983 */ /* 0x000f280000300800 */
        /* <DEDUP_REMOVED lines=15> */
[----:B---3--:R0:W-:Y:S04]  /*4b9b0*/  STS.U16 [R60+UR76+0x28680], R64 ;  /* 0x028680403c007988 */ /* 0x0081e8000800044c */
[----:B----4-:R1:W-:Y:S04]  /*4b9c0*/  STS.U16 [R60+UR76+0x30680], R67 ;  /* 0x030680433c007988 */ /* 0x0103e8000800044c */
[----:B------:R3:W-:Y:S04]  /*4b9d0*/  STS.U16 [R60+UR76+0x38680], R66 ;  /* 0x038680423c007988 */ /* 0x0007e8000800044c */
[----:B------:R4:W-:Y:S04]  /*4b9e0*/  STS.U16 [R60+UR76+0x20a80], R83 ;  /* 0x020a80533c007988 */ /* 0x0009e8000800044c */
[----:B------:R0:W-:Y:S04]  /*4b9f0*/  STS.U16 [R60+UR76+0x28a80], R80 ;  /* 0x028a80503c007988 */ /* 0x0001e8000800044c */
[----:B------:R-:W-:Y:S04]  /*4ba00*/  STS.U16 [R60+UR76+0x30a80], R81 ;  /* 0x030a80513c007988 */ /* 0x000fe8000800044c */
[----:B------:R3:W-:Y:S04]  /*4ba10*/  STS.U16 [R60+UR76+0x38a80], R85 ;  /* 0x038a80553c007988 */ /* 0x0007e8000800044c */
[----:B0-----:R-:W2:Y:S04]  /*4ba20*/  LDL.LU R64, [R1+0x121c] ;  /* 0x00121c0001407983 */ /* 0x001ea80000300800 */
[----:B-1----:R-:W2:Y:S04]  /*4ba30*/  LDL.LU R67, [R1+0x1218] ;  /* 0x0012180001437983 */ /* 0x002ea80000300800 */
[----:B---3--:R-:W3:Y:S04]  /*4ba40*/  LDL.LU R66, [R1+0x11c4] ;  /* 0x0011c40001427983 */ /* 0x008ee80000300800 */
[----:B----4-:R-:W4:Y:S04]  /*4ba50*/  LDL.LU R83, [R1+0x11c0] ;  /* 0x0011c00001537983 */ /* 0x010f280000300800 */
        /* <DEDUP_REMOVED lines=31> */
[----:B------:R0:W-:Y:S04]  /*4bc50*/  STS.U16 [R60+UR76+0x31a80], R64 ;  /* 0x031a80403c007988 */ /* 0x0001e8000800044c */
[----:B------:R1:W-:Y:S04]  /*4bc60*/  STS.U16 [R60+UR76+0x39a80], R67 ;  /* 0x039a80433c007988 */ /* 0x0003e8000800044c */
[----:B---3--:R3:W-:Y:S04]  /*4bc70*/  STS.U16 [R60+UR76+0x21e80], R66 ;  /* 0x021e80423c007988 */ /* 0x0087e8000800044c */
[----:B----4-:R4:W-:Y:S04]  /*4bc80*/  STS.U16 [R60+UR76+0x29e80], R83 ;  /* 0x029e80533c007988 */ /* 0x0109e8000800044c */
[----:B------:R0:W-:Y:S04]  /*4bc90*/  STS.U16 [R60+UR76+0x31e80], R80 ;  /* 0x031e80503c007988 */ /* 0x0001e8000800044c */
[----:B------:R3:W-:Y:S04]  /*4bca0*/  STS.U16 [R60+UR76+0x39e80], R85 ;  /* 0x039e80553c007988 */ /* 0x0007e8000800044c */
[----:B0-----:R-:W2:Y:S04]  /*4bcb0*/  LDL.LU R64, [R1+0x245c] ;  /* 0x00245c0001407983 */ /* 0x001ea80000300800 */
[----:B-1----:R-:W2:Y:S04]  /*4bcc0*/  LDL.LU R67, [R1+0x2458] ;  /* 0x0024580001437983 */ /* 0x002ea80000300800 */
[----:B---3--:R-:W3:Y:S04]  /*4bcd0*/  LDL.LU R66, [R1+0x2454] ;  /* 0x0024540001427983 */ /* 0x008ee80000300800 */
[----:B----4-:R-:W4:Y:S04]  /*4bce0*/  LDL.LU R83, [R1+0x2450] ;  /* 0x0024500001537983 */ /* 0x010f280000300800 */
[----:B------:R-:W2:Y:S04]  /*4bcf0*/  LDL.LU R80, [R1+0x244c] ;  /* 0x00244c0001507983 */ /* 0x000ea80000300800 */
        /* <DEDUP_REMOVED lines=9> */
[----:B--2---:R0:W-:Y:S04]  /*4bd90*/  STS.U16 [R60+UR76+0x22680], R86 ;  /* 0x022680563c007988 */ /* 0x0041e8000800044c */
[----:B------:R1:W-:Y:S04]  /*4bda0*/  STS.U16 [R60+UR76+0x2a680], R84 ;  /* 0x02a680543c007988 */ /* 0x0003e8000800044c */
[----:B------:R2:W-:Y:S04]  /*4bdb0*/  STS.U16 [R60+UR76+0x32680], R3 ;  /* 0x032680033c007988 */ /* 0x0005e8000800044c */
[----:B------:R0:W-:Y:S04]  /*4bdc0*/  STS.U16 [R60+UR76+0x3a680], R2 ;  /* 0x03a680023c007988 */ /* 0x0001e8000800044c */
[----:B------:R1:W-:Y:S04]  /*4bdd0*/  STS.U16 [R60+UR76+0x22a80], R85 ;  /* 0x022a80553c007988 */ /* 0x0003e8000800044c */
[----:B------:R2:W-:Y:S04]  /*4bde0*/  STS.U16 [R60+UR76+0x2aa80], R81 ;  /* 0x02aa80513c007988 */ /* 0x0005e8000800044c */
[----:B0-----:R-:W3:Y:S04]  /*4bdf0*/  LDL.LU R86, [R1+0x14ac] ;  /* 0x0014ac0001567983 */ /* 0x001ee80000300800 */
[----:B-1----:R-:W3:Y:S04]  /*4be00*/  LDL.LU R84, [R1+0x14a8] ;  /* 0x0014a80001547983 */ /* 0x002ee80000300800 */
[----:B--2---:R-:W2:Y:S04]  /*4be10*/  LDL.LU R3, [R1+0x14a4] ;  /* 0x0014a40001037983 */ /* 0x004ea80000300800 */
[----:B------:R-:W2:Y:S04]  /*4be20*/  LDL.LU R2, [R1+0x14a0] ;  /* 0x0014a00001027983 */ /* 0x000ea80000300800 */
[----:B------:R-:W2:Y:S04]  /*4be30*/  LDL.LU R85, [R1+0x143c] ;  /* 0x00143c0001557983 */ /* 0x000ea80000300800 */
[----:B------:R-:W2:Y:S04]  /*4be40*/  LDL.LU R81, [R1+0x2434] ;  /* 0x0024340001517983 */ /* 0x000ea80000300800 */
[----:B------:R0:W-:Y:S04]  /*4be50*/  STS.U16 [R60+UR76+0x32a80], R79 ;  /* 0x032a804f3c007988 */ /* 0x0001e8000800044c */
[----:B0-----:R-:W2:Y:S04]  /*4be60*/  LDL.LU R79, [R1+0x2430] ;  /* 0x00243000014f7983 */ /* 0x001ea80000300800 */
[----:B------:R0:W-:Y:S04]  /*4be70*/  STS.U16 [R60+UR76+0x3aa80], R69 ;  /* 0x03aa80453c007988 */ /* 0x0001e8000800044c */
[----:B------:R1:W-:Y:S04]  /*4be80*/  STS.U16 [R60+UR76+0x22e80], R68 ;  /* 0x022e80443c007988 */ /* 0x0003e8000800044c */
[----:B------:R0:W-:Y:S04]  /*4be90*/  STS.U16 [R60+UR76+0x2ae80], R71 ;  /* 0x02ae80473c007988 */ /* 0x0001e8000800044c */
[----:B------:R0:W-:Y:S04]  /*4bea0*/  STS.U16 [R60+UR76+0x32e80], R70 ;  /* 0x032e80463c007988 */ /* 0x0001e8000800044c */
[----:B------:R0:W-:Y:S04]  /*4beb0*/  STS.U16 [R60+UR76+0x3ae80], R73 ;  /* 0x03ae80493c007988 */ /* 0x0001e8000800044c */
[----:B------:R1:W-:Y:S04]  /*4bec0*/  STS.U16 [R60+UR76+0x23280], R72 ;  /* 0x023280483c007988 */ /* 0x0003e8000800044c */
[----:B------:R4:W-:Y:S04]  /*4bed0*/  STS.U16 [R60+UR76+0x2b280], R75 ;  /* 0x02b2804b3c007988 */ /* 0x0009e8000800044c */
[----:B0-----:R-:W3:Y:S04]  /*4bee0*/  LDL.LU R69, [R1+0x242c] ;  /* 0x00242c0001457983 */ /* 0x001ee80000300800 */
[----:B-1----:R-:W3:Y:S04]  /*4bef0*/  LDL.LU R68, [R1+0x2428] ;  /* 0x0024280001447983 */ /* 0x002ee80000300800 */
[----:B------:R-:W3:Y:S04]  /*4bf00*/  LDL.LU R71, [R1+0x2424] ;  /* 0x0024240001477983 */ /* 0x000ee80000300800 */
[----:B------:R-:W3:Y:S04]  /*4bf10*/  LDL.LU R70, [R1+0x2420] ;  /* 0x0024200001467983 */ /* 0x000ee80000300800 */
[----:B------:R-:W3:Y:S04]  /*4bf20*/  LDL.LU R73, [R1+0x241c] ;  /* 0x00241c0001497983 */ /* 0x000ee80000300800 */
[----:B------:R-:W3:Y:S04]  /*4bf30*/  LDL.LU R72, [R1+0x2418] ;  /* 0x0024180001487983 */ /* 0x000ee80000300800 */
[----:B------:R0:W-:Y:S04]  /*4bf40*/  STS.U16 [R60+UR76+0x33280], R74 ;  /* 0x0332804a3c007988 */ /* 0x0001e8000800044c */
[----:B----4-:R-:W4:Y:S04]  /*4bf50*/  LDL.LU R75, [R1+0x2414] ;  /* 0x00241400014b7983 */ /* 0x010f280000300800 */
[----:B------:R1:W-:Y:S04]  /*4bf60*/  STS.U16 [R60+UR76+0x3b280], R76 ;  /* 0x03b2804c3c007988 */ /* 0x0003e8000800044c */
[----:B0-----:R-:W3:Y:S04]  /*4bf70*/  LDL.LU R74, [R1+0x2410] ;  /* 0x00241000014a7983 */ /* 0x001ee80000300800 */
[----:B-1----:R-:W3:Y:S04]  /*4bf80*/  LDL.LU R76, [R1+0x240c] ;  /* 0x00240c00014c7983 */ /* 0x002ee80000300800 */
[----:B--2---:R0:W-:Y:S04]  /*4bf90*/  STS.U16 [R60+UR76+0x23680], R79 ;  /* 0x0236804f3c007988 */ /* 0x0041e8000800044c */
        /* <DEDUP_REMOVED lines=8> */
[----:B--2---:R-:W2:Y:S04]  /*4c020*/  LDL.LU R80, [R1+0x2400] ;  /* 0x0024000001507983 */ /* 0x004ea80000300800 */
[----:B------:R-:W2:Y:S04]  /*4c030*/  LDL.LU R83, [R1+0x23fc] ;  /* 0x0023fc0001537983 */ /* 0x000ea80000300800 */
[----:B------:R-:W2:Y:S04]  /*4c040*/  LDL.LU R82, [R1+0x23f8] ;  /* 0x0023f80001527983 */ /* 0x000ea80000300800 */
[----:B------:R-:W2:Y:S04]  /*4c050*/  LDL.LU R92, [R1+0x23f4] ;  /* 0x0023f400015c7983 */ /* 0x000ea80000300800 */
[----:B------:R0:W-:Y:S04]  /*4c060*/  STS.U16 [R60+UR76+0x3ba80], R90 ;  /* 0x03ba805a3c007988 */ /* 0x0001e8000800044c */
[----:B------:R-:W2:Y:S04]  /*4c070*/  LDL.LU R91, [R1+0x23f0] ;  /* 0x0023f000015b7983 */ /* 0x000ea80000300800 */
[----:B------:R-:W-:Y:S04]  /*4c080*/  STS.U16 [R60+UR76+0x23e80], R77 ;  /* 0x023e804d3c007988 */ /* 0x000fe8000800044c */
[----:B------:R1:W-:Y:S04]  /*4c090*/  STS.U16 [R60+UR76+0x2be80], R89 ;  /* 0x02be80593c007988 */ /* 0x0003e8000800044c */
[----:B------:R1:W-:Y:S04]  /*4c0a0*/  STS.U16 [R60+UR76+0x33e80], R88 ;  /* 0x033e80583c007988 */ /* 0x0003e8000800044c */
[----:B------:R3:W-:Y:S04]  /*4c0b0*/  STS.U16 [R60+UR76+0x3be80], R87 ;  /* 0x03be80573c007988 */ /* 0x0007e8000800044c */
[----:B0-----:R-:W2:Y:S04]  /*4c0c0*/  LDL.LU R90, [R1+0x23ec] ;  /* 0x0023ec00015a7983 */ /* 0x001ea80000300800 */
[----:B-1----:R-:W2:Y:S01]  /*4c0d0*/  LDL.LU R89, [R1+0x23e8] ;  /* 0x0023e80001597983 */ /* 0x002ea20000300800 */
[----:B------:R-:W-:-:S03]  /*4c0e0*/  LOP3.LUT R77, R0, 0x60, RZ, 0x3c, !PT ;  /* 0x00000060004d7812 */ /* 0x000fc600078e3cff */
[----:B------:R-:W2:Y:S04]  /*4c0f0*/  LDL.LU R88, [R1+0x23e4] ;  /* 0x0023e40001587983 */ /* 0x000ea80000300800 */
[----:B---3--:R-:W3:Y:S04]  /*4c100*/  LDL.LU R87, [R1+0x23e0] ;  /* 0x0023e00001577983 */ /* 0x008ee80000300800 */
[----:B------:R0:W-:Y:S04]  /*4c110*/  STL [R1+0x2324], R60 ;  /* 0x0023243c01007387 */ /* 0x0001e80000100800 */
[----:B------:R1:W-:Y:S04]  /*4c120*/  STS.U16 [R77+UR76+0x20300], R86 ;  /* 0x020300564d007988 */ /* 0x0003e8000800044c */
[----:B------:R0:W-:Y:S04]  /*4c130*/  STS.U16 [R77+UR76+0x28300], R84 ;  /* 0x028300544d007988 */ /* 0x0001e8000800044c */
[----:B------:R0:W-:Y:S04]  /*4c140*/  STS.U16 [R77+UR76+0x30300], R3 ;  /* 0x030300034d007988 */ /* 0x0001e8000800044c */
[----:B------:R1:W-:Y:S04]  /*4c150*/  STS.U16 [R77+UR76+0x38300], R2 ;  /* 0x038300024d007988 */ /* 0x0003e8000800044c */
[----:B------:R1:W-:Y:S04]  /*4c160*/  STS.U16 [R77+UR76+0x20700], R85 ;  /* 0x020700554d007988 */ /* 0x0003e8000800044c */
[----:B0-----:R-:W2:Y:S04]  /*4c170*/  LDL.LU R60, [R1+0x1438] ;  /* 0x00143800013c7983 */ /* 0x001ea80000300800 */
[----:B-1----:R-:W3:Y:S04]  /*4c180*/  LDL.LU R86, [R1+0x23dc] ;  /* 0x0023dc0001567983 */ /* 0x002ee80000300800 */
[----:B------:R-:W3:Y:S04]  /*4c190*/  LDL.LU R84, [R1+0x23d8] ;  /* 0x0023d80001547983 */ /* 0x000ee80000300800 */
[----:B------:R-:W3:Y:S04]  /*4c1a0*/  LDL.LU R3, [R1+0x23d4] ;  /* 0x0023d40001037983 */ /* 0x000ee80000300800 */
[----:B------:R-:W3:Y:S04]  /*4c1b0*/  LDL.LU R2, [R1+0x23d0] ;  /* 0x0023d00001027983 */ /* 0x000ee80000300800 */
[----:B------:R-:W3:Y:S04]  /*4c1c0*/  LDL.LU R85, [R1+0x23cc] ;  /* 0x0023cc0001557983 */ /* 0x000ee80000300800 */
[----:B--2---:R-:W-:Y:S04]  /*4c1d0*/  STS.U16 [R77+UR76+0x28700], R60 ;  /* 0x0287003c4d007988 */ /* 0x004fe8000800044c */
[----:B---3--:R0:W-:Y:S04]  /*4c1e0*/  STS.U16 [R77+UR76+0x30700], R85 ;  /* 0x030700554d007988 */ /* 0x0081e8000800044c */
[----:B------:R-:W-:Y:S04]  /*4c1f0*/  STS.U16 [R77+UR76+0x38700], R2 ;  /* 0x038700024d007988 */ /* 0x000fe8000800044c */
[----:B------:R1:W-:Y:S04]  /*4c200*/  STS.U16 [R77+UR76+0x20b00], R3 ;  /* 0x020b00034d007988 */ /* 0x0003e8000800044c */
[----:B------:R2:W-:Y:S04]  /*4c210*/  STS.U16 [R77+UR76+0x28b00], R84 ;  /* 0x028b00544d007988 */ /* 0x0005e8000800044c */
[----:B------:R3:W-:Y:S04]  /*4c220*/  STS.U16 [R77+UR76+0x30b00], R86 ;  /* 0x030b00564d007988 */ /* 0x0007e8000800044c */
[----:B------:R1:W-:Y:S04]  /*4c230*/  STS.U16 [R77+UR76+0x38b00], R87 ;  /* 0x038b00574d007988 */ /* 0x0003e8000800044c */
[----:B------:R2:W-:Y:S04]  /*4c240*/  STS.U16 [R77+UR76+0x20f00], R88 ;  /* 0x020f00584d007988 */ /* 0x0005e8000800044c */
[----:B0-----:R-:W4:Y:S04]  /*4c250*/  LDL.LU R85, [R1+0x23c8] ;  /* 0x0023c80001557983 */ /* 0x001f280000300800 */
[----:B-1----:R-:W4:Y:S04]  /*4c260*/  LDL R3, [R1+0x1804] ;  /* 0x0018040001037983 */ /* 0x002f280000100800 */
[----:B------:R-:W4:Y:S04]  /*4c270*/  LDL R2, [R1+0x1808] ;  /* 0x0018080001027983 */ /* 0x000f280000100800 */
[----:B--2---:R-:W2:Y:S04]  /*4c280*/  LDL.LU R84, [R1+0x23c4] ;  /* 0x0023c40001547983 */ /* 0x004ea80000300800 */
[----:B---3--:R-:W3:Y:S04]  /*4c290*/  LDL R86, [R1+0x1838] ;  /* 0x0018380001567983 */ /* 0x008ee80000100800 */
[----:B------:R-:W3:Y:S04]  /*4c2a0*/  LDL R87, [R1+0x1834] ;  /* 0x0018340001577983 */ /* 0x000ee80000100800 */
[----:B------:R0:W-:Y:S04]  /*4c2b0*/  STS.U16 [R77+UR76+0x28f00], R89 ;  /* 0x028f00594d007988 */ /* 0x0001e8000800044c */
[----:B------:R-:W2:Y:S04]  /*4c2c0*/  LDL R88, [R1+0x1868] ;  /* 0x0018680001587983 */ /* 0x000ea80000100800 */
[----:B0-----:R-:W2:Y:S01]  /*4c2d0*/  LDL R89, [R1+0x1864] ;  /* 0x0018640001597983 */ /* 0x001ea20000100800 */
[----:B------:R-:W-:-:S02]  /*4c2e0*/  PRMT R58, RZ, 0x7610, R58 ;  /* 0x00007610ff3a7816 */ /* 0x000fc4000000003a */
[----:B------:R-:W-:Y:S02]  /*4c2f0*/  PRMT R78, RZ, 0x7610, R78 ;  /* 0x00007610ff4e7816 */ /* 0x000fe4000000004e */
[----:B------:R-:W-:Y:S01]  /*4c300*/  PRMT R61, RZ, 0x7610, R61 ;  /* 0x00007610ff3d7816 */ /* 0x000fe2000000003d */
[----:B------:R-:W-:Y:S04]  /*4c310*/  STS.U16 [R77+UR76+0x30f00], R90 ;  /* 0x030f005a4d007988 */ /* 0x000fe8000800044c */
[----:B------:R-:W-:Y:S04]  /*4c320*/  STS.U16 [R77+UR76+0x38f00], R91 ;  /* 0x038f005b4d007988 */ /* 0x000fe8000800044c */
[----:B------:R0:W-:Y:S04]  /*4c330*/  STS.U16 [R77+UR76+0x21300], R92 ;  /* 0x0213005c4d007988 */ /* 0x0001e8000800044c */
[----:B0-----:R-:W2:Y:S04]  /*4c340*/  LDL.LU R92, [R1+0x23c0] ;  /* 0x0023c000015c7983 */ /* 0x001ea80000300800 */
[----:B------:R-:W2:Y:S04]  /*4c350*/  LDL R91, [R1+0x1894] ;  /* 0x00189400015b7983 */ /* 0x000ea80000100800 */
[----:B------:R-:W2:Y:S04]  /*4c360*/  LDL R60, [R1+0x1898] ;  /* 0x00189800013c7983 */ /* 0x000ea80000100800 */
[----:B----4-:R-:W4:Y:S04]  /*4c370*/  @!P4 LDG.E.U16 R58, desc[UR6][R2.64] ;  /* 0x00000006023ac981 */ /* 0x010f28000c1e1500 */
[----:B---3--:R-:W3:Y:S04]  /*4c380*/  @!P4 LDG.E.U16 R78, desc[UR6][R86.64] ;  /* 0x00000006564ec981 */ /* 0x008ee8000c1e1500 */
[----:B------:R-:W3:Y:S04]  /*4c390*/  LDL R3, [R1+0x18c4] ;  /* 0x0018c40001037983 */ /* 0x000ee80000100800 */
[----:B------:R-:W3:Y:S04]  /*4c3a0*/  LDL R2, [R1+0x18c8] ;  /* 0x0018c80001027983 */ /* 0x000ee80000100800 */
[----:B--2---:R-:W2:Y:S01]  /*4c3b0*/  @!P4 LDG.E.U16 R61, desc[UR6][R88.64] ;  /* 0x00000006583dc981 */ /* 0x004ea2000c1e1500 */
[----:B------:R-:W-:-:S02]  /*4c3c0*/  PRMT R47, RZ, 0x7610, R47 ;  /* 0x00007610ff2f7816 */ /* 0x000fc4000000002f */
[----:B------:R-:W-:Y:S01]  /*4c3d0*/  PRMT R4, RZ, 0x7610, R4 ;  /* 0x00007610ff047816 */ /* 0x000fe20000000004 */
[----:B----4-:R0:W-:Y:S04]  /*4c3e0*/  STL [R1+0x2328], R58 ;  /* 0x0023283a01007387 */ /* 0x0101e80000100800 */
[----:B------:R-:W4:Y:S04]  /*4c3f0*/  LDL.LU.64 R86, [R1+0x23b8] ;  /* 0x0023b80001567983 */ /* 0x000f280000300a00 */
[----:B---3--:R1:W-:Y:S04]  /*4c400*/  STL [R1+0x232c], R78 ;  /* 0x00232c4e01007387 */ /* 0x0083e80000100800 */
[----:B------:R-:W3:Y:S04]  /*4c410*/  LDL.LU.64 R88, [R1+0x23b0] ;  /* 0x0023b00001587983 */ /* 0x000ee80000300a00 */
[----:B------:R-:W3:Y:S04]  /*4c420*/  LDL R90, [R1+0x18f4] ;  /* 0x0018f400015a7983 */ /* 0x000ee80000100800 */
[----:B0-----:R-:W4:Y:S04]  /*4c430*/  LDL R58, [R1+0x18f8] ;  /* 0x0018f800013a7983 */ /* 0x001f280000100800 */
[----:B--2---:R0:W-:Y:S04]  /*4c440*/  STL [R1+0x2330], R61 ;  /* 0x0023303d01007387 */ /* 0x0041e80000100800 */
[----:B------:R-:W2:Y:S01]  /*4c450*/  @!P4 LDG.E.U16 R4, desc[UR6][R2.64] ;  /* 0x000000060204c981 */ /* 0x000ea2000c1e1500 */
[----:B------:R-:W-:-:S03]  /*4c460*/  PRMT R5, RZ, 0x7610, R5 ;  /* 0x00007610ff057816 */ /* 0x000fc60000000005 */
[----:B-1----:R-:W2:Y:S01]  /*4c470*/  LDL R78, [R1+0x1928] ;  /* 0x00192800014e7983 */ /* 0x002ea20000100800 */
[----:B0-----:R-:W-:-:S05]  /*4c480*/  @!P4 IMAD.MOV.U32 R61, RZ, RZ, R91 ;  /* 0x000000ffff3dc224 */ /* 0x001fca00078e005b */
[----:B------:R-:W2:Y:S01]  /*4c490*/  @!P4 LDG.E.U16 R47, desc[UR6][R60.64] ;  /* 0x000000063c2fc981 */ /* 0x000ea2000c1e1500 */
[----:B---3--:R-:W-:Y:S02]  /*4c4a0*/  @!P4 IMAD.MOV.U32 R91, RZ, RZ, R90 ;  /* 0x000000ffff5bc224 */ /* 0x008fe400078e005a */
[----:B----4-:R-:W-:-:S05]  /*4c4b0*/  @!P4 IMAD.MOV.U32 R90, RZ, RZ, R58 ;  /* 0x000000ffff5ac224 */ /* 0x010fca00078e003a */
[----:B------:R-:W3:Y:S04]  /*4c4c0*/  @!P4 LDG.E.U16 R5, desc[UR6][R90.64] ;  /* 0x000000065a05c981 */ /* 0x000ee8000c1e1500 */
[----:B--2---:R-:W-:Y:S04]  /*4c4d0*/  STL [R1+0x2334], R47 ;  /* 0x0023342f01007387 */ /* 0x004fe80000100800 */
[----:B------:R-:W2:Y:S04]  /*4c4e0*/  LDL R3, [R1+0x1954] ;  /* 0x0019540001037983 */ /* 0x000ea80000100800 */
[----:B------:R-:W2:Y:S04]  /*4c4f0*/  LDL R2, [R1+0x1958] ;  /* 0x0019580001027983 */ /* 0x000ea80000100800 */
[----:B------:R-:W4:Y:S04]  /*4c500*/  LDL R61, [R1+0x1984] ;  /* 0x00198400013d7983 */ /* 0x000f280000100800 */
[----:B------:R-:W4:Y:S04]  /*4c510*/  LDL R60, [R1+0x1988] ;  /* 0x00198800013c7983 */ /* 0x000f280000100800 */
[----:B------:R0:W-:Y:S04]  /*4c520*/  STL [R1+0x2338], R4 ;  /* 0x0023380401007387 */ /* 0x0001e80000100800 */
[----:B0-----:R-:W4:Y:S04]  /*4c530*/  LDL R4, [R1+0x1924] ;  /* 0x0019240001047983 */ /* 0x001f280000100800 */
[----:B------:R-:W4:Y:S04]  /*4c540*/  LDL.LU.64 R90, [R1+0x23a8] ;  /* 0x0023a800015a7983 */ /* 0x000f280000300a00 */
[----:B------:R-:W4:Y:S04]  /*4c550*/  LDL R58, [R1+0x19b4] ;  /* 0x0019b400013a7983 */ /* 0x000f280000100800 */
[----:B------:R-:W4:Y:S01]  /*4c560*/  LDL R47, [R1+0x19b8] ;  /* 0x0019b800012f7983 */ /* 0x000f220000100800 */
[----:B------:R-:W-:-:S02]  /*4c570*/  PRMT R6, RZ, 0x7610, R6 ;  /* 0x00007610ff067816 */ /* 0x000fc40000000006 */
[----:B------:R-:W-:Y:S01]  /*4c580*/  PRMT R7, RZ, 0x7610, R7 ;  /* 0x00007610ff077816 */ /* 0x000fe20000000007 */
[----:B---3--:R4:W-:Y:S05]  /*4c590*/  STL [R1+0x233c], R5 ;  /* 0x00233c0501007387 */ /* 0x0089ea0000100800 */
[----:B--2---:R-:W2:Y:S01]  /*4c5a0*/  @!P4 LDG.E.U16 R7, desc[UR6][R2.64] ;  /* 0x000000060207c981 */ /* 0x004ea2000c1e1500 */
[----:B----4-:R-:W-:Y:S02]  /*4c5b0*/  @!P4 IMAD.MOV.U32 R5, RZ, RZ, R4 ;  /* 0x000000ffff05c224 */ /* 0x010fe400078e0004 */
[----:B------:R-:W-:-:S05]  /*4c5c0*/  @!P4 IMAD.MOV.U32 R4, RZ, RZ, R78 ;  /* 0x000000ffff04c224 */ /* 0x000fca00078e004e */
[----:B------:R-:W3:Y:S04]  /*4c5d0*/  @!P4 LDG.E.U16 R6, desc[UR6][R4.64] ;  /* 0x000000060406c981 */ /* 0x000ee8000c1e1500 */
[----:B------:R-:W4:Y:S04]  /*4c5e0*/  LDL R5, [R1+0x19e4] ;  /* 0x0019e40001057983 */ /* 0x000f280000100800 */
[----:B------:R-:W4:Y:S01]  /*4c5f0*/  LDL R4, [R1+0x19e8] ;  /* 0x0019e80001047983 */ /* 0x000f220000100800 */
[----:B------:R-:W-:Y:S02]  /*4c600*/  PRMT R8, RZ, 0x7610, R8 ;  /* 0x00007610ff087816 */ /* 0x000fe40000000008 */
[----:B------:R-:W-:-:S04]  /*4c610*/  PRMT R9, RZ, 0x7610, R9 ;  /* 0x00007610ff097816 */ /* 0x000fc80000000009 */
[----:B------:R0:W4:Y:S02]  /*4c620*/  @!P4 LDG.E.U16 R8, desc[UR6][R60.64] ;  /* 0x000000063c08c981 */ /* 0x000124000c1e1500 */
[----:B0-----:R-:W-:Y:S02]  /*4c630*/  @!P4 IMAD.MOV.U32 R60, RZ, RZ, R47 ;  /* 0x000000ffff3cc224 */ /* 0x001fe400078e002f */
[----:B------:R-:W-:-:S05]  /*4c640*/  @!P4 IMAD.MOV.U32 R61, RZ, RZ, R58 ;  /* 0x000000ffff3dc224 */ /* 0x000fca00078e003a */
[----:B------:R-:W4:Y:S01]  /*4c650*/  @!P4 LDG.E.U16 R9, desc[UR6][R60.64] ;  /* 0x000000063c09c981 */ /* 0x000f22000c1e1500 */
[----:B------:R-:W-:-:S03]  /*4c660*/  PRMT R10, RZ, 0x7610, R10 ;  /* 0x00007610ff0a7816 */ /* 0x000fc6000000000a */
[----:B---3--:R0:W-:Y:S04]  /*4c670*/  STL [R1+0x2340], R6 ;  /* 0x0023400601007387 */ /* 0x0081e80000100800 */
[----:B------:R-:W3:Y:S04]  /*4c680*/  LDL.LU.64 R2, [R1+0x23a0] ;  /* 0x0023a00001027983 */ /* 0x000ee80000300a00 */
[----:B--2---:R1:W-:Y:S04]  /*4c690*/  STL [R1+0x2344], R7 ;  /* 0x0023440701007387 */ /* 0x0043e80000100800 */
[----:B0-----:R-:W2:Y:S04]  /*4c6a0*/  LDL R6, [R1+0x1a10] ;  /* 0x001a100001067983 */ /* 0x001ea80000100800 */
[----:B-1----:R-:W2:Y:S04]  /*4c6b0*/  LDL R7, [R1+0x1a0c] ;  /* 0x001a0c0001077983 */ /* 0x002ea80000100800 */
[----:B----4-:R-:W4:Y:S01]  /*4c6c0*/  @!P4 LDG.E.U16 R10, desc[UR6][R4.64] ;  /* 0x00000006040ac981 */ /* 0x010f22000c1e1500 */
[----:B------:R-:W-:-:S03]  /*4c6d0*/  PRMT R11, RZ, 0x7610, R11 ;  /* 0x00007610ff0b7816 */ /* 0x000fc6000000000b */
[----:B------:R0:W-:Y:S04]  /*4c6e0*/  STL [R1+0x2348], R8 ;  /* 0x0023480801007387 */ /* 0x0001e80000100800 */
[----:B------:R-:W3:Y:S04]  /*4c6f0*/  LDL R60, [R1+0x1a34] ;  /* 0x001a3400013c7983 */ /* 0x000ee80000100800 */
[----:B0-----:R-:W3:Y:S04]  /*4c700*/  LDL R8, [R1+0x1a38] ;  /* 0x001a380001087983 */ /* 0x001ee80000100800 */
[----:B------:R3:W-:Y:S04]  /*4c710*/  STL [R1+0x234c], R9 ;  /* 0x00234c0901007387 */ /* 0x0007e80000100800 */
[----:B------:R-:W3:Y:S04]  /*4c720*/  LDL R58, [R1+0x1a5c] ;  /* 0x001a5c00013a7983 */ /* 0x000ee80000100800 */
[----:B------:R-:W3:Y:S04]  /*4c730*/  LDL R47, [R1+0x1a60] ;  /* 0x001a6000012f7983 */ /* 0x000ee80000100800 */
[----:B------:R-:W3:Y:S04]  /*4c740*/  LDL R5, [R1+0x1a84] ;  /* 0x001a840001057983 */ /* 0x000ee80000100800 */
[----:B------:R-:W3:Y:S04]  /*4c750*/  LDL R4, [R1+0x1a88] ;  /* 0x001a880001047983 */ /* 0x000ee80000100800 */
[----:B--2---:R-:W2:Y:S04]  /*4c760*/  @!P4 LDG.E.U16 R11, desc[UR6][R6.64] ;  /* 0x00000006060bc981 */ /* 0x004ea8000c1e1500 */
[----:B----4-:R0:W-:Y:S04]  /*4c770*/  STL [R1+0x2350], R10 ;  /* 0x0023500a01007387 */ /* 0x0101e80000100800 */
[----:B------:R-:W4:Y:S04]  /*4c780*/  LDL R7, [R1+0x1aac] ;  /* 0x001aac0001077983 */ /* 0x000f280000100800 */
[----:B------:R-:W4:Y:S01]  /*4c790*/  LDL R6, [R1+0x1ab0] ;  /* 0x001ab00001067983 */ /* 0x000f220000100800 */
[----:B------:R-:W-:-:S02]  /*4c7a0*/  PRMT R12, RZ, 0x7610, R12 ;  /* 0x00007610ff0c7816 */ /* 0x000fc4000000000c */
[----:B------:R-:W-:Y:S01]  /*4c7b0*/  PRMT R13, RZ, 0x7610, R13 ;  /* 0x00007610ff0d7816 */ /* 0x000fe2000000000d */
[----:B---3--:R-:W-:Y:S01]  /*4c7c0*/  @!P4 IMAD.MOV.U32 R9, RZ, RZ, R60 ;  /* 0x000000ffff09c224 */ /* 0x008fe200078e003c */
[----:B------:R-:W-:-:S04]  /*4c7d0*/  PRMT R14, RZ, 0x7610, R14 ;  /* 0x00007610ff0e7816 */ /* 0x000fc8000000000e */
[----:B------:R-:W3:Y:S01]  /*4c7e0*/  @!P4 LDG.E.U16 R12, desc[UR6][R8.64] ;  /* 0x00000006080cc981 */ /* 0x000ee2000c1e1500 */
[----:B0-----:R-:W-:Y:S01]  /*4c7f0*/  @!P4 IMAD.MOV.U32 R10, RZ, RZ, R47 ;  /* 0x000000ffff0ac224 */ /* 0x001fe200078e002f */
[----:B------:R-:W-:Y:S02]  /*4c800*/  PRMT R15, RZ, 0x7610, R15 ;  /* 0x00007610ff0f7816 */ /* 0x000fe4000000000f */
[----:B------:R-:W3:Y:S04]  /*4c810*/  @!P4 LDG.E.U16 R14, desc[UR6][R4.64] ;  /* 0x00000006040ec981 */ /* 0x000ee8000c1e1500 */
[----:B--2---:R0:W-:Y:S04]  /*4c820*/  STL [R1+0x2354], R11 ;  /* 0x0023540b01007387 */ /* 0x0041e80000100800 */
[----:B------:R-:W2:Y:S04]  /*4c830*/  LDL R9, [R1+0x180c] ;  /* 0x00180c0001097983 */ /* 0x000ea80000100800 */
[----:B------:R-:W2:Y:S01]  /*4c840*/  LDL R8, [R1+0x1810] ;  /* 0x0018100001087983 */ /* 0x000ea20000100800 */
[----:B0-----:R-:W-:-:S03]  /*4c850*/  @!P4 IMAD.MOV.U32 R11, RZ, RZ, R58 ;  /* 0x000000ffff0bc224 */ /* 0x001fc600078e003a */
[----:B----4-:R-:W4:Y:S04]  /*4c860*/  @!P4 LDG.E.U16 R15, desc[UR6][R6.64] ;  /* 0x00000006060fc981 */ /* 0x010f28000c1e1500 */
[----:B------:R-:W4:Y:S01]  /*4c870*/  @!P4 LDG.E.U16 R13, desc[UR6][R10.64] ;  /* 0x000000060a0dc981 */ /* 0x000f22000c1e1500 */
[----:B------:R-:W-:-:S03]  /*4c880*/  PRMT R16, RZ, 0x7610, R16 ;  /* 0x00007610ff107816 */ /* 0x000fc60000000010 */
[----:B---3--:R-:W-:Y:S04]  /*4c890*/  STL [R1+0x2358], R12 ;  /* 0x0023580c01007387 */ /* 0x008fe80000100800 */
[----:B--2---:R-:W2:Y:S04]  /*4c8a0*/  @!P4 LDG.E.U16 R16, desc[UR6][R8.64] ;  /* 0x000000060810c981 */ /* 0x004ea8000c1e1500 */
[----:B----4-:R0:W-:Y:S04]  /*4c8b0*/  STL [R1+0x235c], R13 ;  /* 0x00235c0d01007387 */ /* 0x0101e80000100800 */
[----:B------:R-:W3:Y:S04]  /*4c8c0*/  LDL R5, [R1+0x183c] ;  /* 0x00183c0001057983 */ /* 0x000ee80000100800 */
[----:B------:R-:W3:Y:S04]  /*4c8d0*/  LDL R4, [R1+0x1840] ;  /* 0x0018400001047983 */ /* 0x000ee80000100800 */
[----:B------:R-:W-:Y:S04]  /*4c8e0*/  STL [R1+0x2360], R14 ;  /* 0x0023600e01007387 */ /* 0x000fe80000100800 */
[----:B------:R-:W0:Y:S04]  /*4c8f0*/  LDL R7, [R1+0x186c] ;  /* 0x00186c0001077983 */ /* 0x000e280000100800 */
[----:B------:R-:W4:Y:S04]  /*4c900*/  LDL R6, [R1+0x1870] ;  /* 0x0018700001067983 */ /* 0x000f280000100800 */
[----:B------:R1:W-:Y:S04]  /*4c910*/  STL [R1+0x2364], R15 ;  /* 0x0023640f01007387 */ /* 0x0003e80000100800 */
[----:B------:R-:W4:Y:S04]  /*4c920*/  LDL R10, [R1+0x18a0] ;  /* 0x0018a000010a7983 */ /* 0x000f280000100800 */
[----:B------:R-:W4:Y:S01]  /*4c930*/  LDL R11, [R1+0x189c] ;  /* 0x00189c00010b7983 */ /* 0x000f220000100800 */
[----:B------:R-:W-:-:S03]  /*4c940*/  PRMT R17, RZ, 0x7610, R17 ;  /* 0x00007610ff117816 */ /* 0x000fc60000000011 */
[----:B------:R-:W4:Y:S04]  /*4c950*/  LDL R9, [R1+0x18cc] ;  /* 0x0018cc0001097983 */ /* 0x000f280000100800 */
[----:B------:R-:W4:Y:S01]  /*4c960*/  LDL R8, [R1+0x18d0] ;  /* 0x0018d00001087983 */ /* 0x000f220000100800 */
[----:B------:R-:W-:Y:S02]  /*4c970*/  PRMT R18, RZ, 0x7610, R18 ;  /* 0x00007610ff127816 */ /* 0x000fe40000000012 */
[----:B------:R-:W-:Y:S01]  /*4c980*/  PRMT R19, RZ, 0x7610, R19 ;  /* 0x00007610ff137816 */ /* 0x000fe20000000013 */
[----:B--2---:R-:W-:Y:S04]  /*4c990*/  STL [R1+0x2368], R16 ;  /* 0x0023681001007387 */ /* 0x004fe80000100800 */
[----:B---3--:R-:W2:Y:S01]  /*4c9a0*/  @!P4 LDG.E.U16 R17, desc[UR6][R4.64] ;  /* 0x000000060411c981 */ /* 0x008ea2000c1e1500 */
[----:B0-----:R-:W-:-:S02]  /*4c9b0*/  @!P4 IMAD.MOV.U32 R13, RZ, RZ, R7 ;  /* 0x000000ffff0dc224 */ /* 0x001fc400078e0007 */
[----:B----4-:R-:W-:Y:S01]  /*4c9c0*/  @!P4 IMAD.MOV.U32 R12, RZ, RZ, R6 ;  /* 0x000000ffff0cc224 */ /* 0x010fe200078e0006 */
[----:B------:R0:W3:Y:S04]  /*4c9d0*/  @!P4 LDG.E.U16 R19, desc[UR6][R10.64] ;  /* 0x000000060a13c981 */ /* 0x0000e8000c1e1500 */
[----:B------:R-:W4:Y:S04]  /*4c9e0*/  @!P4 LDG.E.U16 R18, desc[UR6][R12.64] ;  /* 0x000000060c12c981 */ /* 0x000f28000c1e1500 */
[----:B------:R-:W3:Y:S04]  /*4c9f0*/  LDL R5, [R1+0x18fc] ;  /* 0x0018fc0001057983 */ /* 0x000ee80000100800 */
[----:B------:R-:W4:Y:S01]  /*4ca00*/  LDL R4, [R1+0x1900] ;  /* 0x0019000001047983 */ /* 0x000f220000100800 */
[----:B------:R-:W-:-:S02]  /*4ca10*/  PRMT R36, RZ, 0x7610, R36 ;  /* 0x00007610ff247816 */ /* 0x000fc40000000024 */
[----:B------:R-:W-:Y:S01]  /*4ca20*/  PRMT R37, RZ, 0x7610, R37 ;  /* 0x00007610ff257816 */ /* 0x000fe20000000025 */
[----:B0-----:R-:W-:Y:S02]  /*4ca30*/  @!P4 IMAD.MOV.U32 R10, RZ, RZ, R8 ;  /* 0x000000ffff0ac224 */ /* 0x001fe400078e0008 */
[----:B------:R-:W-:-:S05]  /*4ca40*/  @!P4 IMAD.MOV.U32 R11, RZ, RZ, R9 ;  /* 0x000000ffff0bc224 */ /* 0x000fca00078e0009 */
[----:B------:R3:W4:Y:S04]  /*4ca50*/  @!P4 LDG.E.U16 R36, desc[UR6][R10.64] ;  /* 0x000000060a24c981 */ /* 0x000728000c1e1500 */
[----:B--2---:R-:W-:Y:S04]  /*4ca60*/  STL [R1+0x236c], R17 ;  /* 0x00236c1101007387 */ /* 0x004fe80000100800 */
[----:B------:R-:W2:Y:S04]  /*4ca70*/  LDL R6, [R1+0x1930] ;  /* 0x0019300001067983 */ /* 0x000ea80000100800 */
[----:B------:R-:W2:Y:S01]  /*4ca80*/  LDL R7, [R1+0x192c] ;  /* 0x00192c0001077983 */ /* 0x000ea20000100800 */
[----:B---3--:R-:W-:-:S02]  /*4ca90*/  @!P4 IMAD.MOV.U32 R11, RZ, RZ, R5 ;  /* 0x000000ffff0bc224 */ /* 0x008fc400078e0005 */
[----:B----4-:R-:W-:Y:S01]  /*4caa0*/  @!P4 IMAD.MOV.U32 R10, RZ, RZ, R4 ;  /* 0x000000ffff0ac224 */ /* 0x010fe200078e0004 */
[----:B------:R-:W-:Y:S04]  /*4cab0*/  STL [R1+0x2370], R18 ;  /* 0x0023701201007387 */ /* 0x000fe80000100800 */
[----:B------:R-:W-:Y:S04]  /*4cac0*/  STL [R1+0x2374], R19 ;  /* 0x0023741301007387 */ /* 0x000fe80000100800 */
[----:B------:R-:W3:Y:S04]  /*4cad0*/  LDL R9, [R1+0x195c] ;  /* 0x00195c0001097983 */ /* 0x000ee80000100800 */
[----:B------:R-:W4:Y:S04]  /*4cae0*/  LDL R8, [R1+0x1960] ;  /* 0x0019600001087983 */ /* 0x000f280000100800 */
[----:B------:R-:W3:Y:S01]  /*4caf0*/  @!P4 LDG.E.U16 R37, desc[UR6][R10.64] ;  /* 0x000000060a25c981 */ /* 0x000ee2000c1e1500 */
[----:B------:R-:W-:-:S03]  /*4cb00*/  PRMT R38, RZ, 0x7610, R38 ;  /* 0x00007610ff267816 */ /* 0x000fc60000000026 */
[----:B------:R-:W-:Y:S04]  /*4cb10*/  STL [R1+0x2378], R36 ;  /* 0x0023782401007387 */ /* 0x000fe80000100800 */
[----:B------:R-:W4:Y:S04]  /*4cb20*/  LDL R5, [R1+0x198c] ;  /* 0x00198c0001057983 */ /* 0x000f280000100800 */
[----:B------:R-:W4:Y:S01]  /*4cb30*/  LDL R4, [R1+0x1990] ;  /* 0x0019900001047983 */ /* 0x000f220000100800 */
[----:B------:R-:W-:Y:S01]  /*4cb40*/  PRMT R39, RZ, 0x7610, R39 ;  /* 0x00007610ff277816 */ /* 0x000fe20000000027 */
[----:B--2---:R-:W-:-:S02]  /*4cb50*/  @!P4 IMAD.MOV.U32 R12, RZ, RZ, R6 ;  /* 0x000000ffff0cc224 */ /* 0x004fc400078e0006 */
[----:B------:R-:W-:-:S05]  /*4cb60*/  @!P4 IMAD.MOV.U32 R13, RZ, RZ, R7 ;  /* 0x000000ffff0dc224 */ /* 0x000fca00078e0007 */
[----:B------:R4:W2:Y:S04]  /*4cb70*/  @!P4 LDG.E.U16 R38, desc[UR6][R12.64] ;  /* 0x000000060c26c981 */ /* 0x0008a8000c1e1500 */
[----:B---3--:R-:W-:Y:S04]  /*4cb80*/  STL [R1+0x237c], R37 ;  /* 0x00237c2501007387 */ /* 0x008fe80000100800 */
[----:B------:R-:W3:Y:S04]  /*4cb90*/  LDL R11, [R1+0x19bc] ;  /* 0x0019bc00010b7983 */ /* 0x000ee80000100800 */
[----:B------:R-:W3:Y:S01]  /*4cba0*/  LDL R10, [R1+0x19c0] ;  /* 0x0019c000010a7983 */ /* 0x000ee20000100800 */
[----:B----4-:R-:W-:-:S02]  /*4cbb0*/  @!P4 IMAD.MOV.U32 R12, RZ, RZ, R8 ;  /* 0x000000ffff0cc224 */ /* 0x010fc400078e0008 */
[----:B------:R-:W-:Y:S01]  /*4cbc0*/  @!P4 IMAD.MOV.U32 R13, RZ, RZ, R9 ;  /* 0x000000ffff0dc224 */ /* 0x000fe200078e0009 */
[----:B------:R-:W-:Y:S02]  /*4cbd0*/  PRMT R40, RZ, 0x7610, R40 ;  /* 0x00007610ff287816 */ /* 0x000fe40000000028 */
[----:B------:R-:W-:Y:S01]  /*4cbe0*/  PRMT R41, RZ, 0x7610, R41 ;  /* 0x00007610ff297816 */ /* 0x000fe20000000029 */
[----:B------:R-:W4:Y:S04]  /*4cbf0*/  LDL R7, [R1+0x19ec] ;  /* 0x0019ec0001077983 */ /* 0x000f280000100800 */
[----:B------:R0:W4:Y:S04]  /*4cc00*/  @!P4 LDG.E.U16 R39, desc[UR6][R12.64] ;  /* 0x000000060c27c981 */ /* 0x000128000c1e1500 */
[----:B------:R-:W4:Y:S01]  /*4cc10*/  LDL R6, [R1+0x19f0] ;  /* 0x0019f00001067983 */ /* 0x000f220000100800 */
[----:B0-----:R-:W-:-:S02]  /*4cc20*/  @!P4 IMAD.MOV.U32 R12, RZ, RZ, R4 ;  /* 0x000000ffff0cc224 */ /* 0x001fc400078e0004 */
[----:B------:R-:W-:-:S05]  /*4cc30*/  @!P4 IMAD.MOV.U32 R13, RZ, RZ, R5 ;  /* 0x000000ffff0dc224 */ /* 0x000fca00078e0005 */
[----:B------:R-:W4:Y:S04]  /*4cc40*/  @!P4 LDG.E.U16 R40, desc[UR6][R12.64] ;  /* 0x000000060c28c981 */ /* 0x000f28000c1e1500 */
[----:B--2---:R-:W-:Y:S04]  /*4cc50*/  STL [R1+0x2380], R38 ;  /* 0x0023802601007387 */ /* 0x004fe80000100800 */
[----:B------:R-:W2:Y:S04]  /*4cc60*/  LDL R9, [R1+0x1a14] ;  /* 0x001a140001097983 */ /* 0x000ea80000100800 */
[----:B------:R-:W2:Y:S04]  /*4cc70*/  LDL R8, [R1+0x1a18] ;  /* 0x001a180001087983 */ /* 0x000ea80000100800 */
[----:B---3--:R0:W3:Y:S04]  /*4cc80*/  @!P4 LDG.E.U16 R41, desc[UR6][R10.64] ;  /* 0x000000060a29c981 */ /* 0x0080e8000c1e1500 */
[----:B----4-:R4:W-:Y:S04]  /*4cc90*/  STL [R1+0x2384], R39 ;  /* 0x0023842701007387 */ /* 0x0109e80000100800 */
[----:B------:R-:W4:Y:S04]  /*4cca0*/  LDL R5, [R1+0x1a3c] ;  /* 0x001a3c0001057983 */ /* 0x000f280000100800 */
[----:B------:R-:W4:Y:S01]  /*4ccb0*/  LDL R4, [R1+0x1a40] ;  /* 0x001a400001047983 */ /* 0x000f220000100800 */
[----:B------:R-:W-:Y:S01]  /*4ccc0*/  PRMT R42, RZ, 0x7610, R42 ;  /* 0x00007610ff2a7816 */ /* 0x000fe2000000002a */
[----:B0-----:R-:W-:-:S02]  /*4ccd0*/  @!P4 IMAD.MOV.U32 R10, RZ, RZ, R6 ;  /* 0x000000ffff0ac224 */ /* 0x001fc400078e0006 */
[----:B------:R-:W-:Y:S01]  /*4cce0*/  @!P4 IMAD.MOV.U32 R11, RZ, RZ, R7 ;  /* 0x000000ffff0bc224 */ /* 0x000fe200078e0007 */
[----:B------:R-:W-:-:S04]  /*4ccf0*/  PRMT R43, RZ, 0x7610, R43 ;  /* 0x00007610ff2b7816 */ /* 0x000fc8000000002b */
[----:B------:R-:W4:Y:S04]  /*4cd00*/  @!P4 LDG.E.U16 R42, desc[UR6][R10.64] ;  /* 0x000000060a2ac981 */ /* 0x000f28000c1e1500 */
[----:B------:R-:W-:Y:S01]  /*4cd10*/  STL [R1+0x2388], R40 ;  /* 0x0023882801007387 */ /* 0x000fe20000100800 */
[----:B------:R-:W-:-:S03]  /*4cd20*/  PRMT R44, RZ, 0x7610, R44 ;  /* 0x00007610ff2c7816 */ /* 0x000fc6000000002c */
[----:B--2---:R4:W2:Y:S04]  /*4cd30*/  @!P4 LDG.E.U16 R43, desc[UR6][R8.64] ;  /* 0x00000006082bc981 */ /* 0x0048a8000c1e1500 */
[----:B---3--:R0:W-:Y:S04]  /*4cd40*/  STL [R1+0x238c], R41 ;  /* 0x00238c2901007387 */ /* 0x0081e80000100800 */
[----:B------:R-:W1:Y:S04]  /*4cd50*/  LDL R7, [R1+0x1a64] ;  /* 0x001a640001077983 */ /* 0x000e680000100800 */
[----:B------:R-:W3:Y:S01]  /*4cd60*/  LDL R6, [R1+0x1a68] ;  /* 0x001a680001067983 */ /* 0x000ee20000100800 */
[----:B----4-:R-:W-:-:S02]  /*4cd70*/  @!P4 IMAD.MOV.U32 R9, RZ, RZ, R5 ;  /* 0x000000ffff09c224 */ /* 0x010fc400078e0005 */
[----:B------:R-:W-:-:S05]  /*4cd80*/  @!P4 IMAD.MOV.U32 R8, RZ, RZ, R4 ;  /* 0x000000ffff08c224 */ /* 0x000fca00078e0004 */
[----:B------:R-:W4:Y:S01]  /*4cd90*/  @!P4 LDG.E.U16 R44, desc[UR6][R8.64] ;  /* 0x00000006082cc981 */ /* 0x000f22000c1e1500 */
[----:B------:R-:W-:-:S03]  /*4cda0*/  PRMT R45, RZ, 0x7610, R45 ;  /* 0x00007610ff2d7816 */ /* 0x000fc6000000002d */
[----:B------:R-:W-:Y:S04]  /*4cdb0*/  STL [R1+0x2390], R42 ;  /* 0x0023902a01007387 */ /* 0x000fe80000100800 */
[----:B------:R-:W4:Y:S04]  /*4cdc0*/  LDL R13, [R1+0x1a8c] ;  /* 0x001a8c00010d7983 */ /* 0x000f280000100800 */
[----:B------:R-:W4:Y:S04]  /*4cdd0*/  LDL R12, [R1+0x1a90] ;  /* 0x001a9000010c7983 */ /* 0x000f280000100800 */
[----:B--2---:R-:W-:Y:S04]  /*4cde0*/  STL [R1+0x2394], R43 ;  /* 0x0023942b01007387 */ /* 0x004fe80000100800 */
[----:B------:R-:W2:Y:S04]  /*4cdf0*/  LDL R11, [R1+0x1ab4] ;  /* 0x001ab400010b7983 */ /* 0x000ea80000100800 */
[----:B------:R-:W2:Y:S04]  /*4ce00*/  LDL R10, [R1+0x1ab8] ;  /* 0x001ab800010a7983 */ /* 0x000ea80000100800 */
[----:B------:R-:W2:Y:S04]  /*4ce10*/  LDL R5, [R1+0x1814] ;  /* 0x0018140001057983 */ /* 0x000ea80000100800 */
[----:B------:R-:W2:Y:S01]  /*4ce20*/  LDL R4, [R1+0x1818] ;  /* 0x0018180001047983 */ /* 0x000ea20000100800 */
[----:B-1----:R-:W-:-:S02]  /*4ce30*/  @!P4 IMAD.MOV.U32 R15, RZ, RZ, R7 ;  /* 0x000000ffff0fc224 */ /* 0x002fc400078e0007 */
[----:B---3--:R-:W-:-:S05]  /*4ce40*/  @!P4 IMAD.MOV.U32 R14, RZ, RZ, R6 ;  /* 0x000000ffff0ec224 */ /* 0x008fca00078e0006 */
[----:B------:R-:W3:Y:S04]  /*4ce50*/  @!P4 LDG.E.U16 R45, desc[UR6][R14.64] ;  /* 0x000000060e2dc981 */ /* 0x000ee8000c1e1500 */
[----:B----4-:R-:W-:Y:S04]  /*4ce60*/  STL [R1+0x2398], R44 ;  /* 0x0023982c01007387 */ /* 0x010fe80000100800 */
[----:B------:R-:W4:Y:S04]  /*4ce70*/  LDL R7, [R1+0x1844] ;  /* 0x0018440001077983 */ /* 0x000f280000100800 */
[----:B------:R-:W4:Y:S01]  /*4ce80*/  LDL R6, [R1+0x1848] ;  /* 0x0018480001067983 */ /* 0x000f220000100800 */
[----:B------:R-:W-:-:S03]  /*4ce90*/  PRMT R48, RZ, 0x7610, R48 ;  /* 0x00007610ff307816 */ /* 0x000fc60000000030 */
[----:B------:R-:W4:Y:S04]  /*4cea0*/  LDL R9, [R1+0x1874] ;  /* 0x0018740001097983 */ /* 0x000f280000100800 */
[----:B------:R-:W4:Y:S01]  /*4ceb0*/  LDL R8, [R1+0x1878] ;  /* 0x0018780001087983 */ /* 0x000f220000100800 */
[----:B------:R-:W-:-:S03]  /*4cec0*/  PRMT R49, RZ, 0x7610, R49 ;  /* 0x00007610ff317816 */ /* 0x000fc60000000031 */
[----:B--2---:R1:W2:Y:S02]  /*4ced0*/  @!P4 LDG.E.U16 R48, desc[UR6][R10.64] ;  /* 0x000000060a30c981 */ /* 0x0042a4000c1e1500 */
[----:B-1----:R-:W-:Y:S02]  /*4cee0*/  @!P4 IMAD.MOV.U32 R10, RZ, RZ, R4 ;  /* 0x000000ffff0ac224 */ /* 0x002fe400078e0004 */
[----:B------:R-:W-:Y:S01]  /*4cef0*/  @!P4 IMAD.MOV.U32 R11, RZ, RZ, R5 ;  /* 0x000000ffff0bc224 */ /* 0x000fe200078e0005 */
[----:B---3--:R-:W-:Y:S04]  /*4cf00*/  STL [R1+0x239c], R45 ;  /* 0x00239c2d01007387 */ /* 0x008fe80000100800 */
[----:B------:R-:W3:Y:S04]  /*4cf10*/  LDL R5, [R1+0x18a4] ;  /* 0x0018a40001057983 */ /* 0x000ee80000100800 */
[----:B------:R-:W2:Y:S01]  /*4cf20*/  LDL R4, [R1+0x18a8] ;  /* 0x0018a80001047983 */ /* 0x000ea20000100800 */
[----:B------:R-:W-:-:S03]  /*4cf30*/  PRMT R50, RZ, 0x7610, R50 ;  /* 0x00007610ff327816 */ /* 0x000fc60000000032 */
[----:B------:R1:W2:Y:S01]  /*4cf40*/  @!P4 LDG.E.U16 R49, desc[UR6][R10.64] ;  /* 0x000000060a31c981 */ /* 0x0002a2000c1e1500 */
[----:B------:R-:W-:Y:S02]  /*4cf50*/  PRMT R51, RZ, 0x7610, R51 ;  /* 0x00007610ff337816 */ /* 0x000fe40000000033 */
[----:B------:R-:W-:Y:S02]  /*4cf60*/  PRMT R52, RZ, 0x7610, R52 ;  /* 0x00007610ff347816 */ /* 0x000fe40000000034 */
[----:B------:R-:W-:Y:S02]  /*4cf70*/  PRMT R55, RZ, 0x7610, R55 ;  /* 0x00007610ff377816 */ /* 0x000fe40000000037 */
[----:B------:R-:W-:Y:S02]  /*4cf80*/  PRMT R56, RZ, 0x7610, R56 ;  /* 0x00007610ff387816 */ /* 0x000fe40000000038 */
[----:B------:R-:W-:Y:S01]  /*4cf90*/  PRMT R53, RZ, 0x7610, R53 ;  /* 0x00007610ff357816 */ /* 0x000fe20000000035 */
[----:B----4-:R-:W-:-:S02]  /*4cfa0*/  @!P4 IMAD.MOV.U32 R15, RZ, RZ, R9 ;  /* 0x000000ffff0fc224 */ /* 0x010fc400078e0009 */
[----:B------:R-:W-:Y:S01]  /*4cfb0*/  @!P4 IMAD.MOV.U32 R14, RZ, RZ, R8 ;  /* 0x000000ffff0ec224 */ /* 0x000fe200078e0008 */
[----:B------:R-:W4:Y:S04]  /*4cfc0*/  LDL R9, [R1+0x1964] ;  /* 0x0019640001097983 */ /* 0x000f280000100800 */
[----:B------:R-:W4:Y:S01]  /*4cfd0*/  LDL R8, [R1+0x1968] ;  /* 0x0019680001087983 */ /* 0x000f220000100800 */
[----:B-1----:R-:W-:Y:S02]  /*4cfe0*/  @!P4 IMAD.MOV.U32 R10, RZ, RZ, R6 ;  /* 0x000000ffff0ac224 */ /* 0x002fe400078e0006 */
[----:B------:R-:W-:Y:S01]  /*4cff0*/  @!P4 IMAD.MOV.U32 R11, RZ, RZ, R7 ;  /* 0x000000ffff0bc224 */ /* 0x000fe200078e0007 */
[----:B------:R-:W4:Y:S04]  /*4d000*/  LDL R6, [R1+0x18d8] ;  /* 0x0018d80001067983 */ /* 0x000f280000100800 */
[----:B------:R-:W4:Y:S04]  /*4d010*/  LDL R7, [R1+0x18d4] ;  /* 0x0018d40001077983 */ /* 0x000f280000100800 */
[----:B------:R-:W4:Y:S04]  /*4d020*/  @!P4 LDG.E.U16 R50, desc[UR6][R10.64] ;  /* 0x000000060a32c981 */ /* 0x000f28000c1e1500 */
[----:B------:R3:W4:Y:S01]  /*4d030*/  @!P4 LDG.E.U16 R51, desc[UR6][R14.64] ;  /* 0x000000060e33c981 */ /* 0x000722000c1e1500 */
[----:B------:R-:W-:-:S02]  /*4d040*/  PRMT R57, RZ, 0x7610, R57 ;  /* 0x00007610ff397816 */ /* 0x000fc40000000039 */
[----:B------:R-:W-:Y:S02]  /*4d050*/  PRMT R31, RZ, 0x7610, R31 ;  /* 0x00007610ff1f7816 */ /* 0x000fe4000000001f */
[----:B------:R-:W-:Y:S02]  /*4d060*/  PRMT R30, RZ, 0x7610, R30 ;  /* 0x00007610ff1e7816 */ /* 0x000fe4000000001e */
[----:B------:R-:W-:Y:S02]  /*4d070*/  PRMT R35, RZ, 0x7610, R35 ;  /* 0x00007610ff237816 */ /* 0x000fe40000000023 */
[----:B------:R-:W-:Y:S02]  /*4d080*/  PRMT R34, RZ, 0x7610, R34 ;  /* 0x00007610ff227816 */ /* 0x000fe40000000022 */
[----:B------:R-:W-:Y:S02]  /*4d090*/  PRMT R33, RZ, 0x7610, R33 ;  /* 0x00007610ff217816 */ /* 0x000fe40000000021 */
[----:B------:R-:W-:-:S02]  /*4d0a0*/  PRMT R63, RZ, 0x7610, R63 ;  /* 0x00007610ff3f7816 */ /* 0x000fc4000000003f */
[----:B------:R-:W-:Y:S01]  /*4d0b0*/  PRMT R62, RZ, 0x7610, R62 ;  /* 0x00007610ff3e7816 */ /* 0x000fe2000000003e */
[----:B------:R-:W4:Y:S04]  /*4d0c0*/  LDL R11, [R1+0x1934] ;  /* 0x00193400010b7983 */ /* 0x000f280000100800 */
[----:B------:R-:W4:Y:S01]  /*4d0d0*/  LDL R10, [R1+0x1938] ;  /* 0x00193800010a7983 */ /* 0x000f220000100800 */
        /* <DEDUP_REMOVED lines=8> */
[----:B------:R-:W4:Y:S01]  /*4d160*/  @!P4 LDG.E.U16 R46, desc[UR6][R12.64] ;  /* 0x000000060c2ec981 */ /* 0x000f22000c1e1500 */
        /* <DEDUP_REMOVED lines=8> */
[----:B------:R-:W-:Y:S01]  /*4d1f0*/  PRMT R67, RZ, 0x7610, R67 ;  /* 0x00007610ff437816 */ /* 0x000fe20000000043 */
[----:B------:R-:W4:Y:S04]  /*4d200*/  LDL R13, [R1+0x1904] ;  /* 0x00190400010d7983 */ /* 0x000f280000100800 */
[----:B------:R-:W4:Y:S01]  /*4d210*/  LDL R12, [R1+0x1908] ;  /* 0x00190800010c7983 */ /* 0x000f220000100800 */
        /* <DEDUP_REMOVED lines=19> */
[----:B------:R-:W-:Y:S01]  /*4d350*/  PRMT R26, RZ, 0x7610, R26 ;  /* 0x00007610ff1a7816 */ /* 0x000fe2000000001a */
[----:B------:R-:W4:Y:S04]  /*4d360*/  LDL R39, [R1+0x191c] ;  /* 0x00191c0001277983 */ /* 0x000f280000100800 */
[----:B------:R-:W4:Y:S04]  /*4d370*/  LDL R38, [R1+0x1920] ;  /* 0x0019200001267983 */ /* 0x000f280000100800 */
[----:B------:R-:W4:Y:S04]  /*4d380*/  LDL R37, [R1+0x194c] ;  /* 0x00194c0001257983 */ /* 0x000f280000100800 */
[----:B------:R-:W4:Y:S04]  /*4d390*/  LDL R36, [R1+0x1950] ;  /* 0x0019500001247983 */ /* 0x000f280000100800 */
[----:B------:R-:W4:Y:S04]  /*4d3a0*/  LDL R19, [R1+0x197c] ;  /* 0x00197c0001137983 */ /* 0x000f280000100800 */
[----:B------:R-:W4:Y:S04]  /*4d3b0*/  LDL R18, [R1+0x1980] ;  /* 0x0019800001127983 */ /* 0x000f280000100800 */
[----:B------:R-:W4:Y:S04]  /*4d3c0*/  LDL R17, [R1+0x19ac] ;  /* 0x0019ac0001117983 */ /* 0x000f280000100800 */
[----:B------:R-:W4:Y:S01]  /*4d3d0*/  LDL R16, [R1+0x19b0] ;  /* 0x0019b00001107983 */ /* 0x000f220000100800 */
[----:B---3--:R-:W-:-:S02]  /*4d3e0*/  @!P4 IMAD.MOV.U32 R15, RZ, RZ, R5 ;  /* 0x000000ffff0fc224 */ /* 0x008fc400078e0005 */
[----:B--2---:R-:W-:Y:S01]  /*4d3f0*/  @!P4 IMAD.MOV.U32 R14, RZ, RZ, R4 ;  /* 0x000000ffff0ec224 */ /* 0x004fe200078e0004 */
[----:B------:R-:W2:Y:S04]  /*4d400*/  LDL R5, [R1+0x1994] ;  /* 0x0019940001057983 */ /* 0x000ea80000100800 */
[----:B------:R-:W3:Y:S04]  /*4d410*/  LDL R4, [R1+0x1998] ;  /* 0x0019980001047983 */ /* 0x000ee80000100800 */
[----:B------:R4:W3:Y:S02]  /*4d420*/  @!P4 LDG.E.U16 R52, desc[UR6][R14.64] ;  /* 0x000000060e34c981 */ /* 0x0008e4000c1e1500 */
[----:B----4-:R-:W-:-:S02]  /*4d430*/  @!P4 IMAD.MOV.U32 R14, RZ, RZ, R6 ;  /* 0x000000ffff0ec224 */ /* 0x010fc400078e0006 */
[----:B------:R-:W-:Y:S01]  /*4d440*/  @!P4 IMAD.MOV.U32 R15, RZ, RZ, R7 ;  /* 0x000000ffff0fc224 */ /* 0x000fe200078e0007 */
[----:B------:R-:W4:Y:S04]  /*4d450*/  LDL R6, [R1+0x19c8] ;  /* 0x0019c80001067983 */ /* 0x000f280000100800 */
[----:B------:R-:W4:Y:S04]  /*4d460*/  LDL R7, [R1+0x19c4] ;  /* 0x0019c40001077983 */ /* 0x000f280000100800 */
[----:B------:R-:W4:Y:S04]  /*4d470*/  @!P4 LDG.E.U16 R53, desc[UR6][R14.64] ;  /* 0x000000060e35c981 */ /* 0x000f28000c1e1500 */
[----:B------:R1:W4:Y:S02]  /*4d480*/  @!P4 LDG.E.U16 R55, desc[UR6][R10.64] ;  /* 0x000000060a37c981 */ /* 0x000324000c1e1500 */
[----:B-1----:R-:W-:-:S02]  /*4d490*/  @!P4 IMAD.MOV.U32 R10, RZ, RZ, R8 ;  /* 0x000000ffff0ac224 */ /* 0x002fc400078e0008 */
[----:B------:R-:W-:Y:S01]  /*4d4a0*/  @!P4 IMAD.MOV.U32 R11, RZ, RZ, R9 ;  /* 0x000000ffff0bc224 */ /* 0x000fe200078e0009 */
[----:B------:R-:W4:Y:S04]  /*4d4b0*/  LDL R8, [R1+0x19f8] ;  /* 0x0019f80001087983 */ /* 0x000f280000100800 */
[----:B------:R-:W4:Y:S04]  /*4d4c0*/  LDL R9, [R1+0x19f4] ;  /* 0x0019f40001097983 */ /* 0x000f280000100800 */
[----:B------:R2:W4:Y:S04]  /*4d4d0*/  @!P4 LDG.E.U16 R56, desc[UR6][R10.64] ;  /* 0x000000060a38c981 */ /* 0x000528000c1e1500 */
[----:B------:R-:W4:Y:S04]  /*4d4e0*/  @!P4 LDG.E.U16 R54, desc[UR6][R12.64] ;  /* 0x000000060c36c981 */ /* 0x000f28000c1e1500 */
[----:B------:R-:W4:Y:S04]  /*4d4f0*/  LDL R13, [R1+0x1a44] ;  /* 0x001a4400010d7983 */ /* 0x000f280000100800 */
[----:B------:R-:W4:Y:S01]  /*4d500*/  LDL R12, [R1+0x1a48] ;  /* 0x001a4800010c7983 */ /* 0x000f220000100800 */
[----:B--2---:R-:W-:-:S02]  /*4d510*/  @!P4 IMAD.MOV.U32 R11, RZ, RZ, R5 ;  /* 0x000000ffff0bc224 */ /* 0x004fc400078e0005 */
[----:B---3--:R-:W-:Y:S01]  /*4d520*/  @!P4 IMAD.MOV.U32 R10, RZ, RZ, R4 ;  /* 0x000000ffff0ac224 */ /* 0x008fe200078e0004 */
[----:B------:R-:W2:Y:S04]  /*4d530*/  LDL R5, [R1+0x1a1c] ;  /* 0x001a1c0001057983 */ /* 0x000ea80000100800 */
[----:B------:R-:W3:Y:S04]  /*4d540*/  LDL R4, [R1+0x1a20] ;  /* 0x001a200001047983 */ /* 0x000ee80000100800 */
[----:B------:R-:W3:Y:S04]  /*4d550*/  @!P4 LDG.E.U16 R57, desc[UR6][R10.64] ;  /* 0x000000060a39c981 */ /* 0x000ee8000c1e1500 */
[----:B------:R-:W3:Y:S01]  /*4d560*/  LDL R11, [R1+0x1a6c] ;  /* 0x001a6c00010b7983 */ /* 0x000ee20000100800 */
[----:B----4-:R-:W-:-:S02]  /*4d570*/  @!P4 IMAD.MOV.U32 R14, RZ, RZ, R6 ;  /* 0x000000ffff0ec224 */ /* 0x010fc400078e0006 */
[----:B------:R-:W-:Y:S01]  /*4d580*/  @!P4 IMAD.MOV.U32 R15, RZ, RZ, R7 ;  /* 0x000000ffff0fc224 */ /* 0x000fe200078e0007 */
[----:B------:R-:W4:Y:S04]  /*4d590*/  LDL R10, [R1+0x1a70] ;  /* 0x001a7000010a7983 */ /* 0x000f280000100800 */
[----:B------:R-:W4:Y:S04]  /*4d5a0*/  LDL R7, [R1+0x1a94] ;  /* 0x001a940001077983 */ /* 0x000f280000100800 */
[----:B------:R-:W4:Y:S04]  /*4d5b0*/  LDL R6, [R1+0x1a98] ;  /* 0x001a980001067983 */ /* 0x000f280000100800 */
        /* <DEDUP_REMOVED lines=14> */
[----:B----4-:R1:W4:Y:S02]  /*4d6a0*/  @!P4 LDG.E.U16 R35, desc[UR6][R10.64] ;  /* 0x000000060a23c981 */ /* 0x010324000c1e1500 */
[----:B-1----:R-:W-:-:S02]  /*4d6b0*/  @!P4 IMAD.MOV.U32 R10, RZ, RZ, R6 ;  /* 0x000000ffff0ac224 */ /* 0x002fc400078e0006 */
[----:B------:R-:W-:Y:S01]  /*4d6c0*/  @!P4 IMAD.MOV.U32 R11, RZ, RZ, R7 ;  /* 0x000000ffff0bc224 */ /* 0x000fe200078e0007 */
[----:B------:R-:W4:Y:S04]  /*4d6d0*/  LDL R6, [R1+0x1850] ;  /* 0x0018500001067983 */ /* 0x000f280000100800 */
[----:B------:R-:W4:Y:S04]  /*4d6e0*/  LDL R7, [R1+0x184c] ;  /* 0x00184c0001077983 */ /* 0x000f280000100800 */
[----:B------:R1:W4:Y:S02]  /*4d6f0*/  @!P4 LDG.E.U16 R34, desc[UR6][R10.64] ;  /* 0x000000060a22c981 */ /* 0x000324000c1e1500 */
[----:B-1----:R-:W-:-:S02]  /*4d700*/  @!P4 IMAD.MOV.U32 R10, RZ, RZ, R8 ;  /* 0x000000ffff0ac224 */ /* 0x002fc400078e0008 */
[----:B------:R-:W-:Y:S01]  /*4d710*/  @!P4 IMAD.MOV.U32 R11, RZ, RZ, R9 ;  /* 0x000000ffff0bc224 */ /* 0x000fe200078e0009 */
[----:B------:R-:W4:Y:S04]  /*4d720*/  LDL R8, [R1+0x1880] ;  /* 0x0018800001087983 */ /* 0x000f280000100800 */
[----:B------:R-:W4:Y:S04]  /*4d730*/  LDL R9, [R1+0x187c] ;  /* 0x00187c0001097983 */ /* 0x000f280000100800 */
[----:B------:R-:W4:Y:S04]  /*4d740*/  @!P4 LDG.E.U16 R63, desc[UR6][R10.64] ;  /* 0x000000060a3fc981 */ /* 0x000f28000c1e1500 */
[----:B------:R-:W4:Y:S04]  /*4d750*/  LDL R11, [R1+0x18dc] ;  /* 0x0018dc00010b7983 */ /* 0x000f280000100800 */
[----:B------:R-:W4:Y:S04]  /*4d760*/  LDL R10, [R1+0x18e0] ;  /* 0x0018e000010a7983 */ /* 0x000f280000100800 */
[----:B------:R-:W4:Y:S04]  /*4d770*/  @!P4 LDG.E.U16 R67, desc[UR6][R12.64] ;  /* 0x000000060c43c981 */ /* 0x000f28000c1e1500 */
[----:B------:R-:W4:Y:S04]  /*4d780*/  LDL R13, [R1+0x19fc] ;  /* 0x0019fc00010d7983 */ /* 0x000f280000100800 */
[----:B------:R-:W4:Y:S01]  /*4d790*/  LDL R12, [R1+0x1a00] ;  /* 0x001a0000010c7983 */ /* 0x000f220000100800 */
[----:B--2---:R-:W-:-:S02]  /*4d7a0*/  @!P4 IMAD.MOV.U32 R15, RZ, RZ, R5 ;  /* 0x000000ffff0fc224 */ /* 0x004fc400078e0005 */
[----:B---3--:R-:W-:Y:S01]  /*4d7b0*/  @!P4 IMAD.MOV.U32 R14, RZ, RZ, R4 ;  /* 0x000000ffff0ec224 */ /* 0x008fe200078e0004 */
[----:B------:R-:W2:Y:S04]  /*4d7c0*/  LDL R5, [R1+0x190c] ;  /* 0x00190c0001057983 */ /* 0x000ea80000100800 */
[----:B------:R-:W3:Y:S04]  /*4d7d0*/  LDL R4, [R1+0x1910] ;  /* 0x0019100001047983 */ /* 0x000ee80000100800 */
[----:B------:R4:W3:Y:S02]  /*4d7e0*/  @!P4 LDG.E.U16 R62, desc[UR6][R14.64] ;  /* 0x000000060e3ec981 */ /* 0x0008e4000c1e1500 */
[----:B----4-:R-:W-:-:S02]  /*4d7f0*/  @!P4 IMAD.MOV.U32 R14, RZ, RZ, R6 ;  /* 0x000000ffff0ec224 */ /* 0x010fc400078e0006 */
        /* <DEDUP_REMOVED lines=22> */
[----:B------:R-:W4:Y:S01]  /*4d960*/  @!P4 LDG.E.U16 R68, desc[UR6][R10.64] ;  /* 0x000000060a44c981 */ /* 0x000f22000c1e1500 */
[----:B------:R-:W-:-:S02]  /*4d970*/  @!P4 IMAD.MOV.U32 R14, RZ, RZ, R8 ;  /* 0x000000ffff0ec224 */ /* 0x000fc400078e0008 */
[----:B------:R-:W-:Y:S01]  /*4d980*/  @!P4 IMAD.MOV.U32 R15, RZ, RZ, R9 ;  /* 0x000000ffff0fc224 */ /* 0x000fe200078e0009 */
[----:B------:R-:W4:Y:S04]  /*4d990*/  LDL R11, [R1+0x1a24] ;  /* 0x001a2400010b7983 */ /* 0x000f280000100800 */
[----:B------:R-:W4:Y:S04]  /*4d9a0*/  LDL R10, [R1+0x1a28] ;  /* 0x001a2800010a7983 */ /* 0x000f280000100800 */
        /* <DEDUP_REMOVED lines=30> */
[----:B------:R-:W3:Y:S04]  /*4db90*/  LDL R11, [R1+0x1884] ;  /* 0x00188400010b7983 */ /* 0x000ee80000100800 */
[----:B------:R-:W3:Y:S01]  /*4dba0*/  LDL R10, [R1+0x1888] ;  /* 0x00188800010a7983 */ /* 0x000ee20000100800 */
        /* <DEDUP_REMOVED lines=9> */
[----:B------:R2:W4:Y:S01]  /*4dc40*/  @!P4 LDG.E.U16 R81, desc[UR6][R14.64] ;  /* 0x000000060e51c981 */ /* 0x000522000c1e1500 */
[----:B------:R-:W-:-:S03]  /*4dc50*/  PRMT R21, RZ, 0x7610, R21 ;  /* 0x00007610ff157816 */ /* 0x000fc60000000015 */
[----:B------:R-:W4:Y:S01]  /*4dc60*/  @!P4 LDG.E.U16 R23, desc[UR6][R12.64] ;  /* 0x000000060c17c981 */ /* 0x000f22000c1e1500 */
[----:B--2---:R-:W-:Y:S02]  /*4dc70*/  @!P4 IMAD.MOV.U32 R15, RZ, RZ, R5 ;  /* 0x000000ffff0fc224 */ /* 0x004fe400078e0005 */
[----:B---3--:R-:W-:Y:S01]  /*4dc80*/  @!P4 IMAD.MOV.U32 R14, RZ, RZ, R4 ;  /* 0x000000ffff0ec224 */ /* 0x008fe200078e0004 */
[----:B------:R-:W2:Y:S04]  /*4dc90*/  LDL R5, [R1+0x1914] ;  /* 0x0019140001057983 */ /* 0x000ea80000100800 */
[----:B------:R-:W3:Y:S04]  /*4dca0*/  LDL R4, [R1+0x1918] ;  /* 0x0019180001047983 */ /* 0x000ee80000100800 */
[----:B------:R-:W3:Y:S04]  /*4dcb0*/  @!P4 LDG.E.U16 R80, desc[UR6][R14.64] ;  /* 0x000000060e50c981 */ /* 0x000ee8000c1e1500 */
        /* <DEDUP_REMOVED lines=28> */
[----:B------:R2:W4:Y:S02]  /*4de80*/  @!P4 LDG.E.U16 R92, desc[UR6][R10.64] ;  /* 0x000000060a5cc981 */ /* 0x000524000c1e1500 */
        /* <DEDUP_REMOVED lines=10> */
[----:B------:R-:W4:Y:S04]  /*4df30*/  LDL R11, [R1+0x182c] ;  /* 0x00182c00010b7983 */ /* 0x000f280000100800 */
[----:B------:R-:W4:Y:S01]  /*4df40*/  LDL R10, [R1+0x1830] ;  /* 0x00183000010a7983 */ /* 0x000f220000100800 */
[----:B------:R-:W-:-:S02]  /*4df50*/  @!P4 IMAD.MOV.U32 R14, RZ, RZ, R8 ;  /* 0x000000ffff0ec224 */ /* 0x000fc400078e0008 */
[----:B------:R-:W-:Y:S01]  /*4df60*/  @!P4 IMAD.MOV.U32 R15, RZ, RZ, R9 ;  /* 0x000000ffff0fc224 */ /* 0x000fe200078e0009 */
[----:B------:R-:W4:Y:S04]  /*4df70*/  LDL R8, [R1+0x1860] ;  /* 0x0018600001087983 */ /* 0x000f280000100800 */
[----:B------:R-:W4:Y:S04]  /*4df80*/  LDL R9, [R1+0x185c] ;  /* 0x00185c0001097983 */ /* 0x000f280000100800 */
        /* <DEDUP_REMOVED lines=11> */
[----:B------:R-:W4:Y:S04]  /*4e040*/  @!P4 LDG.E.U16 R22, desc[UR6][R10.64] ;  /* 0x000000060a16c981 */ /* 0x000f28000c1e1500 */
[----:B------:R2:W4:Y:S02]  /*4e050*/  @!P4 LDG.E.U16 R27, desc[UR6][R8.64] ;  /* 0x00000006081bc981 */ /* 0x000524000c1e1500 */
[----:B--2---:R-:W-:-:S02]  /*4e060*/  @!P4 IMAD.MOV.U32 R9, RZ, RZ, R5 ;  /* 0x000000ffff09c224 */ /* 0x004fc400078e0005 */
[----:B---3--:R-:W-:Y:S01]  /*4e070*/  @!P4 IMAD.MOV.U32 R8, RZ, RZ, R4 ;  /* 0x000000ffff08c224 */ /* 0x008fe200078e0004 */
[----:B------:R-:W0:Y:S04]  /*4e080*/  LDL R5, [R1+0x18ec] ;  /* 0x0018ec0001057983 */ /* 0x000e280000100800 */
[----:B------:R-:W2:Y:S04]  /*4e090*/  LDL R4, [R1+0x18f0] ;  /* 0x0018f00001047983 */ /* 0x000ea80000100800 */
[----:B------:R-:W3:Y:S04]  /*4e0a0*/  LDL.LU R15, [R1+0x1690] ;  /* 0x00169000010f7983 */ /* 0x000ee80000300800 */
[----:B------:R-:W2:Y:S04]  /*4e0b0*/  LDL.LU R14, [R1+0x168c] ;  /* 0x00168c00010e7983 */ /* 0x000ea80000300800 */
[----:B------:R-:W2:Y:S04]  /*4e0c0*/  LDL.LU R13, [R1+0x1688] ;  /* 0x00168800010d7983 */ /* 0x000ea80000300800 */
[----:B------:R-:W2:Y:S04]  /*4e0d0*/  LDL.LU R12, [R1+0x1674] ;  /* 0x00167400010c7983 */ /* 0x000ea80000300800 */
[----:B------:R-:W2:Y:S04]  /*4e0e0*/  LDL.LU R11, [R1+0x1670] ;  /* 0x00167000010b7983 */ /* 0x000ea80000300800 */
[----:B------:R-:W2:Y:S04]  /*4e0f0*/  @!P4 LDG.E.U16 R26, desc[UR6][R8.64] ;  /* 0x00000006081ac981 */ /* 0x000ea8000c1e1500 */
[----:B------:R-:W2:Y:S04]  /*4e100*/  LDL.LU R10, [R1+0x166c] ;  /* 0x00166c00010a7983 */ /* 0x000ea80000300800 */
[----:B------:R-:W2:Y:S04]  /*4e110*/  LDL.LU R9, [R1+0x1668] ;  /* 0x0016680001097983 */ /* 0x000ea80000300800 */
[----:B------:R-:W2:Y:S04]  /*4e120*/  LDL.LU R8, [R1+0x1654] ;  /* 0x0016540001087983 */ /* 0x000ea80000300800 */
[----:B----4-:R-:W4:Y:S04]  /*4e130*/  @!P4 LDG.E.U16 R21, desc[UR6][R6.64] ;  /* 0x000000060615c981 */ /* 0x010f28000c1e1500 */
[----:B------:R-:W4:Y:S04]  /*4e140*/  LDL.LU R7, [R1+0x1650] ;  /* 0x0016500001077983 */ /* 0x000f280000300800 */
[----:B------:R-:W4:Y:S04]  /*4e150*/  LDL.LU R6, [R1+0x164c] ;  /* 0x00164c0001067983 */ /* 0x000f280000300800 */
[----:B------:R-:W4:Y:S04]  /*4e160*/  LDL.LU R58, [R1+0x1648] ;  /* 0x00164800013a7983 */ /* 0x000f280000300800 */
[----:B------:R-:W4:Y:S01]  /*4e170*/  LDL.LU R60, [R1+0x1634] ;  /* 0x00163400013c7983 */ /* 0x000f220000300800 */
[----:B0-----:R-:W-:-:S03]  /*4e180*/  @!P4 IMAD.MOV.U32 R41, RZ, RZ, R5 ;  /* 0x000000ffff29c224 */ /* 0x001fc600078e0005 */
[----:B---3--:R-:W-:Y:S04]  /*4e190*/  STS.U16 [R77+UR76+0x29300], R15 ;  /* 0x0293000f4d007988 */ /* 0x008fe8000800044c */
[----:B--2---:R-:W-:Y:S04]  /*4e1a0*/  STS.U16 [R77+UR76+0x31300], R14 ;  /* 0x0313000e4d007988 */ /* 0x004fe8000800044c */
[----:B------:R-:W-:Y:S01]  /*4e1b0*/  STS.U16 [R77+UR76+0x39300], R13 ;  /* 0x0393000d4d007988 */ /* 0x000fe2000800044c */
[----:B------:R-:W-:-:S03]  /*4e1c0*/  @!P4 IMAD.MOV.U32 R40, RZ, RZ, R4 ;  /* 0x000000ffff28c224 */ /* 0x000fc600078e0004 */
[----:B------:R-:W2:Y:S04]  /*4e1d0*/  LDL.LU R5, [R1+0x1630] ;  /* 0x0016300001057983 */ /* 0x000ea80000300800 */
[----:B------:R-:W-:Y:S04]  /*4e1e0*/  STS.U16 [R77+UR76+0x21700], R12 ;  /* 0x0217000c4d007988 */ /* 0x000fe8000800044c */
[----:B------:R-:W3:Y:S04]  /*4e1f0*/  LDL.LU R4, [R1+0x162c] ;  /* 0x00162c0001047983 */ /* 0x000ee80000300800 */
[----:B------:R-:W-:Y:S04]  /*4e200*/  STS.U16 [R77+UR76+0x29700], R11 ;  /* 0x0297000b4d007988 */ /* 0x000fe8000800044c */
[----:B------:R-:W-:Y:S04]  /*4e210*/  STS.U16 [R77+UR76+0x31700], R10 ;  /* 0x0317000a4d007988 */ /* 0x000fe8000800044c */
[----:B------:R-:W3:Y:S04]  /*4e220*/  LDL.LU R47, [R1+0x1628] ;  /* 0x00162800012f7983 */ /* 0x000ee80000300800 */
[----:B------:R-:W3:Y:S04]  /*4e230*/  LDL.LU R61, [R1+0x1614] ;  /* 0x00161400013d7983 */ /* 0x000ee80000300800 */
[----:B------:R-:W3:Y:S04]  /*4e240*/  LDL.LU R78, [R1+0x1610] ;  /* 0x00161000014e7983 */ /* 0x000ee80000300800 */
[----:B------:R-:W-:Y:S04]  /*4e250*/  STS.U16 [R77+UR76+0x39700], R9 ;  /* 0x039700094d007988 */ /* 0x000fe8000800044c */
[----:B------:R-:W-:Y:S04]  /*4e260*/  STS.U16 [R77+UR76+0x21b00], R8 ;  /* 0x021b00084d007988 */ /* 0x000fe8000800044c */
[----:B----4-:R-:W-:Y:S04]  /*4e270*/  STS.U16 [R77+UR76+0x29b00], R7 ;  /* 0x029b00074d007988 */ /* 0x010fe8000800044c */
[----:B------:R-:W-:Y:S04]  /*4e280*/  STS.U16 [R77+UR76+0x31b00], R6 ;  /* 0x031b00064d007988 */ /* 0x000fe8000800044c */
[----:B------:R0:W-:Y:S04]  /*4e290*/  STS.U16 [R77+UR76+0x39b00], R58 ;  /* 0x039b003a4d007988 */ /* 0x0001e8000800044c */
[----:B0-----:R-:W4:Y:S01]  /*4e2a0*/  LDL.LU R58, [R1+0x160c] ;  /* 0x00160c00013a7983 */ /* 0x001f220000300800 */
[----:B------:R-:W-:-:S02]  /*4e2b0*/  PRMT R20, RZ, 0x7610, R20 ;  /* 0x00007610ff147816 */ /* 0x000fc40000000014 */
[----:B------:R-:W-:Y:S01]  /*4e2c0*/  PRMT R25, RZ, 0x7610, R25 ;  /* 0x00007610ff197816 */ /* 0x000fe20000000019 */
[----:B------:R0:W-:Y:S01]  /*4e2d0*/  STS.U16 [R77+UR76+0x21f00], R60 ;  /* 0x021f003c4d007988 */ /* 0x0001e2000800044c */
[----:B------:R-:W-:Y:S02]  /*4e2e0*/  PRMT R24, RZ, 0x7610, R24 ;  /* 0x00007610ff187816 */ /* 0x000fe40000000018 */
[----:B------:R-:W-:Y:S01]  /*4e2f0*/  PRMT R29, RZ, 0x7610, R29 ;  /* 0x00007610ff1d7816 */ /* 0x000fe2000000001d */
[----:B------:R-:W4:Y:S04]  /*4e300*/  @!P4 LDG.E.U16 R20, desc[UR6][R40.64] ;  /* 0x000000062814c981 */ /* 0x000f28000c1e1500 */
[----:B------:R-:W4:Y:S01]  /*4e310*/  @!P4 LDG.E.U16 R25, desc[UR6][R38.64] ;  /* 0x000000062619c981 */ /* 0x000f22000c1e1500 */
[----:B------:R-:W-:-:S03]  /*4e320*/  PRMT R28, RZ, 0x7610, R28 ;  /* 0x00007610ff1c7816 */ /* 0x000fc6000000001c */
[----:B------:R-:W4:Y:S04]  /*4e330*/  @!P4 LDG.E.U16 R24, desc[UR6][R36.64] ;  /* 0x000000062418c981 */ /* 0x000f28000c1e1500 */
[----:B0-----:R-:W4:Y:S04]  /*4e340*/  LDL.LU R60, [R1+0x1608] ;  /* 0x00160800013c7983 */ /* 0x001f280000300800 */
[----:B------:R-:W4:Y:S04]  /*4e350*/  LDL.LU R43, [R1+0x15f4] ;  /* 0x0015f400012b7983 */ /* 0x000f280000300800 */
[----:B------:R-:W4:Y:S04]  /*4e360*/  LDL.LU R42, [R1+0x15f0] ;  /* 0x0015f000012a7983 */ /* 0x000f280000300800 */
[----:B------:R-:W4:Y:S04]  /*4e370*/  @!P4 LDG.E.U16 R29, desc[UR6][R18.64] ;  /* 0x00000006121dc981 */ /* 0x000f28000c1e1500 */
[----:B------:R-:W4:Y:S04]  /*4e380*/  LDL.LU R41, [R1+0x15ec] ;  /* 0x0015ec0001297983 */ /* 0x000f280000300800 */
[----:B------:R-:W4:Y:S04]  /*4e390*/  LDL.LU R40, [R1+0x15e8] ;  /* 0x0015e80001287983 */ /* 0x000f280000300800 */
[----:B------:R-:W4:Y:S04]  /*4e3a0*/  LDL.LU R39, [R1+0x15d4] ;  /* 0x0015d40001277983 */ /* 0x000f280000300800 */
[----:B------:R-:W4:Y:S04]  /*4e3b0*/  LDL.LU R38, [R1+0x15d0] ;  /* 0x0015d00001267983 */ /* 0x000f280000300800 */
[----:B------:R-:W4:Y:S04]  /*4e3c0*/  @!P4 LDG.E.U16 R28, desc[UR6][R16.64] ;  /* 0x00000006101cc981 */ /* 0x000f28000c1e1500 */
        /* <DEDUP_REMOVED lines=16> */
[----:B--2---:R0:W-:Y:S04]  /*4e4d0*/  STS.U16 [R77+UR76+0x29f00], R5 ;  /* 0x029f00054d007988 */ /* 0x0041e8000800044c */
[----:B---3--:R1:W-:Y:S04]  /*4e4e0*/  STS.U16 [R77+UR76+0x31f00], R4 ;  /* 0x031f00044d007988 */ /* 0x0083e8000800044c */
[----:B------:R2:W-:Y:S04]  /*4e4f0*/  STS.U16 [R77+UR76+0x39f00], R47 ;  /* 0x039f002f4d007988 */ /* 0x0005e8000800044c */
[----:B0-----:R-:W3:Y:S04]  /*4e500*/  LDL.LU R5, [R1+0x154c] ;  /* 0x00154c0001057983 */ /* 0x001ee80000300800 */
[----:B-1----:R-:W3:Y:S04]  /*4e510*/  LDL.LU R4, [R1+0x1548] ;  /* 0x0015480001047983 */ /* 0x002ee80000300800 */
[----:B------:R0:W-:Y:S04]  /*4e520*/  STS.U16 [R77+UR76+0x22300], R61 ;  /* 0x0223003d4d007988 */ /* 0x0001e8000800044c */
[----:B------:R1:W-:Y:S04]  /*4e530*/  STS.U16 [R77+UR76+0x2a300], R78 ;  /* 0x02a3004e4d007988 */ /* 0x0003e8000800044c */
[----:B--2---:R-:W2:Y:S04]  /*4e540*/  LDL.LU R47, [R1+0x1530] ;  /* 0x00153000012f7983 */ /* 0x004ea80000300800 */
[----:B0-----:R-:W2:Y:S04]  /*4e550*/  LDL.LU R61, [R1+0x152c] ;  /* 0x00152c00013d7983 */ /* 0x001ea80000300800 */
[----:B-1----:R-:W2:Y:S04]  /*4e560*/  LDL.LU R78, [R1+0x1528] ;  /* 0x00152800014e7983 */ /* 0x002ea80000300800 */
[----:B----4-:R0:W-:Y:S04]  /*4e570*/  STS.U16 [R77+UR76+0x32300], R58 ;  /* 0x0323003a4d007988 */ /* 0x0101e8000800044c */
[----:B0-----:R-:W4:Y:S04]  /*4e580*/  LDL.LU R58, [R1+0x16d0] ;  /* 0x0016d000013a7983 */ /* 0x001f280000300800 */
[----:B------:R0:W-:Y:S04]  /*4e590*/  STS.U16 [R77+UR76+0x3a300], R60 ;  /* 0x03a3003c4d007988 */ /* 0x0001e8000800044c */
[----:B------:R1:W-:Y:S04]  /*4e5a0*/  STS.U16 [R77+UR76+0x22700], R43 ;  /* 0x0227002b4d007988 */ /* 0x0003e8000800044c */
[----:B------:R0:W-:Y:S04]  /*4e5b0*/  STS.U16 [R77+UR76+0x2a700], R42 ;  /* 0x02a7002a4d007988 */ /* 0x0001e8000800044c */
[----:B------:R0:W-:Y:S04]  /*4e5c0*/  STS.U16 [R77+UR76+0x32700], R41 ;  /* 0x032700294d007988 */ /* 0x0001e8000800044c */
[----:B------:R1:W-:Y:S04]  /*4e5d0*/  STS.U16 [R77+UR76+0x3a700], R40 ;  /* 0x03a700284d007988 */ /* 0x0003e8000800044c */
[----:B------:R1:W-:Y:S04]  /*4e5e0*/  STS.U16 [R77+UR76+0x22b00], R39 ;  /* 0x022b00274d007988 */ /* 0x0003e8000800044c */
[----:B0-----:R-:W4:Y:S04]  /*4e5f0*/  LDL.LU R60, [R1+0x16cc] ;  /* 0x0016cc00013c7983 */ /* 0x001f280000300800 */
[----:B------:R-:W4:Y:S04]  /*4e600*/  LDL.LU R45, [R1+0x16c8] ;  /* 0x0016c800012d7983 */ /* 0x000f280000300800 */
[----:B------:R-:W4:Y:S04]  /*4e610*/  LDL.LU R44, [R1+0x16c4] ;  /* 0x0016c400012c7983 */ /* 0x000f280000300800 */
        /* <DEDUP_REMOVED lines=9> */
[----:B------:R1:W-:Y:S04]  /*4e6b0*/  STS.U16 [R77+UR76+0x2af00], R18 ;  /* 0x02af00124d007988 */ /* 0x0003e8000800044c */
[----:B------:R1:W-:Y:S04]  /*4e6c0*/  STS.U16 [R77+UR76+0x32f00], R17 ;  /* 0x032f00114d007988 */ /* 0x0003e8000800044c */
[----:B0-----:R-:W4:Y:S04]  /*4e6d0*/  LDL.LU R38, [R1+0x16ac] ;  /* 0x0016ac0001267983 */ /* 0x001f280000300800 */
[----:B-1----:R-:W4:Y:S04]  /*4e6e0*/  LDL.LU R37, [R1+0x16a8] ;  /* 0x0016a80001257983 */ /* 0x002f280000300800 */
[----:B------:R0:W-:Y:S04]  /*4e6f0*/  STS.U16 [R77+UR76+0x3af00], R16 ;  /* 0x03af00104d007988 */ /* 0x0001e8000800044c */
[----:B------:R-:W4:Y:S04]  /*4e700*/  LDL.LU R36, [R1+0x16a4] ;  /* 0x0016a40001247983 */ /* 0x000f280000300800 */
[----:B------:R1:W-:Y:S04]  /*4e710*/  STS.U16 [R77+UR76+0x23300], R15 ;  /* 0x0233000f4d007988 */ /* 0x0003e8000800044c */
[----:B------:R-:W4:Y:S04]  /*4e720*/  LDL.LU R19, [R1+0x16a0] ;  /* 0x0016a00001137983 */ /* 0x000f280000300800 */
[----:B------:R0:W-:Y:S04]  /*4e730*/  STS.U16 [R77+UR76+0x2b300], R14 ;  /* 0x02b3000e4d007988 */ /* 0x0001e8000800044c */
[----:B------:R0:W-:Y:S04]  /*4e740*/  STS.U16 [R77+UR76+0x33300], R13 ;  /* 0x0333000d4d007988 */ /* 0x0001e8000800044c */
[----:B------:R-:W4:Y:S04]  /*4e750*/  LDL.LU R18, [R1+0x169c] ;  /* 0x00169c0001127983 */ /* 0x000f280000300800 */
        /* <DEDUP_REMOVED lines=14> */
[----:B0-----:R-:W4:Y:S04]  /*4e840*/  LDL.LU R10, [R1+0x1660] ;  /* 0x00166000010a7983 */ /* 0x001f280000300800 */
[----:B-1----:R-:W4:Y:S04]  /*4e850*/  LDL.LU R9, [R1+0x165c] ;  /* 0x00165c0001097983 */ /* 0x002f280000300800 */
[----:B------:R-:W4:Y:S04]  /*4e860*/  LDL.LU R8, [R1+0x1658] ;  /* 0x0016580001087983 */ /* 0x000f280000300800 */
[----:B------:R-:W4:Y:S04]  /*4e870*/  LDL.LU R7, [R1+0x1644] ;  /* 0x0016440001077983 */ /* 0x000f280000300800 */
[----:B------:R-:W4:Y:S04]  /*4e880*/  LDL.LU R6, [R1+0x1640] ;  /* 0x0016400001067983 */ /* 0x000f280000300800 */
[----:B---3--:R0:W-:Y:S04]  /*4e890*/  STS.U16 [R77+UR76+0x33b00], R5 ;  /* 0x033b00054d007988 */ /* 0x0081e8000800044c */
[----:B------:R1:W-:Y:S04]  /*4e8a0*/  STS.U16 [R77+UR76+0x3bb00], R4 ;  /* 0x03bb00044d007988 */ /* 0x0003e8000800044c */
[----:B------:R3:W-:Y:S04]  /*4e8b0*/  STS.U16 [R77+UR76+0x23f00], R93 ;  /* 0x023f005d4d007988 */ /* 0x0007e8000800044c */
[----:B--2---:R2:W-:Y:S04]  /*4e8c0*/  STS.U16 [R77+UR76+0x2bf00], R47 ;  /* 0x02bf002f4d007988 */ /* 0x0045e8000800044c */
[----:B0-----:R-:W4:Y:S04]  /*4e8d0*/  LDL.LU R5, [R1+0x163c] ;  /* 0x00163c0001057983 */ /* 0x001f280000300800 */
[----:B-1----:R-:W4:Y:S01]  /*4e8e0*/  LDL.LU R4, [R1+0x1638] ;  /* 0x0016380001047983 */ /* 0x002f220000300800 */
[----:B---3--:R-:W-:-:S03]  /*4e8f0*/  LOP3.LUT R93, R0, 0x70, RZ, 0x3c, !PT ;  /* 0x00000070005d7812 */ /* 0x008fc600078e3cff */
[----:B------:R0:W-:Y:S04]  /*4e900*/  STS.U16 [R77+UR76+0x33f00], R61 ;  /* 0x033f003d4d007988 */ /* 0x0001e8000800044c */
[----:B--2---:R-:W2:Y:S04]  /*4e910*/  LDL.LU R47, [R1+0x1624] ;  /* 0x00162400012f7983 */ /* 0x004ea80000300800 */
[----:B------:R1:W-:Y:S04]  /*4e920*/  STS.U16 [R77+UR76+0x3bf00], R78 ;  /* 0x03bf004e4d007988 */ /* 0x0003e8000800044c */
[----:B0-----:R-:W3:Y:S04]  /*4e930*/  LDL.LU R61, [R1+0x1620] ;  /* 0x00162000013d7983 */ /* 0x001ee80000300800 */
[----:B-1----:R-:W3:Y:S04]  /*4e940*/  LDL.LU R78, [R1+0x161c] ;  /* 0x00161c00014e7983 */ /* 0x002ee80000300800 */
        /* <DEDUP_REMOVED lines=21> */
[----:B------:R0:W-:Y:S04]  /*4eaa0*/  STS.U16 [R93+UR76+0x20f80], R19 ;  /* 0x020f80135d007988 */ /* 0x0001e8000800044c */
[----:B------:R-:W4:Y:S04]  /*4eab0*/  LDL.LU R38, [R1+0x15c4] ;  /* 0x0015c40001267983 */ /* 0x000f280000300800 */
[----:B------:R-:W4:Y:S04]  /*4eac0*/  LDL.LU R37, [R1+0x15c0] ;  /* 0x0015c00001257983 */ /* 0x000f280000300800 */
[----:B------:R-:W4:Y:S04]  /*4ead0*/  LDL.LU R36, [R1+0x15bc] ;  /* 0x0015bc0001247983 */ /* 0x000f280000300800 */
[----:B------:R1:W-:Y:S04]  /*4eae0*/  STS.U16 [R93+UR76+0x28f80], R18 ;  /* 0x028f80125d007988 */ /* 0x0003e8000800044c */
[----:B------:R1:W-:Y:S04]  /*4eaf0*/  STS.U16 [R93+UR76+0x30f80], R17 ;  /* 0x030f80115d007988 */ /* 0x0003e8000800044c */
[----:B------:R1:W-:Y:S04]  /*4eb00*/  STS.U16 [R93+UR76+0x38f80], R16 ;  /* 0x038f80105d007988 */ /* 0x0003e8000800044c */
[----:B0-----:R-:W4:Y:S04]  /*4eb10*/  LDL.LU R19, [R1+0x15b8] ;  /* 0x0015b80001137983 */ /* 0x001f280000300800 */
[----:B------:R0:W-:Y:S04]  /*4eb20*/  STS.U16 [R93+UR76+0x21380], R15 ;  /* 0x0213800f5d007988 */ /* 0x0001e8000800044c */
[----:B------:R0:W-:Y:S04]  /*4eb30*/  STS.U16 [R93+UR76+0x29380], R14 ;  /* 0x0293800e5d007988 */ /* 0x0001e8000800044c */
[----:B-1----:R-:W4:Y:S04]  /*4eb40*/  LDL.LU R18, [R1+0x15a4] ;  /* 0x0015a40001127983 */ /* 0x002f280000300800 */
[----:B------:R-:W4:Y:S04]  /*4eb50*/  LDL.LU R17, [R1+0x15a0] ;  /* 0x0015a00001117983 */ /* 0x000f280000300800 */
[----:B------:R-:W4:Y:S04]  /*4eb60*/  LDL.LU R16, [R1+0x159c] ;  /* 0x00159c0001107983 */ /* 0x000f280000300800 */
[----:B------:R1:W-:Y:S04]  /*4eb70*/  STS.U16 [R93+UR76+0x31380], R13 ;  /* 0x0313800d5d007988 */ /* 0x0003e8000800044c */
[----:B------:R1:W-:Y:S04]  /*4eb80*/  STS.U16 [R93+UR76+0x39380], R12 ;  /* 0x0393800c5d007988 */ /* 0x0003e8000800044c */
[----:B0-----:R-:W4:Y:S04]  /*4eb90*/  LDL.LU R15, [R1+0x1598] ;  /* 0x00159800010f7983 */ /* 0x001f280000300800 */
[----:B------:R-:W4:Y:S04]  /*4eba0*/  LDL.LU R14, [R1+0x1584] ;  /* 0x00158400010e7983 */ /* 0x000f280000300800 */
[----:B------:R0:W-:Y:S04]  /*4ebb0*/  STS.U16 [R93+UR76+0x21780], R11 ;  /* 0x0217800b5d007988 */ /* 0x0001e8000800044c */
[----:B------:R0:W-:Y:S04]  /*4ebc0*/  STS.U16 [R93+UR76+0x29780], R10 ;  /* 0x0297800a5d007988 */ /* 0x0001e8000800044c */
[----:B------:R0:W-:Y:S04]  /*4ebd0*/  STS.U16 [R93+UR76+0x31780], R9 ;  /* 0x031780095d007988 */ /* 0x0001e8000800044c */
[----:B-1----:R-:W4:Y:S04]  /*4ebe0*/  LDL.LU R13, [R1+0x1580] ;  /* 0x00158000010d7983 */ /* 0x002f280000300800 */
[----:B------:R-:W4:Y:S04]  /*4ebf0*/  LDL.LU R12, [R1+0x157c] ;  /* 0x00157c00010c7983 */ /* 0x000f280000300800 */
[----:B------:R1:W-:Y:S04]  /*4ec00*/  STS.U16 [R93+UR76+0x39780], R8 ;  /* 0x039780085d007988 */ /* 0x0003e8000800044c */
[----:B0-----:R-:W4:Y:S04]  /*4ec10*/  LDL.LU R11, [R1+0x1578] ;  /* 0x00157800010b7983 */ /* 0x001f280000300800 */
[----:B------:R-:W4:Y:S04]  /*4ec20*/  LDL.LU R10, [R1+0x1564] ;  /* 0x00156400010a7983 */ /* 0x000f280000300800 */
[----:B------:R-:W4:Y:S04]  /*4ec30*/  LDL.LU R9, [R1+0x1560] ;  /* 0x0015600001097983 */ /* 0x000f280000300800 */
[----:B------:R0:W-:Y:S04]  /*4ec40*/  STS.U16 [R93+UR76+0x21b80], R7 ;  /* 0x021b80075d007988 */ /* 0x0001e8000800044c */
[----:B------:R0:W-:Y:S04]  /*4ec50*/  STS.U16 [R93+UR76+0x29b80], R6 ;  /* 0x029b80065d007988 */ /* 0x0001e8000800044c */
[----:B-1----:R-:W4:Y:S04]  /*4ec60*/  LDL.LU R8, [R1+0x155c] ;  /* 0x00155c0001087983 */ /* 0x002f280000300800 */
[----:B0-----:R-:W4:Y:S04]  /*4ec70*/  LDL.LU R7, [R1+0x1558] ;  /* 0x0015580001077983 */ /* 0x001f280000300800 */
[----:B------:R-:W4:Y:S04]  /*4ec80*/  LDL.LU R6, [R1+0x1544] ;  /* 0x0015440001067983 */ /* 0x000f280000300800 */
[----:B------:R0:W-:Y:S04]  /*4ec90*/  STS.U16 [R93+UR76+0x31b80], R5 ;  /* 0x031b80055d007988 */ /* 0x0001e8000800044c */
[----:B------:R1:W-:Y:S04]  /*4eca0*/  STS.U16 [R93+UR76+0x39b80], R4 ;  /* 0x039b80045d007988 */ /* 0x0003e8000800044c */
[----:B--2---:R2:W-:Y:S04]  /*4ecb0*/  STS.U16 [R93+UR76+0x21f80], R47 ;  /* 0x021f802f5d007988 */ /* 0x0045e8000800044c */
[----:B0-----:R-:W4:Y:S04]  /*4ecc0*/  LDL.LU R5, [R1+0x1540] ;  /* 0x0015400001057983 */ /* 0x001f280000300800 */
[----:B-1----:R-:W4:Y:S04]  /*4ecd0*/  LDL.LU R4, [R1+0x153c] ;  /* 0x00153c0001047983 */ /* 0x002f280000300800 */
[----:B---3--:R0:W-:Y:S04]  /*4ece0*/  STS.U16 [R93+UR76+0x29f80], R61 ;  /* 0x029f803d5d007988 */ /* 0x0081e8000800044c */
        /* <DEDUP_REMOVED lines=39> */
[----:B0-----:R-:W4:Y:S04]  /*4ef60*/  LDL.LU R15, [R1+0x2364] ;  /* 0x00236400010f7983 */ /* 0x001f280000300800 */
[----:B------:R-:W4:Y:S04]  /*4ef70*/  LDL.LU R14, [R1+0x2360] ;  /* 0x00236000010e7983 */ /* 0x000f280000300800 */
[----:B------:R0:W-:Y:S04]  /*4ef80*/  STS.U16 [R93+UR76+0x33380], R12 ;  /* 0x0333800c5d007988 */ /* 0x0001e8000800044c */
[----:B------:R0:W-:Y:S04]  /*4ef90*/  STS.U16 [R93+UR76+0x3b380], R11 ;  /* 0x03b3800b5d007988 */ /* 0x0001e8000800044c */
[----:B------:R0:W-:Y:S04]  /*4efa0*/  STS.U16 [R93+UR76+0x23780], R10 ;  /* 0x0237800a5d007988 */ /* 0x0001e8000800044c */
[----:B------:R0:W-:Y:S04]  /*4efb0*/  STS.U16 [R93+UR76+0x2b780], R9 ;  /* 0x02b780095d007988 */ /* 0x0001e8000800044c */
[----:B-1----:R-:W4:Y:S04]  /*4efc0*/  LDL.LU R13, [R1+0x235c] ;  /* 0x00235c00010d7983 */ /* 0x002f280000300800 */
[----:B0-----:R-:W4:Y:S04]  /*4efd0*/  LDL.LU R12, [R1+0x2358] ;  /* 0x00235800010c7983 */ /* 0x001f280000300800 */
[----:B------:R0:W-:Y:S04]  /*4efe0*/  STS.U16 [R93+UR76+0x33780], R8 ;  /* 0x033780085d007988 */ /* 0x0001e8000800044c */
[----:B------:R-:W4:Y:S04]  /*4eff0*/  LDL.LU R11, [R1+0x2354] ;  /* 0x00235400010b7983 */ /* 0x000f280000300800 */
[----:B------:R-:W4:Y:S04]  /*4f000*/  LDL.LU R10, [R1+0x2350] ;  /* 0x00235000010a7983 */ /* 0x000f280000300800 */
[----:B------:R-:W4:Y:S04]  /*4f010*/  LDL.LU R9, [R1+0x234c] ;  /* 0x00234c0001097983 */ /* 0x000f280000300800 */
[----:B------:R1:W-:Y:S04]  /*4f020*/  STS.U16 [R93+UR76+0x3b780], R7 ;  /* 0x03b780075d007988 */ /* 0x0003e8000800044c */
[----:B------:R1:W-:Y:S04]  /*4f030*/  STS.U16 [R93+UR76+0x23b80], R6 ;  /* 0x023b80065d007988 */ /* 0x0003e8000800044c */
[----:B0-----:R-:W4:Y:S04]  /*4f040*/  LDL.LU R8, [R1+0x2348] ;  /* 0x0023480001087983 */ /* 0x001f280000300800 */
[----:B-1----:R-:W4:Y:S04]  /*4f050*/  LDL.LU R7, [R1+0x2344] ;  /* 0x0023440001077983 */ /* 0x002f280000300800 */
[----:B------:R-:W4:Y:S04]  /*4f060*/  LDL.LU R6, [R1+0x2340] ;  /* 0x0023400001067983 */ /* 0x000f280000300800 */
[----:B------:R0:W-:Y:S04]  /*4f070*/  STS.U16 [R93+UR76+0x2bb80], R5 ;  /* 0x02bb80055d007988 */ /* 0x0001e8000800044c */
[----:B------:R1:W-:Y:S04]  /*4f080*/  STS.U16 [R93+UR76+0x33b80], R4 ;  /* 0x033b80045d007988 */ /* 0x0003e8000800044c */
[----:B--2---:R2:W-:Y:S04]  /*4f090*/  STS.U16 [R93+UR76+0x3bb80], R47 ;  /* 0x03bb802f5d007988 */ /* 0x0045e8000800044c */
[----:B0-----:R-:W4:Y:S04]  /*4f0a0*/  LDL.LU R5, [R1+0x233c] ;  /* 0x00233c0001057983 */ /* 0x001f280000300800 */
[----:B-1----:R-:W4:Y:S04]  /*4f0b0*/  LDL.LU R4, [R1+0x2338] ;  /* 0x0023380001047983 */ /* 0x002f280000300800 */
[----:B--2---:R-:W2:Y:S04]  /*4f0c0*/  LDL.LU R47, [R1+0x2334] ;  /* 0x00233400012f7983 */ /* 0x004ea80000300800 */
[----:B---3--:R0:W-:Y:S04]  /*4f0d0*/  STS.U16 [R93+UR76+0x23f80], R61 ;  /* 0x023f803d5d007988 */ /* 0x0081e8000800044c */
[----:B------:R1:W-:Y:S04]  /*4f0e0*/  STS.U16 [R93+UR76+0x2bf80], R78 ;  /* 0x02bf804e5d007988 */ /* 0x0003e8000800044c */
[----:B0-----:R-:W3:Y:S04]  /*4f0f0*/  LDL.LU R61, [R1+0x2330] ;  /* 0x00233000013d7983 */ /* 0x001ee80000300800 */
[----:B-1----:R-:W3:Y:S04]  /*4f100*/  LDL.LU R78, [R1+0x232c] ;  /* 0x00232c00014e7983 */ /* 0x002ee80000300800 */
[----:B----4-:R0:W-:Y:S04]  /*4f110*/  STS.U16 [R93+UR76+0x33f80], R58 ;  /* 0x033f803a5d007988 */ /* 0x0101e8000800044c */
[----:B0-----:R-:W4:Y:S04]  /*4f120*/  LDL.LU R58, [R1+0x2328] ;  /* 0x00232800013a7983 */ /* 0x001f280000300800 */
[----:B------:R0:W-:Y:S04]  /*4f130*/  STS.U16 [R93+UR76+0x3bf80], R60 ;  /* 0x03bf803c5d007988 */ /* 0x0001e8000800044c */
[----:B0-----:R-:W4:Y:S04]  /*4f140*/  LDL.LU R60, [R1+0x2324] ;  /* 0x00232400013c7983 */ /* 0x001f280000300800 */
[----:B--2---:R-:W-:Y:S04]  /*4f150*/  STS.U16 [R0+UR76+0x48c00], R47 ;  /* 0x048c002f00007988 */ /* 0x004fe8000800044c */
[----:B---3--:R-:W-:Y:S04]  /*4f160*/  STS.U16 [R0+UR76+0x48800], R61 ;  /* 0x0488003d00007988 */ /* 0x008fe8000800044c */
[----:B------:R-:W-:Y:S04]  /*4f170*/  STS.U16 [R0+UR76+0x48400], R78 ;  /* 0x0484004e00007988 */ /* 0x000fe8000800044c */
[----:B----4-:R0:W-:Y:S04]  /*4f180*/  STS.U16 [R0+UR76+0x48000], R58 ;  /* 0x0480003a00007988 */ /* 0x0101e8000800044c */
[----:B0-----:R-:W2:Y:S04]  /*4f190*/  LDL.LU R58, [R1+0x2320] ;  /* 0x00232000013a7983 */ /* 0x001ea80000300800 */
[----:B------:R-:W3:Y:S04]  /*4f1a0*/  LDL.LU R78, [R1+0x231c] ;  /* 0x00231c00014e7983 */ /* 0x000ee80000300800 */
[----:B------:R-:W4:Y:S04]  /*4f1b0*/  LDL.LU R61, [R1+0x2318] ;  /* 0x00231800013d7983 */ /* 0x000f280000300800 */
[----:B------:R-:W2:Y:S04]  /*4f1c0*/  LDL.LU R47, [R1+0x2314] ;  /* 0x00231400012f7983 */ /* 0x000ea80000300800 */
[----:B------:R0:W-:Y:S04]  /*4f1d0*/  STS.U16 [R0+UR76+0x49000], R4 ;  /* 0x0490000400007988 */ /* 0x0001e8000800044c */
[----:B------:R1:W-:Y:S04]  /*4f1e0*/  STS.U16 [R0+UR76+0x49400], R5 ;  /* 0x0494000500007988 */ /* 0x0003e8000800044c */
[----:B------:R0:W-:Y:S04]  /*4f1f0*/  STS.U16 [R0+UR76+0x49800], R6 ;  /* 0x0498000600007988 */ /* 0x0001e8000800044c */
[----:B------:R0:W-:Y:S04]  /*4f200*/  STS.U16 [R0+UR76+0x49c00], R7 ;  /* 0x049c000700007988 */ /* 0x0001e8000800044c */
[----:B------:R1:W-:Y:S04]  /*4f210*/  STS.U16 [R0+UR76+0x4a000], R8 ;  /* 0x04a0000800007988 */ /* 0x0003e8000800044c */
[----:B------:R1:W-:Y:S04]  /*4f220*/  STS.U16 [R0+UR76+0x4a400], R9 ;  /* 0x04a4000900007988 */ /* 0x0003e8000800044c */
[----:B0-----:R-:W5:Y:S04]  /*4f230*/  LDL.LU R4, [R1+0x2310] ;  /* 0x0023100001047983 */ /* 0x001f680000300800 */
[----:B-1----:R-:W5:Y:S04]  /*4f240*/  LDL.LU R5, [R1+0x230c] ;  /* 0x00230c0001057983 */ /* 0x002f680000300800 */
[----:B------:R-:W5:Y:S04]  /*4f250*/  LDL.LU R6, [R1+0x2308] ;  /* 0x0023080001067983 */ /* 0x000f680000300800 */
[----:B------:R-:W5:Y:S04]  /*4f260*/  LDL.LU R7, [R1+0x2304] ;  /* 0x0023040001077983 */ /* 0x000f680000300800 */
[----:B------:R-:W5:Y:S04]  /*4f270*/  LDL.LU R8, [R1+0x2300] ;  /* 0x0023000001087983 */ /* 0x000f680000300800 */
[----:B------:R-:W5:Y:S04]  /*4f280*/  LDL.LU R9, [R1+0x22fc] ;  /* 0x0022fc0001097983 */ /* 0x000f680000300800 */
        /* <DEDUP_REMOVED lines=12> */
[----:B--2---:R0:W-:Y:S04]  /*4f350*/  STS.U16 [R47+UR76+0x48080], R16 ;  /* 0x048080102f007988 */ /* 0x0041e8000800044c */
        /* <DEDUP_REMOVED lines=8> */
[----:B--2---:R-:W5:Y:S04]  /*4f3e0*/  LDL.LU R18, [R1+0x22d8] ;  /* 0x0022d80001127983 */ /* 0x004f680000300800 */
[----:B------:R-:W5:Y:S04]  /*4f3f0*/  LDL.LU R19, [R1+0x22d4] ;  /* 0x0022d40001137983 */ /* 0x000f680000300800 */
[----:B------:R-:W5:Y:S04]  /*4f400*/  LDL.LU R36, [R1+0x22d0] ;  /* 0x0022d00001247983 */ /* 0x000f680000300800 */
[----:B------:R-:W5:Y:S04]  /*4f410*/  LDL.LU R37, [R1+0x22cc] ;  /* 0x0022cc0001257983 */ /* 0x000f680000300800 */
[----:B------:R0:W-:Y:S04]  /*4f420*/  STS.U16 [R47+UR76+0x49c80], R39 ;  /* 0x049c80272f007988 */ /* 0x0001e8000800044c */
[----:B------:R-:W5:Y:S04]  /*4f430*/  LDL.LU R38, [R1+0x22c8] ;  /* 0x0022c80001267983 */ /* 0x000f680000300800 */
        /* <DEDUP_REMOVED lines=8> */
[----:B------:R0:W-:Y:S04]  /*4f4c0*/  STS.U16 [R47+UR76+0x4b480], R45 ;  /* 0x04b4802d2f007988 */ /* 0x0001e8000800044c */
[----:B------:R-:W5:Y:S04]  /*4f4d0*/  LDL.LU R42, [R1+0x22b8] ;  /* 0x0022b800012a7983 */ /* 0x000f680000300800 */
[----:B------:R-:W5:Y:S04]  /*4f4e0*/  LDL.LU R43, [R1+0x22b4] ;  /* 0x0022b400012b7983 */ /* 0x000f680000300800 */
[----:B------:R-:W5:Y:S04]  /*4f4f0*/  LDL.LU R44, [R1+0x22b0] ;  /* 0x0022b000012c7983 */ /* 0x000f680000300800 */
[----:B------:R1:W-:Y:S04]  /*4f500*/  STS.U16 [R47+UR76+0x4b880], R46 ;  /* 0x04b8802e2f007988 */ /* 0x0003e8000800044c */
[----:B------:R2:W-:Y:S04]  /*4f510*/  STS.U16 [R47+UR76+0x4bc80], R48 ;  /* 0x04bc80302f007988 */ /* 0x0005e8000800044c */
[----:B----4-:R4:W-:Y:S04]  /*4f520*/  STS.U16 [R61+UR76+0x48100], R49 ;  /* 0x048100313d007988 */ /* 0x0109e8000800044c */
[----:B------:R1:W-:Y:S04]  /*4f530*/  STS.U16 [R61+UR76+0x48500], R50 ;  /* 0x048500323d007988 */ /* 0x0003e8000800044c */
[----:B0-----:R-:W5:Y:S04]  /*4f540*/  LDL.LU R45, [R1+0x22ac] ;  /* 0x0022ac00012d7983 */ /* 0x001f680000300800 */
[----:B------:R0:W-:Y:S04]  /*4f550*/  STS.U16 [R61+UR76+0x48900], R51 ;  /* 0x048900333d007988 */ /* 0x0001e8000800044c */
[----:B-1----:R-:W5:Y:S04]  /*4f560*/  LDL.LU R46, [R1+0x22a8] ;  /* 0x0022a800012e7983 */ /* 0x002f680000300800 */
[----:B--2---:R-:W5:Y:S04]  /*4f570*/  LDL.LU R47, [R1+0x22a4] ;  /* 0x0022a400012f7983 */ /* 0x004f680000300800 */
[----:B------:R-:W5:Y:S04]  /*4f580*/  LDL.LU R48, [R1+0x22a0] ;  /* 0x0022a00001307983 */ /* 0x000f680000300800 */
[----:B------:R1:W-:Y:S04]  /*4f590*/  STS.U16 [R61+UR76+0x48d00], R52 ;  /* 0x048d00343d007988 */ /* 0x0003e8000800044c */
[----:B----4-:R-:W5:Y:S04]  /*4f5a0*/  LDL.LU R49, [R1+0x229c] ;  /* 0x00229c0001317983 */ /* 0x010f680000300800 */
[----:B------:R-:W5:Y:S04]  /*4f5b0*/  LDL.LU R50, [R1+0x2298] ;  /* 0x0022980001327983 */ /* 0x000f680000300800 */
[----:B------:R2:W-:Y:S04]  /*4f5c0*/  STS.U16 [R61+UR76+0x49100], R53 ;  /* 0x049100353d007988 */ /* 0x0005e8000800044c */
[----:B0-----:R-:W5:Y:S04]  /*4f5d0*/  LDL.LU R51, [R1+0x2294] ;  /* 0x0022940001337983 */ /* 0x001f680000300800 */
[----:B------:R0:W-:Y:S04]  /*4f5e0*/  STS.U16 [R61+UR76+0x49500], R54 ;  /* 0x049500363d007988 */ /* 0x0001e8000800044c */
[----:B------:R4:W-:Y:S04]  /*4f5f0*/  STS.U16 [R61+UR76+0x49900], R55 ;  /* 0x049900373d007988 */ /* 0x0009e8000800044c */
[----:B------:R0:W-:Y:S04]  /*4f600*/  STS.U16 [R61+UR76+0x49d00], R56 ;  /* 0x049d00383d007988 */ /* 0x0001e8000800044c */
[----:B------:R0:W-:Y:S04]  /*4f610*/  STS.U16 [R61+UR76+0x4a100], R57 ;  /* 0x04a100393d007988 */ /* 0x0001e8000800044c */
[----:B-1----:R-:W5:Y:S04]  /*4f620*/  LDL.LU R52, [R1+0x2290] ;  /* 0x0022900001347983 */ /* 0x002f680000300800 */
[----:B------:R1:W-:Y:S04]  /*4f630*/  STS.U16 [R61+UR76+0x4a500], R31 ;  /* 0x04a5001f3d007988 */ /* 0x0003e8000800044c */
[----:B--2---:R-:W5:Y:S04]  /*4f640*/  LDL.LU R53, [R1+0x228c] ;  /* 0x00228c0001357983 */ /* 0x004f680000300800 */
[----:B0-----:R-:W5:Y:S04]  /*4f650*/  LDL.LU R54, [R1+0x2288] ;  /* 0x0022880001367983 */ /* 0x001f680000300800 */
[----:B----4-:R-:W5:Y:S04]  /*4f660*/  LDL.LU R55, [R1+0x2284] ;  /* 0x0022840001377983 */ /* 0x010f680000300800 */
[----:B------:R0:W-:Y:S04]  /*4f670*/  STS.U16 [R61+UR76+0x4a900], R30 ;  /* 0x04a9001e3d007988 */ /* 0x0001e8000800044c */
[----:B------:R-:W5:Y:S04]  /*4f680*/  LDL.LU R56, [R1+0x2280] ;  /* 0x0022800001387983 */ /* 0x000f680000300800 */
[----:B------:R-:W5:Y:S04]  /*4f690*/  LDL.LU R57, [R1+0x227c] ;  /* 0x00227c0001397983 */ /* 0x000f680000300800 */
[----:B------:R2:W-:Y:S04]  /*4f6a0*/  STS.U16 [R61+UR76+0x4ad00], R33 ;  /* 0x04ad00213d007988 */ /* 0x0005e8000800044c */
[----:B-1----:R-:W4:Y:S04]  /*4f6b0*/  LDL.LU R31, [R1+0x2278] ;  /* 0x00227800011f7983 */ /* 0x002f280000300800 */
[----:B------:R1:W-:Y:S04]  /*4f6c0*/  STS.U16 [R61+UR76+0x4b100], R32 ;  /* 0x04b100203d007988 */ /* 0x0003e8000800044c */
[----:B------:R1:W-:Y:S04]  /*4f6d0*/  STS.U16 [R61+UR76+0x4b500], R35 ;  /* 0x04b500233d007988 */ /* 0x0003e8000800044c */
[----:B------:R1:W-:Y:S04]  /*4f6e0*/  STS.U16 [R61+UR76+0x4b900], R34 ;  /* 0x04b900223d007988 */ /* 0x0003e8000800044c */
[----:B0-----:R-:W4:Y:S04]  /*4f6f0*/  LDL.LU R30, [R1+0x2274] ;  /* 0x00227400011e7983 */ /* 0x001f280000300800 */
[----:B------:R0:W-:Y:S04]  /*4f700*/  STS.U16 [R61+UR76+0x4bd00], R63 ;  /* 0x04bd003f3d007988 */ /* 0x0001e8000800044c */
[----:B---3--:R3:W-:Y:S04]  /*4f710*/  STS.U16 [R78+UR76+0x48180], R62 ;  /* 0x0481803e4e007988 */ /* 0x0087e8000800044c */
[----:B--2---:R-:W2:Y:S04]  /*4f720*/  LDL.LU R33, [R1+0x2270] ;  /* 0x0022700001217983 */ /* 0x004ea80000300800 */
[----:B-1----:R-:W2:Y:S04]  /*4f730*/  LDL.LU R32, [R1+0x226c] ;  /* 0x00226c0001207983 */ /* 0x002ea80000300800 */
[----:B------:R-:W2:Y:S04]  /*4f740*/  LDL.LU R35, [R1+0x2268] ;  /* 0x0022680001237983 */ /* 0x000ea80000300800 */
[----:B------:R1:W-:Y:S04]  /*4f750*/  STS.U16 [R78+UR76+0x48580], R65 ;  /* 0x048580414e007988 */ /* 0x0003e8000800044c */
[----:B------:R-:W2:Y:S04]  /*4f760*/  LDL.LU R34, [R1+0x2264] ;  /* 0x0022640001227983 */ /* 0x000ea80000300800 */
[----:B0-----:R-:W2:Y:S04]  /*4f770*/  LDL.LU R61, [R1+0x2260] ;  /* 0x00226000013d7983 */ /* 0x001ea80000300800 */
[----:B------:R0:W-:Y:S04]  /*4f780*/  STS.U16 [R78+UR76+0x48980], R64 ;  /* 0x048980404e007988 */ /* 0x0001e8000800044c */
[----:B------:R-:W2:Y:S04]  /*4f790*/  LDL.LU R63, [R1+0x225c] ;  /* 0x00225c00013f7983 */ /* 0x000ea80000300800 */
[----:B------:R0:W-:Y:S04]  /*4f7a0*/  STS.U16 [R78+UR76+0x48d80], R67 ;  /* 0x048d80434e007988 */ /* 0x0001e8000800044c */
[----:B---3--:R-:W3:Y:S04]  /*4f7b0*/  LDL.LU R62, [R1+0x2258] ;  /* 0x00225800013e7983 */ /* 0x008ee80000300800 */
[----:B------:R0:W-:Y:S04]  /*4f7c0*/  STS.U16 [R78+UR76+0x49180], R66 ;  /* 0x049180424e007988 */ /* 0x0001e8000800044c */
[----:B-1----:R-:W2:Y:S04]  /*4f7d0*/  LDL.LU R65, [R1+0x2254] ;  /* 0x0022540001417983 */ /* 0x002ea80000300800 */
[----:B------:R1:W-:Y:S04]  /*4f7e0*/  STS.U16 [R78+UR76+0x49580], R69 ;  /* 0x049580454e007988 */ /* 0x0003e8000800044c */
[----:B------:R1:W-:Y:S04]  /*4f7f0*/  STS.U16 [R78+UR76+0x49980], R68 ;  /* 0x049980444e007988 */ /* 0x0003e8000800044c */
[----:B------:R1:W-:Y:S04]  /*4f800*/  STS.U16 [R78+UR76+0x49d80], R71 ;  /* 0x049d80474e007988 */ /* 0x0003e8000800044c */
[----:B0-----:R-:W2:Y:S04]  /*4f810*/  LDL.LU R64, [R1+0x2250] ;  /* 0x0022500001407983 */ /* 0x001ea80000300800 */
[----:B------:R-:W2:Y:S04]  /*4f820*/  LDL.LU R67, [R1+0x224c] ;  /* 0x00224c0001437983 */ /* 0x000ea80000300800 */
[----:B------:R0:W-:Y:S04]  /*4f830*/  STS.U16 [R78+UR76+0x4a180], R70 ;  /* 0x04a180464e007988 */ /* 0x0001e8000800044c */
[----:B------:R-:W2:Y:S04]  /*4f840*/  LDL.LU R66, [R1+0x2248] ;  /* 0x0022480001427983 */ /* 0x000ea80000300800 */
[----:B-1----:R-:W2:Y:S04]  /*4f850*/  LDL.LU R69, [R1+0x2244] ;  /* 0x0022440001457983 */ /* 0x002ea80000300800 */
[----:B------:R1:W-:Y:S04]  /*4f860*/  STS.U16 [R78+UR76+0x4a580], R73 ;  /* 0x04a580494e007988 */ /* 0x0003e8000800044c */
[----:B------:R0:W-:Y:S04]  /*4f870*/  STS.U16 [R78+UR76+0x4a980], R72 ;  /* 0x04a980484e007988 */ /* 0x0001e8000800044c */
[----:B------:R-:W2:Y:S04]  /*4f880*/  LDL.LU R68, [R1+0x2240] ;  /* 0x0022400001447983 */ /* 0x000ea80000300800 */
[----:B------:R-:W2:Y:S04]  /*4f890*/  LDL.LU R71, [R1+0x223c] ;  /* 0x00223c0001477983 */ /* 0x000ea80000300800 */
[----:B------:R1:W-:Y:S04]  /*4f8a0*/  STS.U16 [R78+UR76+0x4ad80], R75 ;  /* 0x04ad804b4e007988 */ /* 0x0003e8000800044c */
[----:B0-----:R-:W2:Y:S04]  /*4f8b0*/  LDL.LU R70, [R1+0x2238] ;  /* 0x0022380001467983 */ /* 0x001ea80000300800 */
[----:B------:R0:W-:Y:S04]  /*4f8c0*/  STS.U16 [R78+UR76+0x4b180], R74 ;  /* 0x04b1804a4e007988 */ /* 0x0001e8000800044c */
[----:B------:R0:W-:Y:S04]  /*4f8d0*/  STS.U16 [R78+UR76+0x4b580], R76 ;  /* 0x04b5804c4e007988 */ /* 0x0001e8000800044c */
[----:B------:R0:W-:Y:S04]  /*4f8e0*/  STS.U16 [R78+UR76+0x4b980], R79 ;  /* 0x04b9804f4e007988 */ /* 0x0001e8000800044c */
[----:B-1----:R-:W2:Y:S04]  /*4f8f0*/  LDL.LU R73, [R1+0x2234] ;  /* 0x0022340001497983 */ /* 0x002ea80000300800 */
[----:B------:R-:W2:Y:S04]  /*4f900*/  LDL.LU R72, [R1+0x2230] ;  /* 0x0022300001487983 */ /* 0x000ea80000300800 */
[----:B------:R1:W-:Y:S04]  /*4f910*/  STS.U16 [R78+UR76+0x4bd80], R81 ;  /* 0x04bd80514e007988 */ /* 0x0003e8000800044c */
[----:B------:R-:W2:Y:S04]  /*4f920*/  LDL.LU R75, [R1+0x222c] ;  /* 0x00222c00014b7983 */ /* 0x000ea80000300800 */
[----:B0-----:R-:W2:Y:S04]  /*4f930*/  LDL.LU R74, [R1+0x2228] ;  /* 0x00222800014a7983 */ /* 0x001ea80000300800 */
[----:B------:R0:W-:Y:S04]  /*4f940*/  STS.U16 [R58+UR76+0x48200], R80 ;  /* 0x048200503a007988 */ /* 0x0001e8000800044c */
[----:B------:R0:W-:Y:S04]  /*4f950*/  STS.U16 [R58+UR76+0x48600], R83 ;  /* 0x048600533a007988 */ /* 0x0001e8000800044c */
[----:B------:R-:W2:Y:S04]  /*4f960*/  LDL.LU R76, [R1+0x2224] ;  /* 0x00222400014c7983 */ /* 0x000ea80000300800 */
[----:B------:R-:W2:Y:S04]  /*4f970*/  LDL.LU R79, [R1+0x2220] ;  /* 0x00222000014f7983 */ /* 0x000ea80000300800 */
[----:B------:R0:W-:Y:S04]  /*4f980*/  STS.U16 [R58+UR76+0x48a00], R82 ;  /* 0x048a00523a007988 */ /* 0x0001e8000800044c */
[----:B-1----:R-:W4:Y:S04]  /*4f990*/  LDL.LU R78, [R1+0x221c] ;  /* 0x00221c00014e7983 */ /* 0x002f280000300800 */
[----:B------:R1:W-:Y:S04]  /*4f9a0*/  STS.U16 [R58+UR76+0x48e00], R85 ;  /* 0x048e00553a007988 */ /* 0x0003e8000800044c */
[----:B------:R-:W4:Y:S04]  /*4f9b0*/  LDL.LU R81, [R1+0x2218] ;  /* 0x0022180001517983 */ /* 0x000f280000300800 */
[----:B------:R1:W-:Y:S04]  /*4f9c0*/  STS.U16 [R58+UR76+0x49200], R84 ;  /* 0x049200543a007988 */ /* 0x0003e8000800044c */
[----:B------:R1:W-:Y:S04]  /*4f9d0*/  STS.U16 [R58+UR76+0x49600], R87 ;  /* 0x049600573a007988 */ /* 0x0003e8000800044c */
[----:B0-----:R-:W4:Y:S04]  /*4f9e0*/  LDL.LU R80, [R1+0x2214] ;  /* 0x0022140001507983 */ /* 0x001f280000300800 */
[----:B------:R-:W4:Y:S04]  /*4f9f0*/  LDL.LU R83, [R1+0x2210] ;  /* 0x0022100001537983 */ /* 0x000f280000300800 */
[----:B------:R0:W-:Y:S04]  /*4fa00*/  STS.U16 [R58+UR76+0x49a00], R86 ;  /* 0x049a00563a007988 */ /* 0x0001e8000800044c */
[----:B------:R0:W-:Y:S04]  /*4fa10*/  STS.U16 [R58+UR76+0x49e00], R89 ;  /* 0x049e00593a007988 */ /* 0x0001e8000800044c */
[----:B------:R-:W4:Y:S04]  /*4fa20*/  LDL.LU R82, [R1+0x220c] ;  /* 0x00220c0001527983 */ /* 0x000f280000300800 */
[----:B-1----:R-:W4:Y:S04]  /*4fa30*/  LDL.LU R85, [R1+0x2208] ;  /* 0x0022080001557983 */ /* 0x002f280000300800 */
[----:B------:R1:W-:Y:S04]  /*4fa40*/  STS.U16 [R58+UR76+0x4a200], R88 ;  /* 0x04a200583a007988 */ /* 0x0003e8000800044c */
[----:B------:R-:W4:Y:S04]  /*4fa50*/  LDL.LU R84, [R1+0x2204] ;  /* 0x0022040001547983 */ /* 0x000f280000300800 */
[----:B------:R0:W-:Y:S04]  /*4fa60*/  STS.U16 [R58+UR76+0x4a600], R92 ;  /* 0x04a6005c3a007988 */ /* 0x0001e8000800044c */
[----:B------:R-:W4:Y:S04]  /*4fa70*/  LDL.LU R87, [R1+0x2200] ;  /* 0x0022000001577983 */ /* 0x000f280000300800 */
[----:B------:R1:W-:Y:S04]  /*4fa80*/  STS.U16 [R58+UR76+0x4aa00], R2 ;  /* 0x04aa00023a007988 */ /* 0x0003e8000800044c */
[----:B------:R1:W-:Y:S04]  /*4fa90*/  STS.U16 [R58+UR76+0x4ae00], R3 ;  /* 0x04ae00033a007988 */ /* 0x0003e8000800044c */
[----:B0-----:R-:W4:Y:S04]  /*4faa0*/  LDL.LU R86, [R1+0x21fc] ;  /* 0x0021fc0001567983 */ /* 0x001f280000300800 */
[----:B------:R-:W4:Y:S04]  /*4fab0*/  LDL.LU R89, [R1+0x21f8] ;  /* 0x0021f80001597983 */ /* 0x000f280000300800 */
[----:B------:R0:W-:Y:S04]  /*4fac0*/  STS.U16 [R58+UR76+0x4b200], R91 ;  /* 0x04b2005b3a007988 */ /* 0x0001e8000800044c */
[----:B------:R-:W-:Y:S04]  /*4fad0*/  STS.U16 [R58+UR76+0x4b600], R90 ;  /* 0x04b6005a3a007988 */ /* 0x000fe8000800044c */
[----:B-1----:R-:W4:Y:S04]  /*4fae0*/  LDL.LU R88, [R1+0x21f4] ;  /* 0x0021f40001587983 */ /* 0x002f280000300800 */
[----:B------:R-:W4:Y:S04]  /*4faf0*/  LDL.LU R92, [R1+0x21f0] ;  /* 0x0021f000015c7983 */ /* 0x000f280000300800 */
[----:B------:R-:W-:Y:S04]  /*4fb00*/  STS.U16 [R58+UR76+0x4ba00], R59 ;  /* 0x04ba003b3a007988 */ /* 0x000fe8000800044c */
        /* <DEDUP_REMOVED lines=8> */
[----:B0-----:R-:W4:Y:S04]  /*4fb90*/  LDL R91, [R1+0x1798] ;  /* 0x00179800015b7983 */ /* 0x001f280000100800 */
[----:B-1----:R-:W4:Y:S04]  /*4fba0*/  LDL R23, [R1+0x16e8] ;  /* 0x0016e80001177983 */ /* 0x002f280000100800 */
[----:B------:R-:W4:Y:S04]  /*4fbb0*/  LDL R90, [R1+0x179c] ;  /* 0x00179c00015a7983 */ /* 0x000f280000100800 */
[----:B------:R-:W4:Y:S04]  /*4fbc0*/  LDL R22, [R1+0x16ec] ;  /* 0x0016ec0001167983 */ /* 0x000f280000100800 */
[----:B------:R-:W4:Y:S04]  /*4fbd0*/  LDL R27, [R1+0x16f0] ;  /* 0x0016f000011b7983 */ /* 0x000f280000100800 */
[----:B------:R-:W4:Y:S04]  /*4fbe0*/  LDL R26, [R1+0x16f4] ;  /* 0x0016f400011a7983 */ /* 0x000f280000100800 */
[----:B------:R0:W-:Y:S04]  /*4fbf0*/  STS.U16 [R60+UR76+0x49680], R25 ;  /* 0x049680193c007988 */ /* 0x0001e8000800044c */
[----:B------:R-:W4:Y:S04]  /*4fc00*/  LDL R21, [R1+0x16f8] ;  /* 0x0016f80001157983 */ /* 0x000f280000100800 */
[----:B------:R-:W4:Y:S04]  /*4fc10*/  LDL R20, [R1+0x16fc] ;  /* 0x0016fc0001147983 */ /* 0x000f280000100800 */
[----:B------:R1:W-:Y:S04]  /*4fc20*/  STS.U16 [R60+UR76+0x49a80], R24 ;  /* 0x049a80183c007988 */ /* 0x0003e8000800044c */
[----:B0-----:R-:W4:Y:S04]  /*4fc30*/  LDL R25, [R1+0x1700] ;  /* 0x0017000001197983 */ /* 0x001f280000100800 */
[----:B-1----:R-:W4:Y:S01]  /*4fc40*/  LDL R24, [R1+0x1704] ;  /* 0x0017040001187983 */ /* 0x002f220000100800 */
[----:B---3--:R-:W-:-:S02]  /*4fc50*/  PRMT R62, RZ, 0x7610, R62 ;  /* 0x00007610ff3e7816 */ /* 0x008fc4000000003e */
[----:B--2---:R-:W-:Y:S02]  /*4fc60*/  PRMT R79, RZ, 0x7610, R79 ;  /* 0x00007610ff4f7816 */ /* 0x004fe4000000004f */
[----:B----4-:R-:W-:Y:S02]  /*4fc70*/  PRMT R2, RZ, 0x7610, R2 ;  /* 0x00007610ff027816 */ /* 0x010fe40000000002 */
[----:B------:R-:W2:Y:S04]  /*4fc80*/  @!P4 LDG.E.U16 R62, desc[UR6][R22.64] ;  /* 0x00000006163ec981 */ /* 0x000ea8000c1e1500 */
[----:B------:R0:W3:Y:S04]  /*4fc90*/  @!P4 LDG.E.U16 R79, desc[UR6][R26.64] ;  /* 0x000000061a4fc981 */ /* 0x0000e8000c1e1500 */
[----:B------:R-:W4:Y:S04]  /*4fca0*/  LDL R23, [R1+0x1708] ;  /* 0x0017080001177983 */ /* 0x000f280000100800 */
[----:B------:R-:W4:Y:S01]  /*4fcb0*/  LDL R22, [R1+0x170c] ;  /* 0x00170c0001167983 */ /* 0x000f220000100800 */
[----:B0-----:R-:W-:-:S02]  /*4fcc0*/  @!P4 IMAD.MOV.U32 R26, RZ, RZ, R20 ;  /* 0x000000ffff1ac224 */ /* 0x001fc400078e0014 */
[----:B------:R-:W-:Y:S01]  /*4fcd0*/  @!P4 IMAD.MOV.U32 R27, RZ, RZ, R21 ;  /* 0x000000ffff1bc224 */ /* 0x000fe200078e0015 */
[----:B------:R-:W2:Y:S04]  /*4fce0*/  LDL R20, [R1+0x1714] ;  /* 0x0017140001147983 */ /* 0x000ea80000100800 */
[----:B------:R-:W2:Y:S04]  /*4fcf0*/  LDL R21, [R1+0x1710] ;  /* 0x0017100001157983 */ /* 0x000ea80000100800 */
[----:B------:R-:W3:Y:S04]  /*4fd00*/  @!P4 LDG.E.U16 R2, desc[UR6][R24.64] ;  /* 0x000000061802c981 */ /* 0x000ee8000c1e1500 */
[----:B------:R-:W3:Y:S04]  /*4fd10*/  LDL R25, [R1+0x1720] ;  /* 0x0017200001197983 */ /* 0x000ee80000100800 */
[----:B------:R-:W3:Y:S01]  /*4fd20*/  LDL R24, [R1+0x1724] ;  /* 0x0017240001187983 */ /* 0x000ee20000100800 */
[----:B------:R-:W-:-:S02]  /*4fd30*/  PRMT R63, RZ, 0x7610, R63 ;  /* 0x00007610ff3f7816 */ /* 0x000fc4000000003f */
[----:B------:R-:W-:Y:S02]  /*4fd40*/  PRMT R64, RZ, 0x7610, R64 ;  /* 0x00007610ff407816 */ /* 0x000fe40000000040 */
[----:B------:R-:W-:Y:S02]  /*4fd50*/  PRMT R80, RZ, 0x7610, R80 ;  /* 0x00007610ff507816 */ /* 0x000fe40000000050 */
[----:B------:R-:W-:Y:S01]  /*4fd60*/  PRMT R81, RZ, 0x7610, R81 ;  /* 0x00007610ff517816 */ /* 0x000fe20000000051 */
[----:B------:R-:W3:Y:S04]  /*4fd70*/  @!P4 LDG.E.U16 R63, desc[UR6][R26.64] ;  /* 0x000000061a3fc981 */ /* 0x000ee8000c1e1500 */
[----:B------:R-:W3:Y:S04]  /*4fd80*/  LDL R27, [R1+0x1728] ;  /* 0x00172800011b7983 */ /* 0x000ee80000100800 */
[----:B------:R-:W3:Y:S04]  /*4fd90*/  LDL R26, [R1+0x172c] ;  /* 0x00172c00011a7983 */ /* 0x000ee80000100800 */
[----:B----4-:R-:W4:Y:S04]  /*4fda0*/  @!P4 LDG.E.U16 R64, desc[UR6][R22.64] ;  /* 0x000000061640c981 */ /* 0x010f28000c1e1500 */
[----:B--2---:R-:W2:Y:S04]  /*4fdb0*/  @!P4 LDG.E.U16 R80, desc[UR6][R20.64] ;  /* 0x000000061450c981 */ /* 0x004ea8000c1e1500 */
[----:B------:R-:W2:Y:S04]  /*4fdc0*/  LDL R23, [R1+0x1730] ;  /* 0x0017300001177983 */ /* 0x000ea80000100800 */
[----:B------:R-:W4:Y:S04]  /*4fdd0*/  LDL R22, [R1+0x1734] ;  /* 0x0017340001167983 */ /* 0x000f280000100800 */
[----:B------:R-:W4:Y:S04]  /*4fde0*/  LDL R21, [R1+0x1738] ;  /* 0x0017380001157983 */ /* 0x000f280000100800 */
[----:B------:R-:W4:Y:S04]  /*4fdf0*/  LDL R20, [R1+0x173c] ;  /* 0x00173c0001147983 */ /* 0x000f280000100800 */
[----:B---3--:R-:W3:Y:S04]  /*4fe00*/  @!P4 LDG.E.U16 R81, desc[UR6][R24.64] ;  /* 0x000000061851c981 */ /* 0x008ee8000c1e1500 */
[----:B------:R-:W3:Y:S04]  /*4fe10*/  LDL R25, [R1+0x1740] ;  /* 0x0017400001197983 */ /* 0x000ee80000100800 */
[----:B------:R-:W3:Y:S01]  /*4fe20*/  LDL R24, [R1+0x1744] ;  /* 0x0017440001187983 */ /* 0x000ee20000100800 */
[----:B------:R-:W-:-:S02]  /*4fe30*/  PRMT R66, RZ, 0x7610, R66 ;  /* 0x00007610ff427816 */ /* 0x000fc40000000042 */
[----:B------:R-:W-:Y:S02]  /*4fe40*/  PRMT R82, RZ, 0x7610, R82 ;  /* 0x00007610ff527816 */ /* 0x000fe40000000052 */
[----:B------:R-:W-:Y:S02]  /*4fe50*/  PRMT R67, RZ, 0x7610, R67 ;  /* 0x00007610ff437816 */ /* 0x000fe40000000043 */
[----:B------:R-:W-:Y:S01]  /*4fe60*/  PRMT R83, RZ, 0x7610, R83 ;  /* 0x00007610ff537816 */ /* 0x000fe20000000053 */
[----:B------:R2:W3:Y:S02]  /*4fe70*/  @!P4 LDG.E.U16 R66, desc[UR6][R26.64] ;  /* 0x000000061a42c981 */ /* 0x0004e4000c1e1500 */
[----:B--2---:R-:W-:Y:S02]  /*4fe80*/  @!P4 IMAD.MOV.U32 R27, RZ, RZ, R23 ;  /* 0x000000ffff1bc224 */ /* 0x004fe400078e0017 */
[----:B----4-:R-:W-:Y:S01]  /*4fe90*/  @!P4 IMAD.MOV.U32 R26, RZ, RZ, R22 ;  /* 0x000000ffff1ac224 */ /* 0x010fe200078e0016 */
[----:B------:R-:W2:Y:S04]  /*4fea0*/  LDL R23, [R1+0x1748] ;  /* 0x0017480001177983 */ /* 0x000ea80000100800 */
[----:B------:R-:W2:Y:S04]  /*4feb0*/  LDL R22, [R1+0x174c] ;  /* 0x00174c0001167983 */ /* 0x000ea80000100800 */
[----:B------:R-:W4:Y:S04]  /*4fec0*/  @!P4 LDG.E.U16 R82, desc[UR6][R26.64] ;  /* 0x000000061a52c981 */ /* 0x000f28000c1e1500 */
[----:B------:R-:W4:Y:S04]  /*4fed0*/  @!P4 LDG.E.U16 R67, desc[UR6][R20.64] ;  /* 0x000000061443c981 */ /* 0x000f28000c1e1500 */
[----:B------:R-:W4:Y:S04]  /*4fee0*/  LDL R27, [R1+0x1760] ;  /* 0x00176000011b7983 */ /* 0x000f280000100800 */
[----:B------:R-:W4:Y:S04]  /*4fef0*/  LDL R21, [R1+0x1758] ;  /* 0x0017580001157983 */ /* 0x000f280000100800 */
[----:B------:R-:W4:Y:S04]  /*4ff00*/  LDL R20, [R1+0x175c] ;  /* 0x00175c0001147983 */ /* 0x000f280000100800 */
[----:B---3--:R-:W3:Y:S04]  /*4ff10*/  @!P4 LDG.E.U16 R83, desc[UR6][R24.64] ;  /* 0x000000061853c981 */ /* 0x008ee8000c1e1500 */
[----:B------:R-:W3:Y:S04]  /*4ff20*/  LDL R26, [R1+0x1764] ;  /* 0x00176400011a7983 */ /* 0x000ee80000100800 */
[----:B------:R-:W3:Y:S04]  /*4ff30*/  LDL R25, [R1+0x1768] ;  /* 0x0017680001197983 */ /* 0x000ee80000100800 */
[----:B------:R-:W3:Y:S01]  /*4ff40*/  LDL R24, [R1+0x176c] ;  /* 0x00176c0001187983 */ /* 0x000ee20000100800 */
[----:B------:R-:W-:-:S02]  /*4ff50*/  PRMT R68, RZ, 0x7610, R68 ;  /* 0x00007610ff447816 */ /* 0x000fc40000000044 */
[----:B------:R-:W-:Y:S02]  /*4ff60*/  PRMT R69, RZ, 0x7610, R69 ;  /* 0x00007610ff457816 */ /* 0x000fe40000000045 */
[----:B------:R-:W-:Y:S01]  /*4ff70*/  PRMT R85, RZ, 0x7610, R85 ;  /* 0x00007610ff557816 */ /* 0x000fe20000000055 */
[----:B------:R0:W-:Y:S04]  /*4ff80*/  STS.U16 [R60+UR76+0x49e80], R29 ;  /* 0x049e801d3c007988 */ /* 0x0001e8000800044c */
[----:B------:R1:W-:Y:S04]  /*4ff90*/  STS.U16 [R60+UR76+0x4a280], R28 ;  /* 0x04a2801c3c007988 */ /* 0x0003e8000800044c */
[----:B0-----:R-:W3:Y:S04]  /*4ffa0*/  LDL R29, [R1+0x1718] ;  /* 0x00171800011d7983 */ /* 0x001ee80000100800 */
[----:B-1----:R-:W3:Y:S04]  /*4ffb0*/  LDL R28, [R1+0x171c] ;  /* 0x00171c00011c7983 */ /* 0x002ee80000100800 */
[----:B--2---:R-:W2:Y:S04]  /*4ffc0*/  @!P4 LDG.E.U16 R68, desc[UR6][R22.64] ;  /* 0x000000061644c981 */ /* 0x004ea8000c1e1500 */
[----:B------:R-:W2:Y:S04]  /*4ffd0*/  LDL R23, [R1+0x1770] ;  /* 0x0017700001177983 */ /* 0x000ea80000100800 */
[----:B------:R-:W2:Y:S04]  /*4ffe0*/  LDL R22, [R1+0x1774] ;  /* 0x0017740001167983 */ /* 0x000ea80000100800 */
[----:B----4-:R-:W4:Y:S04]  /*4fff0*/  @!P4 LDG.E.U16 R69, desc[UR6][R20.64] ;  /* 0x000000061445c981 */ /* 0x010f28000c1e1500 */
[----:B---3--:R0:W3:Y:S04]  /*50000*/  @!P4 LDG.E.U16 R85, desc[UR6][R26.64] ;  /* 0x000000061a55c981 */ /* 0x0080e8000c1e1500 */
[----:B------:R-:W3:Y:S04]  /*50010*/  LDL R21, [R1+0x19dc] ;  /* 0x0019dc0001157983 */ /* 0x000ee80000100800 */
[----:B------:R-:W3:Y:S01]  /*50020*/  LDL R20, [R1+0x19e0] ;  /* 0x0019e00001147983 */ /* 0x000ee20000100800 */
[----:B0-----:R-:W-:-:S02]  /*50030*/  @!P4 IMAD.MOV.U32 R27, RZ, RZ, R25 ;  /* 0x000000ffff1bc224 */ /* 0x001fc400078e0019 */
[----:B------:R-:W-:Y:S01]  /*50040*/  @!P4 IMAD.MOV.U32 R26, RZ, RZ, R24 ;  /* 0x000000ffff1ac224 */ /* 0x000fe200078e0018 */
[----:B------:R-:W4:Y:S04]  /*50050*/  LDL R25, [R1+0x1778] ;  /* 0x0017780001197983 */ /* 0x000f280000100800 */
[----:B------:R-:W4:Y:S01]  /*50060*/  LDL R24, [R1+0x177c] ;  /* 0x00177c0001187983 */ /* 0x000f220000100800 */
[----:B------:R-:W-:Y:S02]  /*50070*/  PRMT R70, RZ, 0x7610, R70 ;  /* 0x00007610ff467816 */ /* 0x000fe40000000046 */
[----:B------:R-:W-:Y:S02]  /*50080*/  PRMT R86, RZ, 0x7610, R86 ;  /* 0x00007610ff567816 */ /* 0x000fe40000000056 */
[----:B------:R-:W-:-:S02]  /*50090*/  PRMT R30, RZ, 0x7610, R30 ;  /* 0x00007610ff1e7816 */ /* 0x000fc4000000001e */
[----:B------:R-:W-:Y:S02]  /*500a0*/  PRMT R71, RZ, 0x7610, R71 ;  /* 0x00007610ff477816 */ /* 0x000fe40000000047 */
[----:B------:R-:W-:Y:S01]  /*500b0*/  PRMT R65, RZ, 0x7610, R65 ;  /* 0x00007610ff417816 */ /* 0x000fe20000000041 */
[----:B------:R-:W4:Y:S05]  /*500c0*/  @!P4 LDG.E.U16 R70, desc[UR6][R26.64] ;  /* 0x000000061a46c981 */ /* 0x000f2a000c1e1500 */
[----:B------:R-:W4:Y:S04]  /*500d0*/  @!P4 LDG.E.U16 R65, desc[UR6][R28.64] ;  /* 0x000000061c41c981 */ /* 0x000f28000c1e1500 */
[----:B------:R-:W4:Y:S04]  /*500e0*/  LDL R27, [R1+0x1790] ;  /* 0x00179000011b7983 */ /* 0x000f280000100800 */
[----:B------:R-:W4:Y:S04]  /*500f0*/  LDL R26, [R1+0x1794] ;  /* 0x00179400011a7983 */ /* 0x000f280000100800 */
[----:B------:R-:W4:Y:S04]  /*50100*/  LDL R29, [R1+0x1750] ;  /* 0x00175000011d7983 */ /* 0x000f280000100800 */
[----:B------:R-:W4:Y:S04]  /*50110*/  LDL R28, [R1+0x1754] ;  /* 0x00175400011c7983 */ /* 0x000f280000100800 */
[----:B--2---:R-:W2:Y:S04]  /*50120*/  @!P4 LDG.E.U16 R86, desc[UR6][R22.64] ;  /* 0x000000061656c981 */ /* 0x004ea8000c1e1500 */
[----:B------:R-:W2:Y:S04]  /*50130*/  LDL R23, [R1+0x1788] ;  /* 0x0017880001177983 */ /* 0x000ea80000100800 */
[----:B------:R-:W2:Y:S04]  /*50140*/  LDL R22, [R1+0x178c] ;  /* 0x00178c0001167983 */ /* 0x000ea80000100800 */
[----:B---3--:R-:W3:Y:S04]  /*50150*/  @!P4 LDG.E.U16 R30, desc[UR6][R20.64] ;  /* 0x00000006141ec981 */ /* 0x008ee8000c1e1500 */
[----:B----4-:R-:W4:Y:S04]  /*50160*/  @!P4 LDG.E.U16 R71, desc[UR6][R24.64] ;  /* 0x000000061847c981 */ /* 0x010f28000c1e1500 */
[----:B------:R-:W3:Y:S04]  /*50170*/  LDL R21, [R1+0x17a0] ;  /* 0x0017a00001157983 */ /* 0x000ee80000100800 */
[----:B------:R-:W3:Y:S04]  /*50180*/  LDL R20, [R1+0x17a4] ;  /* 0x0017a40001147983 */ /* 0x000ee80000100800 */
[----:B------:R-:W4:Y:S04]  /*50190*/  LDL R25, [R1+0x17b8] ;  /* 0x0017b80001197983 */ /* 0x000f280000100800 */
[----:B------:R-:W4:Y:S01]  /*501a0*/  LDL R24, [R1+0x17bc] ;  /* 0x0017bc0001187983 */ /* 0x000f220000100800 */
[----:B------:R-:W-:-:S02]  /*501b0*/  PRMT R31, RZ, 0x7610, R31 ;  /* 0x00007610ff1f7816 */ /* 0x000fc4000000001f */
[----:B------:R-:W-:Y:S02]  /*501c0*/  PRMT R72, RZ, 0x7610, R72 ;  /* 0x00007610ff487816 */ /* 0x000fe40000000048 */
[----:B------:R-:W-:Y:S02]  /*501d0*/  PRMT R33, RZ, 0x7610, R33 ;  /* 0x00007610ff217816 */ /* 0x000fe40000000021 */
[----:B------:R-:W-:Y:S02]  /*501e0*/  PRMT R84, RZ, 0x7610, R84 ;  /* 0x00007610ff547816 */ /* 0x000fe40000000054 */
[----:B------:R3:W4:Y:S04]  /*501f0*/  @!P4 LDG.E.U16 R72, desc[UR6][R26.64] ;  /* 0x000000061a48c981 */ /* 0x000728000c1e1500 */
[----:B------:R-:W4:Y:S04]  /*50200*/  @!P4 LDG.E.U16 R84, desc[UR6][R28.64] ;  /* 0x000000061c54c981 */ /* 0x000f28000c1e1500 */
[----:B------:R-:W4:Y:S04]  /*50210*/  LDL R29, [R1+0x1780] ;  /* 0x00178000011d7983 */ /* 0x000f280000100800 */
[----:B------:R-:W4:Y:S04]  /*50220*/  LDL R28, [R1+0x1784] ;  /* 0x00178400011c7983 */ /* 0x000f280000100800 */
[----:B--2---:R-:W2:Y:S04]  /*50230*/  @!P4 LDG.E.U16 R31, desc[UR6][R22.64] ;  /* 0x00000006161fc981 */ /* 0x004ea8000c1e1500 */
[----:B------:R-:W2:Y:S04]  /*50240*/  LDL R23, [R1+0x17d0] ;  /* 0x0017d00001177983 */ /* 0x000ea80000100800 */
[----:B------:R-:W2:Y:S01]  /*50250*/  LDL R22, [R1+0x17d4] ;  /* 0x0017d40001167983 */ /* 0x000ea20000100800 */
[----:B---3--:R-:W-:-:S02]  /*50260*/  @!P4 IMAD.MOV.U32 R26, RZ, RZ, R20 ;  /* 0x000000ffff1ac224 */ /* 0x008fc400078e0014 */
[----:B------:R-:W-:Y:S01]  /*50270*/  @!P4 IMAD.MOV.U32 R27, RZ, RZ, R21 ;  /* 0x000000ffff1bc224 */ /* 0x000fe200078e0015 */
[----:B------:R-:W3:Y:S04]  /*50280*/  LDL R20, [R1+0x17ec] ;  /* 0x0017ec0001147983 */ /* 0x000ee80000100800 */
[----:B------:R-:W3:Y:S04]  /*50290*/  LDL R21, [R1+0x17e8] ;  /* 0x0017e80001157983 */ /* 0x000ee80000100800 */
[----:B----4-:R-:W4:Y:S04]  /*502a0*/  @!P4 LDG.E.U16 R33, desc[UR6][R24.64] ;  /* 0x000000061821c981 */ /* 0x010f28000c1e1500 */
[----:B------:R-:W4:Y:S04]  /*502b0*/  LDL R25, [R1+0x17a8] ;  /* 0x0017a80001197983 */ /* 0x000f280000100800 */
[----:B------:R-:W4:Y:S01]  /*502c0*/  LDL R24, [R1+0x17ac] ;  /* 0x0017ac0001187983 */ /* 0x000f220000100800 */
[----:B------:R-:W-:-:S02]  /*502d0*/  PRMT R34, RZ, 0x7610, R34 ;  /* 0x00007610ff227816 */ /* 0x000fc40000000022 */
[----:B------:R-:W-:Y:S02]  /*502e0*/  PRMT R35, RZ, 0x7610, R35 ;  /* 0x00007610ff237816 */ /* 0x000fe40000000023 */
[----:B------:R-:W-:Y:S02]  /*502f0*/  PRMT R73, RZ, 0x7610, R73 ;  /* 0x00007610ff497816 */ /* 0x000fe40000000049 */
[----:B------:R-:W-:Y:S02]  /*50300*/  PRMT R87, RZ, 0x7610, R87 ;  /* 0x00007610ff577816 */ /* 0x000fe40000000057 */
[----:B------:R-:W-:-:S06]  /*50310*/  PRMT R32, RZ, 0x7610, R32 ;  /* 0x00007610ff207816 */ /* 0x000fcc0000000020 */
[----:B------:R-:W4:Y:S04]  /*50320*/  @!P4 LDG.E.U16 R32, desc[UR6][R26.64] ;  /* 0x000000061a20c981 */ /* 0x000f28000c1e1500 */
[----:B------:R-:W4:Y:S04]  /*50330*/  @!P4 LDG.E.U16 R87, desc[UR6][R28.64] ;  /* 0x000000061c57c981 */ /* 0x000f28000c1e1500 */
[----:B------:R-:W4:Y:S04]  /*50340*/  LDL R27, [R1+0x17c0] ;  /* 0x0017c000011b7983 */ /* 0x000f280000100800 */
[----:B------:R-:W4:Y:S04]  /*50350*/  LDL R29, [R1+0x16dc] ;  /* 0x0016dc00011d7983 */ /* 0x000f280000100800 */
[----:B------:R-:W4:Y:S04]  /*50360*/  LDL R28, [R1+0x17fc] ;  /* 0x0017fc00011c7983 */ /* 0x000f280000100800 */
[----:B------:R-:W4:Y:S04]  /*50370*/  LDL R26, [R1+0x17c4] ;  /* 0x0017c400011a7983 */ /* 0x000f280000100800 */
[----:B--2---:R-:W2:Y:S04]  /*50380*/  @!P4 LDG.E.U16 R34, desc[UR6][R22.64] ;  /* 0x000000061622c981 */ /* 0x004ea8000c1e1500 */
[----:B---3--:R-:W3:Y:S04]  /*50390*/  @!P4 LDG.E.U16 R35, desc[UR6][R20.64] ;  /* 0x000000061423c981 */ /* 0x008ee8000c1e1500 */
[----:B------:R-:W2:Y:S04]  /*503a0*/  LDL R23, [R1+0x17d8] ;  /* 0x0017d80001177983 */ /* 0x000ea80000100800 */
[----:B------:R-:W2:Y:S04]  /*503b0*/  LDL R22, [R1+0x17dc] ;  /* 0x0017dc0001167983 */ /* 0x000ea80000100800 */
        /* <DEDUP_REMOVED lines=9> */
[----:B------:R-:W-:Y:S02]  /*50450*/  PRMT R78, RZ, 0x7610, R78 ;  /* 0x00007610ff4e7816 */ /* 0x000fe4000000004e */
[----:B------:R-:W-:-:S06]  /*50460*/  PRMT R88, RZ, 0x7610, R88 ;  /* 0x00007610ff587816 */ /* 0x000fcc0000000058 */
[----:B------:R-:W4:Y:S04]  /*50470*/  @!P4 LDG.E.U16 R88, desc[UR6][R90.64] ;  /* 0x000000065a58c981 */ /* 0x000f28000c1e1500 */
[----:B------:R-:W4:Y:S04]  /*50480*/  @!P4 LDG.E.U16 R61, desc[UR6][R28.64] ;  /* 0x000000061c3dc981 */ /* 0x000f28000c1e1500 */
[----:B------:R-:W4:Y:S04]  /*50490*/  @!P4 LDG.E.U16 R74, desc[UR6][R26.64] ;  /* 0x000000061a4ac981 */ /* 0x000f28000c1e1500 */
[----:B------:R-:W4:Y:S04]  /*504a0*/  LDL R29, [R1+0x16d4] ;  /* 0x0016d400011d7983 */ /* 0x000f280000100800 */
[----:B------:R-:W4:Y:S04]  /*504b0*/  LDL R27, [R1+0x16d8] ;  /* 0x0016d800011b7983 */ /* 0x000f280000100800 */
[----:B------:R-:W4:Y:S04]  /*504c0*/  LDL R26, [R1+0x17f8] ;  /* 0x0017f800011a7983 */ /* 0x000f280000100800 */
[----:B------:R-:W4:Y:S04]  /*504d0*/  LDL R28, [R1+0x16e4] ;  /* 0x0016e400011c7983 */ /* 0x000f280000100800 */
[----:B--2---:R3:W2:Y:S02]  /*504e0*/  @!P4 LDG.E.U16 R75, desc[UR6][R22.64] ;  /* 0x00000006164bc981 */ /* 0x0046a4000c1e1500 */
[----:B---3--:R-:W-:-:S02]  /*504f0*/  @!P4 IMAD.MOV.U32 R22, RZ, RZ, R20 ;  /* 0x000000ffff16c224 */ /* 0x008fc400078e0014 */
[----:B------:R-:W-:Y:S01]  /*50500*/  @!P4 IMAD.MOV.U32 R23, RZ, RZ, R21 ;  /* 0x000000ffff17c224 */ /* 0x000fe200078e0015 */
[----:B------:R-:W3:Y:S01]  /*50510*/  LDL R20, [R1+0x17b4] ;  /* 0x0017b40001147983 */ /* 0x000ee20000100800 */
[----:B----4-:R-:W-:Y:S02]  /*50520*/  @!P4 IMAD.MOV.U32 R59, RZ, RZ, R25 ;  /* 0x000000ffff3bc224 */ /* 0x010fe400078e0019 */
[----:B------:R-:W-:Y:S01]  /*50530*/  @!P4 IMAD.MOV.U32 R58, RZ, RZ, R24 ;  /* 0x000000ffff3ac224 */ /* 0x000fe200078e0018 */
[----:B------:R-:W3:Y:S04]  /*50540*/  LDL R21, [R1+0x17b0] ;  /* 0x0017b00001157983 */ /* 0x000ee80000100800 */
[----:B------:R-:W4:Y:S04]  /*50550*/  @!P4 LDG.E.U16 R76, desc[UR6][R22.64] ;  /* 0x00000006164cc981 */ /* 0x000f28000c1e1500 */
[----:B------:R-:W2:Y:S04]  /*50560*/  LDL R25, [R1+0x17e0] ;  /* 0x0017e00001197983 */ /* 0x000ea80000100800 */
[----:B------:R-:W2:Y:S04]  /*50570*/  LDL R24, [R1+0x17e4] ;  /* 0x0017e40001187983 */ /* 0x000ea80000100800 */
[----:B------:R-:W2:Y:S04]  /*50580*/  @!P4 LDG.E.U16 R78, desc[UR6][R58.64] ;  /* 0x000000063a4ec981 */ /* 0x000ea8000c1e1500 */
[----:B------:R-:W2:Y:S04]  /*50590*/  LDL R23, [R1+0x17c8] ;  /* 0x0017c80001177983 */ /* 0x000ea80000100800 */
[----:B------:R-:W2:Y:S04]  /*505a0*/  LDL R22, [R1+0x17cc] ;  /* 0x0017cc0001167983 */ /* 0x000ea80000100800 */
[----:B------:R0:W5:Y:S04]  /*505b0*/  LDL.LU.64 R58, [R1+0x21e0] ;  /* 0x0021e000013a7983 */ /* 0x0001680000300a00 */
[----:B------:R-:W2:Y:S01]  /*505c0*/  LDL.LU.64 R90, [R1+0x21d8] ;  /* 0x0021d800015a7983 */ /* 0x000ea20000300a00 */
[----:B------:R-:W-:-:S02]  /*505d0*/  PRMT R89, RZ, 0x7610, R89 ;  /* 0x00007610ff597816 */ /* 0x000fc40000000059 */
[----:B------:R-:W-:Y:S02]  /*505e0*/  PRMT R92, RZ, 0x7610, R92 ;  /* 0x00007610ff5c7816 */ /* 0x000fe4000000005c */
[----:B------:R-:W-:Y:S01]  /*505f0*/  PRMT R3, RZ, 0x7610, R3 ;  /* 0x00007610ff037816 */ /* 0x000fe20000000003 */
[----:B------:R1:W-:Y:S04]  /*50600*/  STS.U16 [R60+UR76+0x4a680], R30 ;  /* 0x04a6801e3c007988 */ /* 0x0003e8000800044c */
[----:B------:R0:W-:Y:S04]  /*50610*/  STS.U16 [R60+UR76+0x4aa80], R31 ;  /* 0x04aa801f3c007988 */ /* 0x0001e8000800044c */
[----:B------:R0:W-:Y:S04]  /*50620*/  STS.U16 [R60+UR76+0x4ae80], R32 ;  /* 0x04ae80203c007988 */ /* 0x0001e8000800044c */
[----:B------:R-:W4:Y:S04]  /*50630*/  @!P4 LDG.E.U16 R92, desc[UR6][R26.64] ;  /* 0x000000061a5cc981 */ /* 0x000f28000c1e1500 */
[----:B------:R-:W4:Y:S04]  /*50640*/  @!P4 LDG.E.U16 R3, desc[UR6][R28.64] ;  /* 0x000000061c03c981 */ /* 0x000f28000c1e1500 */
        /* <DEDUP_REMOVED lines=17> */
[----:B---3--:R-:W3:Y:S04]  /*50760*/  @!P4 LDG.E.U16 R89, desc[UR6][R20.64] ;  /* 0x000000061459c981 */ /* 0x008ee8000c1e1500 */
[----:B------:R0:W5:Y:S01]  /*50770*/  LDL.LU.64 R20, [R1+0x21d0] ;  /* 0x0021d00001147983 */ /* 0x0001620000300a00 */
[----:B--2---:R-:W-:-:S02]  /*50780*/  PRMT R90, RZ, 0x7610, R90 ;  /* 0x00007610ff5a7816 */ /* 0x004fc4000000005a */
[----:B------:R-:W-:-:S04]  /*50790*/  PRMT R91, RZ, 0x7610, R91 ;  /* 0x00007610ff5b7816 */ /* 0x000fc8000000005b */
[----:B------:R-:W2:Y:S04]  /*507a0*/  @!P4 LDG.E.U16 R90, desc[UR6][R22.64] ;  /* 0x00000006165ac981 */ /* 0x000ea8000c1e1500 */
[----:B------:R-:W2:Y:S04]  /*507b0*/  @!P4 LDG.E.U16 R91, desc[UR6][R24.64] ;  /* 0x00000006185bc981 */ /* 0x000ea8000c1e1500 */
[----:B------:R0:W5:Y:S04]  /*507c0*/  LDL.LU.64 R22, [R1+0x21c8] ;  /* 0x0021c80001167983 */ /* 0x0001680000300a00 */
[----:B------:R0:W5:Y:S04]  /*507d0*/  LDL.LU.64 R24, [R1+0x21c0] ;  /* 0x0021c00001187983 */ /* 0x0001680000300a00 */
[----:B------:R0:W5:Y:S04]  /*507e0*/  LDL.LU.64 R26, [R1+0x21b8] ;  /* 0x0021b800011a7983 */ /* 0x0001680000300a00 */
[----:B------:R0:W5:Y:S04]  /*507f0*/  LDL.LU.64 R28, [R1+0x21b0] ;  /* 0x0021b000011c7983 */ /* 0x0001680000300a00 */
[----:B-1----:R1:W5:Y:S04]  /*50800*/  LDL.LU R30, [R1+0x21ac] ;  /* 0x0021ac00011e7983 */ /* 0x0023680000300800 */
[----:B0-----:R1:W5:Y:S04]  /*50810*/  LDL.LU R31, [R1+0x21a8] ;  /* 0x0021a800011f7983 */ /* 0x0013680000300800 */
[----:B------:R1:W5:Y:S04]  /*50820*/  LDL.LU R32, [R1+0x21a4] ;  /* 0x0021a40001207983 */ /* 0x0003680000300800 */
        /* <DEDUP_REMOVED lines=18> */
[----:B------:R0:W-:Y:S04]  /*50950*/  STS.U16 [R77+UR76+0x4b700], R75 ;  /* 0x04b7004b4d007988 */ /* 0x0001e8000800044c */
[----:B----4-:R4:W-:Y:S04]  /*50960*/  STS.U16 [R77+UR76+0x4bb00], R76 ;  /* 0x04bb004c4d007988 */ /* 0x0109e8000800044c */
[----:B------:R0:W-:Y:S04]  /*50970*/  STS.U16 [R77+UR76+0x4bf00], R78 ;  /* 0x04bf004e4d007988 */ /* 0x0001e8000800044c */
[----:B------:R1:W-:Y:S04]  /*50980*/  STS.U16 [R93+UR76+0x48380], R79 ;  /* 0x0483804f5d007988 */ /* 0x0003e8000800044c */
[----:B------:R1:W-:Y:S04]  /*50990*/  STS.U16 [R93+UR76+0x48780], R2 ;  /* 0x048780025d007988 */ /* 0x0003e8000800044c */
[----:B0-----:R0:W5:Y:S04]  /*509a0*/  LDL.LU R75, [R1+0x2158] ;  /* 0x00215800014b7983 */ /* 0x0011680000300800 */
[----:B----4-:R0:W5:Y:S04]  /*509b0*/  LDL.LU R76, [R1+0x2154] ;  /* 0x00215400014c7983 */ /* 0x0101680000300800 */
[----:B------:R0:W5:Y:S04]  /*509c0*/  LDL.LU R77, [R1+0x2150] ;  /* 0x00215000014d7983 */ /* 0x0001680000300800 */
[----:B------:R0:W5:Y:S04]  /*509d0*/  LDL.LU R78, [R1+0x214c] ;  /* 0x00214c00014e7983 */ /* 0x0001680000300800 */
[----:B-1----:R0:W5:Y:S04]  /*509e0*/  LDL.LU R79, [R1+0x2148] ;  /* 0x00214800014f7983 */ /* 0x0021680000300800 */
[----:B------:R-:W4:Y:S04]  /*509f0*/  LDL R2, [R1+0x1ad4] ;  /* 0x001ad40001027983 */ /* 0x000f280000100800 */
[----:B------:R1:W-:Y:S04]  /*50a00*/  STS.U16 [R93+UR76+0x48b80], R80 ;  /* 0x048b80505d007988 */ /* 0x0003e8000800044c */
[----:B------:R0:W-:Y:S04]  /*50a10*/  STS.U16 [R93+UR76+0x48f80], R81 ;  /* 0x048f80515d007988 */ /* 0x0001e8000800044c */
[----:B------:R0:W-:Y:S04]  /*50a20*/  STS.U16 [R93+UR76+0x49380], R82 ;  /* 0x049380525d007988 */ /* 0x0001e8000800044c */
[----:B------:R0:W-:Y:S04]  /*50a30*/  STS.U16 [R93+UR76+0x49780], R83 ;  /* 0x049780535d007988 */ /* 0x0001e8000800044c */
[----:B------:R0:W-:Y:S04]  /*50a40*/  STS.U16 [R93+UR76+0x49b80], R84 ;  /* 0x049b80545d007988 */ /* 0x0001e8000800044c */
[----:B------:R0:W-:Y:S04]  /*50a50*/  STS.U16 [R93+UR76+0x49f80], R85 ;  /* 0x049f80555d007988 */ /* 0x0001e8000800044c */
[----:B-1----:R1:W5:Y:S04]  /*50a60*/  LDL.LU R80, [R1+0x2144] ;  /* 0x0021440001507983 */ /* 0x0023680000300800 */
[----:B0-----:R1:W5:Y:S04]  /*50a70*/  LDL.LU R81, [R1+0x2140] ;  /* 0x0021400001517983 */ /* 0x0013680000300800 */
[----:B------:R1:W5:Y:S04]  /*50a80*/  LDL.LU R82, [R1+0x213c] ;  /* 0x00213c0001527983 */ /* 0x0003680000300800 */
[----:B------:R1:W5:Y:S04]  /*50a90*/  LDL.LU R83, [R1+0x2138] ;  /* 0x0021380001537983 */ /* 0x0003680000300800 */
[----:B------:R1:W5:Y:S04]  /*50aa0*/  LDL.LU R84, [R1+0x2134] ;  /* 0x0021340001547983 */ /* 0x0003680000300800 */
[----:B------:R1:W5:Y:S04]  /*50ab0*/  LDL.LU R85, [R1+0x2130] ;  /* 0x0021300001557983 */ /* 0x0003680000300800 */
[----:B------:R0:W-:Y:S04]  /*50ac0*/  STS.U16 [R93+UR76+0x4a380], R86 ;  /* 0x04a380565d007988 */ /* 0x0001e8000800044c */
[----:B------:R1:W-:Y:S04]  /*50ad0*/  STS.U16 [R93+UR76+0x4a780], R87 ;  /* 0x04a780575d007988 */ /* 0x0003e8000800044c */
[----:B------:R1:W-:Y:S04]  /*50ae0*/  STS.U16 [R93+UR76+0x4ab80], R88 ;  /* 0x04ab80585d007988 */ /* 0x0003e8000800044c */
[----:B0-----:R0:W5:Y:S04]  /*50af0*/  LDL.LU R86, [R1+0x212c] ;  /* 0x00212c0001567983 */ /* 0x0011680000300800 */
[----:B-1----:R0:W5:Y:S04]  /*50b00*/  LDL.LU R87, [R1+0x2128] ;  /* 0x0021280001577983 */ /* 0x0021680000300800 */
[----:B------:R0:W5:Y:S04]  /*50b10*/  LDL.LU R88, [R1+0x2124] ;  /* 0x0021240001587983 */ /* 0x0001680000300800 */
[----:B---3--:R1:W-:Y:S04]  /*50b20*/  STS.U16 [R93+UR76+0x4af80], R89 ;  /* 0x04af80595d007988 */ /* 0x0083e8000800044c */
[----:B-1----:R0:W5:Y:S04]  /*50b30*/  LDL.LU R89, [R1+0x2120] ;  /* 0x0021200001597983 */ /* 0x0021680000300800 */
[----:B--2---:R1:W-:Y:S04]  /*50b40*/  STS.U16 [R93+UR76+0x4b380], R90 ;  /* 0x04b3805a5d007988 */ /* 0x0043e8000800044c */
[----:B------:R2:W-:Y:S04]  /*50b50*/  STS.U16 [R93+UR76+0x4b780], R91 ;  /* 0x04b7805b5d007988 */ /* 0x0005e8000800044c */
[----:B------:R3:W-:Y:S04]  /*50b60*/  STS.U16 [R93+UR76+0x4bb80], R92 ;  /* 0x04bb805c5d007988 */ /* 0x0007e8000800044c */
[----:B------:R0:W-:Y:S01]  /*50b70*/  STS.U16 [R93+UR76+0x4bf80], R3 ;  /* 0x04bf80035d007988 */ /* 0x0001e2000800044c */
[----:B------:R1:W-:Y:S06]  /*50b80*/  MEMBAR.ALL.CTA ;  /* 0x0000000000007992 */ /* 0x0003ec0000008000 */
[----:B-1----:R-:W1:Y:S04]  /*50b90*/  FENCE.VIEW.ASYNC.S ;  /* 0x00000000000073c6 */ /* 0x002e680000000000 */
[----:B------:R0:W5:Y:S04]  /*50ba0*/  LDL.LU R90, [R1+0x211c] ;  /* 0x00211c00015a7983 */ /* 0x0001680000300800 */
[----:B--2---:R2:W5:Y:S04]  /*50bb0*/  LDL.LU R91, [R1+0x2118] ;  /* 0x00211800015b7983 */ /* 0x0045680000300800 */
[----:B---3--:R2:W5:Y:S04]  /*50bc0*/  LDL.LU R92, [R1+0x2114] ;  /* 0x00211400015c7983 */ /* 0x0085680000300800 */
[----:B0-----:R2:W5:Y:S04]  /*50bd0*/  LDL.LU R93, [R1+0x2110] ;  /* 0x00211000015d7983 */ /* 0x0015680000300800 */
[----:B------:R2:W5:Y:S01]  /*50be0*/  LDL.LU R3, [R1+0x210c] ;  /* 0x00210c0001037983 */ /* 0x0005620000300800 */
[----:B----4-:R-:W-:-:S05]  /*50bf0*/  LEA R2, R2, UR76, 0x3 ;  /* 0x0000004c02027c11 */ /* 0x010fca000f8e18ff */
[----:B------:R-:W-:-:S05]  /*50c00*/  VIADD R2, R2, 0x50000 ;  /* 0x0005000002027836 */ /* 0x000fca0000000000 */
[----:B------:R-:W-:Y:S02]  /*50c10*/  R2UR UR4, R2 ;  /* 0x00000000020472ca */ /* 0x000fe400000e0000 */
[----:B------:R2:W5:Y:S01]  /*50c20*/  LDL.LU R2, [R1+0x2108] ;  /* 0x0021080001027983 */ /* 0x0005620000300800 */
[----:B-1----:R-:W-:Y:S06]  /*50c30*/  BAR.SYNC.DEFER_BLOCKING 0x0 ;  /* 0x0000000000007b1d */ /* 0x002fec0000010000 */
[----:B------:R-:W-:Y:S06]  /*50c40*/  @P0 BRA `(.L_x_9) ;  /* 0x0000000400900947 */ /* 0x000fec0003800000 */
[----:B-----5:R0:W-:Y:S04]  /*50c50*/  STL.64 [R1+0x2120], R6 ;  /* 0x0021200601007387 */ /* 0x0201e80000100a00 */
[----:B0-----:R-:W3:Y:S01]  /*50c60*/  LDL R6, [R1+0x20fc] ;  /* 0x0020fc0001067983 */ /* 0x001ee20000100800 */
[----:B------:R-:W-:-:S03]  /*50c70*/  ELECT P1, URZ, PT ;  /* 0x0000000000ff782f */ /* 0x000fc60003820000 */
[----:B------:R0:W-:Y:S04]  /*50c80*/  STL [R1+0x211c], R5 ;  /* 0x00211c0501007387 */ /* 0x0001e80000100800 */
[----:B------:R1:W-:Y:S04]  /*50c90*/  STL [R1+0x2118], R4 ;  /* 0x0021180401007387 */ /* 0x0003e80000100800 */
[----:B------:R4:W-:Y:S02]  /*50ca0*/  STL.64 [R1+0x2110], R2 ;  /* 0x0021100201007387 */ /* 0x0009e40000100a00 */
[----:B------:R-:W-:Y:S01]  /*50cb0*/  @P1 IMAD.MOV.U32 R7, RZ, RZ, 0x40004040 ;  /* 0x40004040ff071424 */ /* 0x000fe200078e00ff */
[----:B0-----:R-:W-:Y:S01]  /*50cc0*/  MOV.SPILL R5, UR73 ;  /* 0x0000004900057c02 */ /* 0x001fe20009000f00 */
[----:B------:R0:W-:Y:S01]  /*50cd0*/  STL [R1+0x2108], R0 ;  /* 0x0021080001007387 */ /* 0x0001e20000100800 */
[----:B-1----:R-:W-:-:S02]  /*50ce0*/  MOV.SPILL R4, UR72 ;  /* 0x0000004800047c02 */ /* 0x002fc40009000f00 */
[----:B------:R-:W-:Y:S01]  /*50cf0*/  @P1 R2UR UR75, R7 ;  /* 0x00000000074b12ca */ /* 0x000fe200000e0000 */
[----:B------:R-:W-:Y:S01]  /*50d00*/  UMOV UR72, 0x0 ;  /* 0x0000000000487882 */ /* 0x000fe20000000000 */
[----:B------:R-:W-:Y:S01]  /*50d10*/  UMOV UR73, 0x8208490 ;  /* 0x0820849000497882 */ /* 0x000fe20000000000 */
[----:B----4-:R-:W-:Y:S02]  /*50d20*/  MOV.SPILL R2, UR6 ;  /* 0x0000000600027c02 */ /* 0x010fe40009000f00 */
[----:B0-----:R-:W-:Y:S01]  /*50d30*/  MOV.SPILL R0, UR7 ;  /* 0x0000000700007c02 */ /* 0x001fe20009000f00 */
[----:B------:R-:W-:Y:S02]  /*50d40*/  UIADD3.64 UR6, UPT, UPT, UR8, 0x100, URZ ;  /* 0x0000010008067897 */ /* 0x000fe4000fffe0ff */
[----:B------:R-:W-:Y:S01]  /*50d50*/  UIADD3 UR77, UPT, UPT, UR5, 0x80, URZ ;  /* 0x00000080054d7890 */ /* 0x000fe2000fffe0ff */
[----:B------:R-:W-:Y:S01]  /*50d60*/  IMAD.MOV.U32 R3, RZ, RZ, RZ ;  /* 0x000000ffff037224 */ /* 0x000fe200078e00ff */
[----:B---3--:R-:W-:-:S13]  /*50d70*/  R2UR UR74, R6 ;  /* 0x00000000064a72ca */ /* 0x008fda00000e0000 */
[----:B------:R-:W-:-:S05]  /*50d80*/  IMAD.U32 R6, RZ, RZ, UR74 ;  /* 0x0000004aff067e24 */ /* 0x000fca000f8e00ff */
[----:B------:R-:W-:Y:S02]  /*50d90*/  @P1 R2UR UR74, R6 ;  /* 0x00000000064a12ca */ /* 0x000fe400000e0000 */
[----:B------:R0:W5:Y:S11]  /*50da0*/  LDL.LU.64 R6, [R1+0x2120] ;  /* 0x0021200001067983 */ /* 0x0001760000300a00 */
[----:B------:R1:W-:Y:S02]  /*50db0*/  UTCHMMA gdesc[UR74], gdesc[UR12], tmem[UR5], tmem[UR72], idesc[UR73], UPT ;  /* 0x00ff480c4a0075ea */ /* 0x0003e4000b800005 */
[----:B-1----:R-:W-:Y:S01]  /*50dc0*/  UIADD3.64 UR72, UPT, UPT, UR8, 0x80, URZ ;  /* 0x0000008008487897 */ /* 0x002fe2000fffe0ff */
[----:B------:R-:W-:Y:S01]  /*50dd0*/  UMOV UR74, 0x0 ;  /* 0x00000000004a7882 */ /* 0x000fe20000000000 */
[----:B------:R-:W-:-:S02]  /*50de0*/  UMOV UR75, 0x8208490 ;  /* 0x08208490004b7882 */ /* 0x000fc40000000000 */
[----:B------:R-:W-:Y:S05]  /*50df0*/  UTCHMMA gdesc[UR8], gdesc[UR10], tmem[UR5], tmem[UR74], idesc[UR75], UPT ;  /* 0x00ff4a0a080075ea */ /* 0x000fea000b800005 */
[----:B------:R1:W-:Y:S01]  /*50e00*/  UTCHMMA gdesc[UR72], gdesc[UR14], tmem[UR5], tmem[UR74], idesc[UR75], UPT ;  /* 0x00ff4a0e480075ea */ /* 0x0003e2000b800005 */
[----:B------:R3:W-:Y:S01]  /*50e10*/  UTCHMMA gdesc[UR6], gdesc[UR16], tmem[UR5], tmem[UR74], idesc[UR75], UPT ;  /* 0x00ff4a10060075ea */ /* 0x0007e2000b800005 */
[----:B-1----:R-:W-:Y:S02]  /*50e20*/  UIADD3.64 UR72, UPT, UPT, UR8, 0x180, URZ ;  /* 0x0000018008487897 */ /* 0x002fe4000fffe0ff */
[----:B---3--:R-:W-:-:S07]  /*50e30*/  UIADD3.64 UR6, UPT, UPT, UR8, 0x200, URZ ;  /* 0x0000020008067897 */ /* 0x008fce000fffe0ff */
[----:B------:R1:W-:Y:S02]  /*50e40*/  UTCHMMA gdesc[UR72], gdesc[UR18], tmem[UR5], tmem[UR74], idesc[UR75], UPT ;  /* 0x00ff4a12480075ea */ /* 0x0003e4000b800005 */
[----:B------:R3:W-:Y:S01]  /*50e50*/  UTCHMMA gdesc[UR6], gdesc[UR20], tmem[UR5], tmem[UR74], idesc[UR75], UPT ;  /* 0x00ff4a14060075ea */ /* 0x0007e2000b800005 */
[----:B-1----:R-:W-:Y:S02]  /*50e60*/  UIADD3.64 UR72, UPT, UPT, UR8, 0x280, URZ ;  /* 0x0000028008487897 */ /* 0x002fe4000fffe0ff */
[----:B---3--:R-:W-:-:S07]  /*50e70*/  UIADD3.64 UR6, UPT, UPT, UR8, 0x300, URZ ;  /* 0x0000030008067897 */ /* 0x008fce000fffe0ff */
[----:B------:R1:W-:Y:S02]  /*50e80*/  UTCHMMA gdesc[UR72], gdesc[UR22], tmem[UR5], tmem[UR74], idesc[UR75], UPT ;  /* 0x00ff4a16480075ea */ /* 0x0003e4000b800005 */
[----:B------:R3:W-:Y:S01]  /*50e90*/  UTCHMMA gdesc[UR6], gdesc[UR24], tmem[UR5], tmem[UR74], idesc[UR75], UPT ;  /* 0x00ff4a18060075ea */ /* 0x0007e2000b800005 */
[----:B-1----:R-:W-:Y:S01]  /*50ea0*/  R2UR.FILL UR73, R5 ;  /* 0x00000000054972ca */ /* 0x002fe200004e0000 */
[----:B---3--:R-:W-:Y:S01]  /*50eb0*/  UIADD3 UR74, UPT, UPT, UR5, 0x80, URZ ;  /* 0x00000080054a7890 */ /* 0x008fe2000fffe0ff */
[----:B------:R-:W-:Y:S01]  /*50ec0*/  R2UR.FILL UR72, R4 ;  /* 0x00000000044872ca */ /* 0x000fe200004e0000 */
[----:B------:R-:W-:Y:S01]  /*50ed0*/  UIADD3 UR75, UPT, UPT, UR5, 0x80, URZ ;  /* 0x00000080054b7890 */ /* 0x000fe2000fffe0ff */
[----:B------:R0:W5:Y:S01]  /*50ee0*/  LDL.LU R5, [R1+0x211c] ;  /* 0x00211c0001057983 */ /* 0x0001620000300800 */
[----:B------:R-:W-:Y:S01]  /*50ef0*/  UMOV UR6, 0x0 ;  /* 0x0000000000067882 */ /* 0x000fe20000000000 */
[----:B------:R-:W-:Y:S02]  /*50f00*/  UMOV UR7, 0x8208490 ;  /* 0x0820849000077882 */ /* 0x000fe40000000000 */
[----:B------:R0:W5:Y:S02]  /*50f10*/  LDL.LU R4, [R1+0x2118] ;  /* 0x0021180001047983 */ /* 0x0001640000300800 */
[----:B------:R1:W-:Y:S02]  /*50f20*/  UTCHMMA gdesc[UR26], gdesc[UR12], tmem[UR74], tmem[UR6], idesc[UR7], UPT ;  /* 0x00ff060c1a0075ea */ /* 0x0003e4000b80004a */
[----:B------:R3:W-:Y:S01]  /*50f30*/  UTCHMMA gdesc[UR28], gdesc[UR10], tmem[UR75], tmem[UR6], idesc[UR7], UPT ;  /* 0x00ff060a1c0075ea */ /* 0x0007e2000b80004b */
[----:B-1----:R-:W-:Y:S01]  /*50f40*/  UMOV UR74, 0x0 ;  /* 0x00000000004a7882 */ /* 0x002fe20000000000 */
[----:B---3--:R-:W-:-:S02]  /*50f50*/  UMOV UR75, 0x8208490 ;  /* 0x08208490004b7882 */ /* 0x008fc40000000000 */
[----:B------:R1:W-:Y:S02]  /*50f60*/  UTCHMMA gdesc[UR30], gdesc[UR14], tmem[UR77], tmem[UR74], idesc[UR75], UPT ;  /* 0x00ff4a0e1e0075ea */ /* 0x0003e4000b80004d */
[----:B-1----:R-:W-:Y:S02]  /*50f70*/  UIADD3 UR74, UPT, UPT, UR5, 0x80, URZ ;  /* 0x00000080054a7890 */ /* 0x002fe4000fffe0ff */
[----:B------:R-:W-:-:S07]  /*50f80*/  UIADD3 UR75, UPT, UPT, UR5, 0x80, URZ ;  /* 0x00000080054b7890 */ /* 0x000fce000fffe0ff */
[----:B------:R-:W-:Y:S02]  /*50f90*/  UTCHMMA gdesc[UR32], gdesc[UR16], tmem[UR74], tmem[UR6], idesc[UR7], UPT ;  /* 0x00ff0610200075ea */ /* 0x000fe4000b80004a */
[----:B------:R-:W-:Y:S01]  /*50fa0*/  UTCHMMA gdesc[UR34], gdesc[UR18], tmem[UR75], tmem[UR6], idesc[UR7], UPT ;  /* 0x00ff0612220075ea */ /* 0x000fe2000b80004b */
[----:B------:R1:W-:Y:S01]  /*50fb0*/  UTCHMMA gdesc[UR36], gdesc[UR20], tmem[UR74], tmem[UR6], idesc[UR7], UPT ;  /* 0x00ff0614240075ea */ /* 0x0003e2000b80004a */
[----:B------:R3:W-:Y:S01]  /*50fc0*/  UTCHMMA gdesc[UR38], gdesc[UR22], tmem[UR75], tmem[UR6], idesc[UR7], UPT ;  /* 0x00ff0616260075ea */ /* 0x0007e2000b80004b */
[----:B-1----:R-:W-:Y:S01]  /*50fd0*/  UMOV UR74, 0x0 ;  /* 0x00000000004a7882 */ /* 0x002fe20000000000 */
[----:B---3--:R-:W-:Y:S02]  /*50fe0*/  UMOV UR75, 0x8208490 ;  /* 0x08208490004b7882 */ /* 0x008fe40000000000 */
[----:B------:R1:W-:Y:S02]  /*50ff0*/  UTCHMMA gdesc[UR40], gdesc[UR24], tmem[UR77], tmem[UR74], idesc[UR75], UPT ;  /* 0x00ff4a18280075ea */ /* 0x0003e4000b80004d */
[----:B-1----:R-:W-:-:S02]  /*51000*/  UIADD3 UR74, UPT, UPT, UR5, 0x100, URZ ;  /* 0x00000100054a7890 */ /* 0x002fc4000fffe0ff */
[----:B------:R-:W-:Y:S02]  /*51010*/  UIADD3 UR75, UPT, UPT, UR5, 0x100, URZ ;  /* 0x00000100054b7890 */ /* 0x000fe4000fffe0ff */
[----:B------:R-:W-:-:S05]  /*51020*/  UIADD3 UR77, UPT, UPT, UR5, 0x100, URZ ;  /* 0x00000100054d7890 */ /* 0x000fca000fffe0ff */
        /* <DEDUP_REMOVED lines=11> */
[----:B------:R1:W-:Y:S01]  /*510e0*/  UTCHMMA gdesc[UR54], gdesc[UR22], tmem[UR75], tmem[UR6], idesc[UR7], UPT ;  /* 0x00ff0616360075ea */ /* 0x0003e2000b80004b */
[----:B------:R3:W-:Y:S01]  /*510f0*/  UTCHMMA gdesc[UR56], gdesc[UR24], tmem[UR74], tmem[UR6], idesc[UR7], UPT ;  /* 0x00ff0618380075ea */ /* 0x0007e2000b80004a */
[----:B-1----:R-:W-:Y:S01]  /*51100*/  UIADD3 UR75, UPT, UPT, UR5, 0x180, URZ ;  /* 0x00000180054b7890 */ /* 0x002fe2000fffe0ff */
[----:B---3--:R-:W-:-:S08]  /*51110*/  UMOV UR74, 0x0 ;  /* 0x00000000004a7882 */ /* 0x008fd00000000000 */
[----:B------:R1:W-:Y:S02]  /*51120*/  UTCHMMA gdesc[UR58], gdesc[UR12], tmem[UR75], tmem[UR6], idesc[UR7], UPT ;  /* 0x00ff060c3a0075ea */ /* 0x0003e4000b80004b */
[----:B-1----:R-:W-:Y:S02]  /*51130*/  UMOV UR75, 0x8208490 ;  /* 0x08208490004b7882 */ /* 0x002fe40000000000 */
        /* <DEDUP_REMOVED lines=10> */
[----:B-1----:R-:W-:-:S09]  /*511e0*/  UIADD3 UR74, UPT, UPT, UR5, 0x180, URZ ;  /* 0x00000180054a7890 */ /* 0x002fd2000fffe0ff */
[----:B------:R1:W-:Y:S02]  /*511f0*/  UTCHMMA gdesc[UR72], gdesc[UR24], tmem[UR74], tmem[UR6], idesc[UR7], UPT ;  /* 0x00ff0618480075ea */ /* 0x0003e4000b80004a */
[----:B-1----:R-:W-:Y:S01]  /*51200*/  R2UR.FILL UR6, R2 ;  /* 0x00000000020672ca */ /* 0x002fe200004e0000 */
[----:B------:R-:W-:Y:S01]  /*51210*/  IMAD.U32 R2, RZ, RZ, UR4 ;  /* 0x00000004ff027e24 */ /* 0x000fe2000f8e00ff */
[----:B------:R-:W-:-:S04]  /*51220*/  R2UR.FILL UR7, R0 ;  /* 0x00000000000772ca */ /* 0x000fc800004e0000 */
[----:B------:R-:W-:Y:S02]  /*51230*/  @P1 MOV R0, R2 ;  /* 0x0000000200001202 */ /* 0x000fe40000000f00 */
[----:B------:R0:W5:Y:S02]  /*51240*/  LDL.LU.64 R2, [R1+0x2110] ;  /* 0x0021100001027983 */ /* 0x0001640000300a00 */
[----:B------:R-:W-:Y:S02]  /*51250*/  @P1 R2UR UR74, R0 ;  /* 0x00000000004a12ca */ /* 0x000fe400000e0000 */
[----:B------:R0:W5:Y:S11]  /*51260*/  LDL.LU R0, [R1+0x2108] ;  /* 0x0021080001007983 */ /* 0x0001760000300800 */
[----:B------:R0:W-:Y:S01]  /*51270*/  UTCBAR [UR74], URZ ;  /* 0x000000ff4a0073e9 */ /* 0x0001e200080000ff */
[----:B------:R-:W-:Y:S01]  /*51280*/  NOP ;  /* 0x0000000000007918 */ /* 0x000fe20000000000 */
.L_x_9:
[----:B-----5:R1:W-:Y:S04]  /*51290*/  STL [R1+0x2118], R5 ;  /* 0x0021180501007387 */ /* 0x0203e80000100800 */
[----:B-1----:R-:W3:Y:S04]  /*512a0*/  LDL R5, [R1+0x2100] ;  /* 0x0021000001057983 */ /* 0x002ee80000100800 */
[----:B------:R1:W-:Y:S04]  /*512b0*/  STL [R1+0x2114], R4 ;  /* 0x0021140401007387 */ /* 0x0003e80000100800 */
[----:B-1----:R-:W3:Y:S04]  /*512c0*/  LDL R4, [R1+0x56c] ;  /* 0x00056c0001047983 */ /* 0x002ee80000100800 */
[----:B------:R1:W-:Y:S04]  /*512d0*/  STL [R1+0x2110], R3 ;  /* 0x0021100301007387 */ /* 0x0003e80000100800 */
[----:B-1----:R-:W4:Y:S04]  /*512e0*/  LDL.LU R3, [R1+0x1ad8] ;  /* 0x001ad80001037983 */ /* 0x002f280000300800 */
[----:B------:R1:W-:Y:S04]  /*512f0*/  STL [R1+0x210c], R2 ;  /* 0x00210c0201007387 */ /* 0x0003e80000100800 */
[----:B-12---:R-:W2:Y:S04]  /*51300*/  LDL.LU R2, [R1+0x1ad4] ;  /* 0x001ad40001027983 */ /* 0x006ea80000300800 */
[----:B------:R1:W-:Y:S01]  /*51310*/  STL [R1+0x2108], R0 ;  /* 0x0021080001007387 */ /* 0x0003e20000100800 */
[----:B---3--:R-:W-:-:S03]  /*51320*/  ISETP.NE.U32.AND P3, PT, R4, R5, PT ;  /* 0x000000050400720c */ /* 0x008fc60003f65070 */
[----:B------:R3:W5:Y:S04]  /*51330*/  LDL.LU R5, [R1+0x2118] ;  /* 0x0021180001057983 */ /* 0x0007680000300800 */
[----:B------:R3:W5:Y:S04]  /*51340*/  LDL.LU R4, [R1+0x2114] ;  /* 0x0021140001047983 */ /* 0x0007680000300800 */
[----:B----4-:R4:W-:Y:S01]  /*51350*/  STL [R1+0xeac], R3 ;  /* 0x000eac0301007387 */ /* 0x0109e20000100800 */
[----:B--2---:R-:W-:-:S05]  /*51360*/  VIADD R2, R2, 0x1 ;  /* 0x0000000102027836 */ /* 0x004fca0000000000 */
[----:B------:R-:W-:-:S04]  /*51370*/  ISETP.GT.AND P1, PT, R2, 0x1, PT ;  /* 0x000000010200780c */ /* 0x000fc80003f24270 */
[----:B-1----:R-:W-:Y:S02]  /*51380*/  SEL R0, RZ, 0x1, !P1 ;  /* 0x00000001ff007807 */ /* 0x002fe40004800000 */
[----:B------:R-:W-:Y:S02]  /*51390*/  SEL R2, R2, RZ, !P1 ;  /* 0x000000ff02027207 */ /* 0x000fe40004800000 */
[----:B------:R-:W-:Y:S02]  /*513a0*/  LOP3.LUT R0, R3, R0, RZ, 0x3c, !PT ;  /* 0x0000000003007212 */ /* 0x000fe400078e3cff */
[----:B----4-:R3:W5:Y:S04]  /*513b0*/  LDL.LU R3, [R1+0x2110] ;  /* 0x0021100001037983 */ /* 0x0107680000300800 */
[----:B------:R1:W-:Y:S04]  /*513c0*/  STL [R1+0x1ad4], R2 ;  /* 0x001ad40201007387 */ /* 0x0003e80000100800 */
[----:B-1----:R3:W5:Y:S04]  /*513d0*/  LDL.LU R2, [R1+0x210c] ;  /* 0x00210c0001027983 */ /* 0x0027680000300800 */
[----:B------:R1:W-:Y:S04]  /*513e0*/  STL [R1+0x1ad8], R0 ;  /* 0x001ad80001007387 */ /* 0x0003e80000100800 */
[----:B-1----:R3:W5:Y:S01]  /*513f0*/  LDL.LU R0, [R1+0x2108] ;  /* 0x0021080001007983 */ /* 0x0027620000300800 */
[----:B------:R-:W-:Y:S05]  /*51400*/  @P3 BRA `(.L_x_10) ;  /* 0xfffffcf800e03947 */ /* 0x000fea000383ffff */
.L_x_7:
[----:B------:R-:W4:Y:S02]  /*51410*/  LDC R93, c[0x0][0x3a0] ;  /* 0x0000e800ff5d7b82 */ /* 0x000f240000000800 */
[----:B----4-:R-:W-:-:S05]  /*51420*/  VIADD R93, R93, 0x7f ;  /* 0x0000007f5d5d7836 */ /* 0x010fca0000000000 */
[----:B------:R-:W-:-:S13]  /*51430*/  ISETP.GE.AND P0, PT, R93, 0x80, PT ;  /* 0x000000805d00780c */ /* 0x000fda0003f06270 */
[----:B------:R-:W-:Y:S05]  /*51440*/  @!P0 BRA `(.L_x_11) ;  /* 0x0000000000108947 */ /* 0x000fea0003800000 */
[----:B------:R-:W4:Y:S02]  /*51450*/  LDL.LU R93, [R1+0xeac] ;  /* 0x000eac00015d7983 */ /* 0x000f240000300800 */
[----:B----45:R-:W-:-:S04]  /*51460*/  IMAD.U32 R0, R93, -0x80000000, RZ ;  /* 0x800000005d007824 */ /* 0x030fc800078e00ff */
[----:B------:R-:W4:Y:S02]  /*51470*/  SYNCS.PHASECHK.TRANS64.TRYWAIT P0, [UR4], R0 ;  /* 0x00000000ff0075a7 */ /* 0x000f240008001104 */
[----:B----4-:R-:W-:Y:S05]  /*51480*/  @!P0 BRA `(.L_x_12) ;  /* 0x0000012c00788947 */ /* 0x010fea0003800000 */
.L_x_11:
[----:B-----5:R-:W4:Y:S04]  /*51490*/  LDL.LU R2, [R1+0x2104] ;  /* 0x0021040001027983 */ /* 0x020f280000300800 */
        /* <DEDUP_REMOVED lines=36> */
[----:B------:R-:W-:Y:S06]  /*516e0*/  BAR.SYNC.DEFER_BLOCKING 0x0 ;  /* 0x0000000000007b1d */ /* 0x000fec0000010000 */
[----:B------:R-:W-:Y:S04]  /*516f0*/  STL [R1+0x22bc], R93 ;  /* 0x0022bc5d01007387 */ /* 0x000fe80000100800 */
[----:B------:R-:W-:Y:S04]  /*51700*/  STL [R1+0x22a8], R91 ;  /* 0x0022a85b01007387 */ /* 0x000fe80000100800 */
[----:B------:R-:W-:Y:S04]  /*51710*/  STL [R1+0x22a0], R89 ;  /* 0x0022a05901007387 */ /* 0x000fe80000100800 */
[----:B------:R-:W-:Y:S04]  /*51720*/  STL [R1+0x2298], R87 ;  /* 0x0022985701007387 */ /* 0x000fe80000100800 */
[----:B------:R-:W-:Y:S01]  /*51730*/  STL [R1+0x2290], R86 ;  /* 0x0022905601007387 */ /* 0x000fe20000100800 */
[----:B------:R-:W0:Y:S03]  /*51740*/  @!P2 SYNCS.CCTL.IV [UR76+0x50000] ;  /* 0x05000000ff00a9b1 */ /* 0x000e26000800004c */
        /* <DEDUP_REMOVED lines=19> */
[----:B------:R1:W-:Y:S01]  /*51880*/  STL [R1+0x21cc], R68 ;  /* 0x0021cc4401007387 */ /* 0x0003e20000100800 */
[----:B0-----:R-:W-:Y:S06]  /*51890*/  BAR.SYNC.DEFER_BLOCKING 0x0 ;  /* 0x0000000000007b1d */ /* 0x001fec0000010000 */
[----:B------:R-:W0:Y:S01]  /*518a0*/  @!P2 SYNCS.CCTL.IV [UR76+0x50008] ;  /* 0x05000800ff00a9b1 */ /* 0x000e22000800004c */
[----:B----4-:R-:W-:-:S13]  /*518b0*/  R2UR UR4, R2 ;  /* 0x00000000020472ca */ /* 0x010fda00000e0000 */
[----:B-1----:R-:W1:Y:S02]  /*518c0*/  LDTM.x64 R24, tmem[UR4] ;  /* 0x00000004001879ee */ /* 0x002e640008340000 */
[----:B-1----:R-:W-:Y:S01]  /*518d0*/  STL.64 [R1+0x200], R24 ;  /* 0x0002001801007387 */ /* 0x002fe20000100a00 */
        /* <DEDUP_REMOVED lines=8> */
[----:B------:R1:W-:Y:S04]  /*51960*/  STL.64 [R1+0x240], R40 ;  /* 0x0002402801007387 */ /* 0x0003e80000100a00 */
[----:B------:R-:W-:Y:S04]  /*51970*/  STL.64 [R1+0x248], R42 ;  /* 0x0002482a01007387 */ /* 0x000fe80000100a00 */
[----:B------:R-:W-:Y:S04]  /*51980*/  STL.64 [R1+0x250], R44 ;  /* 0x0002502c01007387 */ /* 0x000fe80000100a00 */
[----:B------:R-:W-:Y:S01]  /*51990*/  STL.64 [R1+0x258], R46 ;  /* 0x0002582e01007387 */ /* 0x000fe20000100a00 */
[----:B-1----:R-:W-:-:S03]  /*519a0*/  IMAD.MOV.U32 R40, RZ, RZ, R81 ;  /* 0x000000ffff287224 */ /* 0x002fc600078e0051 */
[----:B------:R-:W-:Y:S04]  /*519b0*/  STL.64 [R1+0x260], R48 ;  /* 0x0002603001007387 */ /* 0x000fe80000100a00 */
[----:B------:R-:W-:Y:S04]  /*519c0*/  STL.64 [R1+0x268], R50 ;  /* 0x0002683201007387 */ /* 0x000fe80000100a00 */
[----:B------:R-:W-:Y:S04]  /*519d0*/  STL.64 [R1+0x270], R52 ;  /* 0x0002703401007387 */ /* 0x000fe80000100a00 */
[----:B------:R-:W-:Y:S04]  /*519e0*/  STL.64 [R1+0x278], R54 ;  /* 0x0002783601007387 */ /* 0x000fe80000100a00 */
[----:B------:R-:W-:Y:S04]  /*519f0*/  STL.64 [R1+0x280], R56 ;  /* 0x0002803801007387 */ /* 0x000fe80000100a00 */
[----:B------:R1:W-:Y:S04]  /*51a00*/  STL.64 [R1+0x288], R58 ;  /* 0x0002883a01007387 */ /* 0x0003e80000100a00 */
[----:B------:R4:W-:Y:S04]  /*51a10*/  STL.64 [R1+0x290], R60 ;  /* 0x0002903c01007387 */ /* 0x0009e80000100a00 */
        /* <DEDUP_REMOVED lines=12> */
[----:B------:R3:W-:Y:S04]  /*51ae0*/  STL.64 [R1+0x2f8], R86 ;  /* 0x0002f85601007387 */ /* 0x0007e80000100a00 */
[----:B-1----:R-:W3:Y:S04]  /*51af0*/  LDL.LU R58, [R1+0x2e0] ;  /* 0x0002e000013a7983 */ /* 0x002ee80000300800 */
        /* <DEDUP_REMOVED lines=11> */
[----:B--2---:R-:W2:Y:S04]  /*51bb0*/  LDL.LU R77, [R1+0x2b0] ;  /* 0x0002b000014d7983 */ /* 0x004ea80000300800 */
        /* <DEDUP_REMOVED lines=27> */
[----:B---3--:R-:W3:Y:S04]  /*51d70*/  LDL.LU R87, [R1+0x208] ;  /* 0x0002080001577983 */ /* 0x008ee80000300800 */
[----:B------:R-:W3:Y:S04]  /*51d80*/  LDL.LU R86, [R1+0x204] ;  /* 0x0002040001567983 */ /* 0x000ee80000300800 */
[----:B--2---:R-:W-:Y:S04]  /*51d90*/  STL [R1+0x240c], R77 ;  /* 0x00240c4d01007387 */ /* 0x004fe80000100800 */
        /* <DEDUP_REMOVED lines=36> */
[----:B------:R-:W-:Y:S04]  /*51fe0*/  STL [R1+0x22dc], R0 ;  /* 0x0022dc0001007387 */ /* 0x000fe80000100800 */
[----:B------:R-:W-:Y:S01]  /*51ff0*/  STL [R1+0x22c4], R93 ;  /* 0x0022c45d01007387 */ /* 0x000fe20000100800 */
[----:B-1----:R-:W1:Y:S03]  /*52000*/  LDTM.x64 R4, tmem[UR4+0x40] ;  /* 0x00004004000479ee */ /* 0x002e660008340000 */
[----:B------:R-:W-:Y:S04]  /*52010*/  STL [R1+0x22b4], R91 ;  /* 0x0022b45b01007387 */ /* 0x000fe80000100800 */
[----:B------:R-:W-:Y:S04]  /*52020*/  STL [R1+0x22ac], R89 ;  /* 0x0022ac5901007387 */ /* 0x000fe80000100800 */
[----:B---3--:R-:W-:Y:S04]  /*52030*/  STL [R1+0x22a4], R87 ;  /* 0x0022a45701007387 */ /* 0x008fe80000100800 */
[----:B------:R-:W-:Y:S04]  /*52040*/  STL [R1+0x229c], R86 ;  /* 0x00229c5601007387 */ /* 0x000fe80000100800 */
[----:B-1----:R-:W-:Y:S01]  /*52050*/  STL [R1+0x14c], R23 ;  /* 0x00014c1701007387 */ /* 0x002fe20000100800 */
[----:B------:R-:W-:-:S02]  /*52060*/  IMAD.MOV.U32 R88, RZ, RZ, R20 ;  /* 0x000000ffff587224 */ /* 0x000fc400078e0014 */
[----:B------:R-:W-:Y:S01]  /*52070*/  IMAD.MOV.U32 R83, RZ, RZ, R17 ;  /* 0x000000ffff537224 */ /* 0x000fe200078e0011 */
[----:B------:R-:W-:Y:S01]  /*52080*/  STL [R1+0x154], R25 ;  /* 0x0001541901007387 */ /* 0x000fe20000100800 */
[----:B------:R-:W-:Y:S02]  /*52090*/  IMAD.MOV.U32 R80, RZ, RZ, R14 ;  /* 0x000000ffff507224 */ /* 0x000fe400078e000e */
[----:B------:R-:W-:Y:S01]  /*520a0*/  IMAD.MOV.U32 R75, RZ, RZ, R11 ;  /* 0x000000ffff4b7224 */ /* 0x000fe200078e000b */
[----:B------:R-:W-:Y:S01]  /*520b0*/  STL.64 [R1+0x158], R26 ;  /* 0x0001581a01007387 */ /* 0x000fe20000100a00 */
[----:B------:R-:W-:Y:S02]  /*520c0*/  IMAD.MOV.U32 R72, RZ, RZ, R8 ;  /* 0x000000ffff487224 */ /* 0x000fe400078e0008 */
[----:B------:R-:W-:Y:S01]  /*520d0*/  IMAD.MOV.U32 R69, RZ, RZ, R5 ;  /* 0x000000ffff457224 */ /* 0x000fe200078e0005 */
[----:B------:R-:W-:Y:S01]  /*520e0*/  STL.64 [R1+0x160], R28 ;  /* 0x0001601c01007387 */ /* 0x000fe20000100a00 */
        /* <DEDUP_REMOVED lines=11> */
[----:B------:R-:W-:Y:S01]  /*521a0*/  STL.64 [R1+0x180], R36 ;  /* 0x0001802401007387 */ /* 0x000fe20000100a00 */
        /* <DEDUP_REMOVED lines=22> */
[----:B-1----:R-:W2:Y:S04]  /*52310*/  LDL.LU R65, [R1+0x24c8] ;  /* 0x0024c80001417983 */ /* 0x002ea80000300800 */
[----:B------:R-:W3:Y:S04]  /*52320*/  LDL.LU R62, [R1+0x24c4] ;  /* 0x0024c400013e7983 */ /* 0x000ee80000300800 */
        /* <DEDUP_REMOVED lines=50> */
[----:B--2---:R-:W-:Y:S04]  /*52650*/  STL [R1+0x2468], R65 ;  /* 0x0024684101007387 */ /* 0x004fe80000100800 */
[----:B---3--:R-:W-:Y:S04]  /*52660*/  STL [R1+0x2464], R62 ;  /* 0x0024643e01007387 */ /* 0x008fe80000100800 */
[----:B----4-:R-:W-:Y:S04]  /*52670*/  STL [R1+0x2460], R61 ;  /* 0x0024603d01007387 */ /* 0x010fe80000100800 */
        /* <DEDUP_REMOVED lines=15> */
[----:B------:R1:W-:Y:S04]  /*52770*/  STL [R1+0x2410], R20 ;  /* 0x0024101401007387 */ /* 0x0003e80000100800 */
[----:B------:R-:W-:Y:S04]  /*52780*/  STL [R1+0x2280], R84 ;  /* 0x0022805401007387 */ /* 0x000fe80000100800 */
[----:B------:R-:W-:Y:S01]  /*52790*/  STL [R1+0x227c], R85 ;  /* 0x00227c5501007387 */ /* 0x000fe20000100800 */
[----:B-1----:R-:W1:Y:S03]  /*527a0*/  LDTM.x64 R20, tmem[UR4+0x80] ;  /* 0x00008004001479ee */ /* 0x002e660008340000 */
[----:B------:R-:W-:Y:S04]  /*527b0*/  STL [R1+0x22f4], R85 ;  /* 0x0022f45501007387 */ /* 0x000fe80000100800 */
[----:B------:R-:W-:Y:S04]  /*527c0*/  STL [R1+0x2278], R88 ;  /* 0x0022785801007387 */ /* 0x000fe80000100800 */
[----:B------:R-:W-:Y:S04]  /*527d0*/  STL [R1+0x22fc], R88 ;  /* 0x0022fc5801007387 */ /* 0x000fe80000100800 */
[----:B------:R-:W-:Y:S04]  /*527e0*/  STL [R1+0x2274], R90 ;  /* 0x0022745a01007387 */ /* 0x000fe80000100800 */
[----:B------:R-:W-:Y:S04]  /*527f0*/  STL [R1+0x2300], R90 ;  /* 0x0023005a01007387 */ /* 0x000fe80000100800 */
[----:B------:R-:W-:Y:S01]  /*52800*/  STL [R1+0x2270], R92 ;  /* 0x0022705c01007387 */ /* 0x000fe20000100800 */
[----:B-1----:R-:W-:-:S03]  /*52810*/  IMAD.MOV.U32 R19, RZ, RZ, R82 ;  /* 0x000000ffff137224 */ /* 0x002fc600078e0052 */
[----:B------:R-:W-:Y:S01]  /*52820*/  STL [R1+0x2308], R92 ;  /* 0x0023085c01007387 */ /* 0x000fe20000100800 */
[----:B------:R-:W-:-:S03]  /*52830*/  IMAD.MOV.U32 R13, RZ, RZ, R83 ;  /* 0x000000ffff0d7224 */ /* 0x000fc600078e0053 */
[----:B------:R-:W-:Y:S04]  /*52840*/  STL [R1+0x226c], R2 ;  /* 0x00226c0201007387 */ /* 0x000fe80000100800 */
[----:B------:R-:W-:Y:S04]  /*52850*/  STL [R1+0x230c], R2 ;  /* 0x00230c0201007387 */ /* 0x000fe80000100800 */
[----:B------:R-:W-:Y:S04]  /*52860*/  STL [R1+0x2268], R3 ;  /* 0x0022680301007387 */ /* 0x000fe80000100800 */
[----:B------:R-:W-:Y:S04]  /*52870*/  STL [R1+0x2314], R3 ;  /* 0x0023140301007387 */ /* 0x000fe80000100800 */
[----:B------:R-:W-:Y:S04]  /*52880*/  STL.64 [R1], R20 ;  /* 0x0000001401007387 */ /* 0x000fe80000100a00 */
        /* <DEDUP_REMOVED lines=29> */
[----:B------:R2:W-:Y:S04]  /*52a60*/  STL.64 [R1+0xe8], R78 ;  /* 0x0000e84e01007387 */ /* 0x0005e80000100a00 */
[----:B------:R3:W-:Y:S04]  /*52a70*/  STL [R1+0xf0], R80 ;  /* 0x0000f05001007387 */ /* 0x0007e80000100800 */
[----:B------:R4:W3:Y:S04]  /*52a80*/  LDL.LU R82, [R1+0x2470] ;  /* 0x0024700001527983 */ /* 0x0008e80000300800 */
[----:B-1----:R-:W3:Y:S04]  /*52a90*/  LDL.LU R76, [R1+0x246c] ;  /* 0x00246c00014c7983 */ /* 0x002ee80000300800 */
[----:B------:R-:W3:Y:S04]  /*52aa0*/  LDL.LU R65, [R1+0x2468] ;  /* 0x0024680001417983 */ /* 0x000ee80000300800 */
        /* <DEDUP_REMOVED lines=8> */
[----:B------:R-:W4:Y:S04]  /*52b30*/  LDL.LU.64 R42, [R1+0x2440] ;  /* 0x00244000012a7983 */ /* 0x000f280000300a00 */
        /* <DEDUP_REMOVED lines=66> */
[----:B---3--:R-:W3:Y:S04]  /*52f60*/  LDL.LU R80, [R1+0x4] ;  /* 0x0000040001507983 */ /* 0x008ee80000300800 */
[----:B------:R1:W2:Y:S04]  /*52f70*/  LDL.LU R67, [R1+0x2400] ;  /* 0x0024000001437983 */ /* 0x0002a80000300800 */
[----:B------:R-:W3:Y:S04]  /*52f80*/  LDL.LU R81, [R1] ;  /* 0x0000000001517983 */ /* 0x000ee80000300800 */
[----:B------:R-:W3:Y:S04]  /*52f90*/  LDL.LU R10, [R1+0x23fc] ;  /* 0x0023fc00010a7983 */ /* 0x000ee80000300800 */
[----:B----4-:R-:W-:Y:S04]  /*52fa0*/  STL [R1+0x2344], R73 ;  /* 0x0023444901007387 */ /* 0x010fe80000100800 */
[----:B------:R-:W-:Y:S04]  /*52fb0*/  STL [R1+0x2340], R71 ;  /* 0x0023404701007387 */ /* 0x000fe80000100800 */
[----:B------:R-:W-:Y:S04]  /*52fc0*/  STL [R1+0x2338], R84 ;  /* 0x0023385401007387 */ /* 0x000fe80000100800 */
[----:B------:R-:W-:Y:S04]  /*52fd0*/  STL [R1+0x2334], R70 ;  /* 0x0023344601007387 */ /* 0x000fe80000100800 */
[----:B------:R-:W-:Y:S04]  /*52fe0*/  STL [R1+0x232c], R68 ;  /* 0x00232c4401007387 */ /* 0x000fe80000100800 */
[----:B------:R-:W-:Y:S04]  /*52ff0*/  STL [R1+0x2328], R85 ;  /* 0x0023285501007387 */ /* 0x000fe80000100800 */
[----:B------:R-:W-:Y:S04]  /*53000*/  STL [R1+0x2320], R90 ;  /* 0x0023205a01007387 */ /* 0x000fe80000100800 */
[----:B------:R-:W-:Y:S01]  /*53010*/  STL [R1+0x2318], R2 ;  /* 0x0023180201007387 */ /* 0x000fe20000100800 */
[----:B--2---:R-:W-:-:S03]  /*53020*/  F2FP.BF16.F32.PACK_AB R67, R13, R16 ;  /* 0x000000100d43723e */ /* 0x004fc600000010ff */
[----:B------:R-:W2:Y:S04]  /*53030*/  LDL.LU R13, [R1+0x23f8] ;  /* 0x0023f800010d7983 */ /* 0x000ea80000300800 */
[----:B------:R-:W4:Y:S04]  /*53040*/  LDL.LU R16, [R1+0x23f4] ;  /* 0x0023f40001107983 */ /* 0x000f280000300800 */
[----:B------:R0:W-:Y:S04]  /*53050*/  STL [R1+0x328], R67 ;  /* 0x0003284301007387 */ /* 0x0001e80000100800 */
[----:B0-----:R1:W2:Y:S02]  /*53060*/  LDL.LU R67, [R1+0x23f0] ;  /* 0x0023f00001437983 */ /* 0x0012a40000300800 */
[----:B--2---:R-:W-:-:S02]  /*53070*/  F2FP.BF16.F32.PACK_AB R67, R19, R25 ;  /* 0x000000191343723e */ /* 0x004fc400000010ff */
[----:B------:R-:W2:Y:S04]  /*53080*/  LDL.LU R19, [R1+0x23ec] ;  /* 0x0023ec0001137983 */ /* 0x000ea80000300800 */
[----:B------:R-:W2:Y:S04]  /*53090*/  LDL.LU R25, [R1+0x23e8] ;  /* 0x0023e80001197983 */ /* 0x000ea80000300800 */
        /* <DEDUP_REMOVED lines=19> */
[----:B------:R1:W2:Y:S04]  /*531d0*/  LDL.LU R22, [R1+0x23b8] ;  /* 0x0023b80001167983 */ /* 0x0002a80000300800 */
[----:B------:R0:W-:Y:S04]  /*531e0*/  STL [R1+0x300], R67 ;  /* 0x0003004301007387 */ /* 0x0001e80000100800 */
[----:B0-----:R1:W2:Y:S02]  /*531f0*/  LDL.LU R67, [R1+0x23b4] ;  /* 0x0023b40001437983 */ /* 0x0012a40000300800 */
[----:B--2---:R-:W-:-:S02]  /*53200*/  F2FP.BF16.F32.PACK_AB R67, R31, R40 ;  /* 0x000000281f43723e */ /* 0x004fc400000010ff */
[----:B------:R1:W2:Y:S04]  /*53210*/  LDL.LU R31, [R1+0x23b0] ;  /* 0x0023b000011f7983 */ /* 0x0002a80000300800 */
[----:B------:R1:W2:Y:S04]  /*53220*/  LDL.LU R40, [R1+0x23ac] ;  /* 0x0023ac0001287983 */ /* 0x0002a80000300800 */
[----:B------:R0:W-:Y:S04]  /*53230*/  STL [R1+0x2f8], R67 ;  /* 0x0002f84301007387 */ /* 0x0001e80000100800 */
[----:B0-----:R1:W2:Y:S02]  /*53240*/  LDL.LU R67, [R1+0x23a8] ;  /* 0x0023a80001437983 */ /* 0x0012a40000300800 */
[----:B--2---:R-:W-:-:S02]  /*53250*/  F2FP.BF16.F32.PACK_AB R67, R49, R58 ;  /* 0x0000003a3143723e */ /* 0x004fc400000010ff */
[----:B------:R1:W2:Y:S04]  /*53260*/  LDL.LU R49, [R1+0x23a4] ;  /* 0x0023a40001317983 */ /* 0x0002a80000300800 */
[----:B------:R1:W3:Y:S04]  /*53270*/  LDL.LU R58, [R1+0x23a0] ;  /* 0x0023a000013a7983 */ /* 0x0002e80000300800 */
[----:B------:R0:W-:Y:S01]  /*53280*/  STL [R1+0x2f0], R67 ;  /* 0x0002f04301007387 */ /* 0x0001e20000100800 */
[----:B------:R-:W-:-:S03]  /*53290*/  F2FP.BF16.F32.PACK_AB R40, R46, R43 ;  /* 0x0000002b2e28723e */ /* 0x000fc600000010ff */
[----:B0-----:R1:W4:Y:S01]  /*532a0*/  LDL.LU R67, [R1+0x239c] ;  /* 0x00239c0001437983 */ /* 0x0013220000300800 */
[----:B--2---:R-:W-:Y:S02]  /*532b0*/  F2FP.BF16.F32.PACK_AB R49, R55, R52 ;  /* 0x000000343731723e */ /* 0x004fe400000010ff */
[----:B---3--:R-:W-:Y:S02]  /*532c0*/  F2FP.BF16.F32.PACK_AB R58, R64, R61 ;  /* 0x0000003d403a723e */ /* 0x008fe400000010ff */
[----:B------:R1:W2:Y:S04]  /*532d0*/  LDL.LU R64, [R1+0x2398] ;  /* 0x0023980001407983 */ /* 0x0002a80000300800 */
[----:B------:R1:W3:Y:S04]  /*532e0*/  LDL.LU R61, [R1+0x2394] ;  /* 0x00239400013d7983 */ /* 0x0002e80000300800 */
[----:B------:R0:W-:Y:S04]  /*532f0*/  STL [R1+0x2e8], R58 ;  /* 0x0002e83a01007387 */ /* 0x0001e80000100800 */
[----:B0-----:R1:W3:Y:S04]  /*53300*/  LDL.LU R58, [R1+0x2390] ;  /* 0x00239000013a7983 */ /* 0x0012e80000300800 */
[----:B------:R1:W3:Y:S04]  /*53310*/  LDL.LU R55, [R1+0x238c] ;  /* 0x00238c0001377983 */ /* 0x0002e80000300800 */
[----:B------:R1:W3:Y:S04]  /*53320*/  LDL.LU R52, [R1+0x2388] ;  /* 0x0023880001347983 */ /* 0x0002e80000300800 */
[----:B------:R0:W-:Y:S04]  /*53330*/  STL [R1+0x2e0], R49 ;  /* 0x0002e03101007387 */ /* 0x0001e80000100800 */
[----:B0-----:R1:W3:Y:S04]  /*53340*/  LDL.LU R49, [R1+0x2384] ;  /* 0x0023840001317983 */ /* 0x0012e80000300800 */
[----:B------:R1:W3:Y:S04]  /*53350*/  LDL.LU R46, [R1+0x2380] ;  /* 0x00238000012e7983 */ /* 0x0002e80000300800 */
[----:B------:R1:W3:Y:S01]  /*53360*/  LDL.LU R43, [R1+0x237c] ;  /* 0x00237c00012b7983 */ /* 0x0002e20000300800 */
[----:B------:R-:W-:-:S03]  /*53370*/  F2FP.BF16.F32.PACK_AB R31, R37, R34 ;  /* 0x00000022251f723e */ /* 0x000fc600000010ff */
[----:B------:R0:W-:Y:S01]  /*53380*/  STL [R1+0x2d8], R40 ;  /* 0x0002d82801007387 */ /* 0x0001e20000100800 */
[----:B------:R-:W-:Y:S02]  /*53390*/  F2FP.BF16.F32.PACK_AB R22, R28, R25 ;  /* 0x000000191c16723e */ /* 0x000fe400000010ff */
[----:B------:R-:W-:Y:S01]  /*533a0*/  F2FP.BF16.F32.PACK_AB R90, R92, R19 ;  /* 0x000000135c5a723e */ /* 0x000fe200000010ff */
[----:B0-----:R1:W3:Y:S04]  /*533b0*/  LDL.LU R40, [R1+0x2378] ;  /* 0x0023780001287983 */ /* 0x0012e80000300800 */
[----:B------:R1:W3:Y:S04]  /*533c0*/  LDL.LU R37, [R1+0x2374] ;  /* 0x0023740001257983 */ /* 0x0002e80000300800 */
[----:B------:R1:W3:Y:S04]  /*533d0*/  LDL.LU R34, [R1+0x2370] ;  /* 0x0023700001227983 */ /* 0x0002e80000300800 */
[----:B------:R0:W-:Y:S01]  /*533e0*/  STL [R1+0x2d0], R31 ;  /* 0x0002d01f01007387 */ /* 0x0001e20000100800 */
[----:B----4-:R-:W-:-:S02]  /*533f0*/  F2FP.BF16.F32.PACK_AB R85, R91, R16 ;  /* 0x000000105b55723e */ /* 0x010fc400000010ff */
[----:B------:R-:W-:Y:S01]  /*53400*/  F2FP.BF16.F32.PACK_AB R84, R88, R13 ;  /* 0x0000000d5854723e */ /* 0x000fe200000010ff */
[----:B0-----:R1:W4:Y:S04]  /*53410*/  LDL.LU R31, [R1+0x236c] ;  /* 0x00236c00011f7983 */ /* 0x0013280000300800 */
[----:B------:R1:W4:Y:S04]  /*53420*/  LDL.LU R28, [R1+0x2368] ;  /* 0x00236800011c7983 */ /* 0x0003280000300800 */
[----:B------:R1:W4:Y:S04]  /*53430*/  LDL.LU R25, [R1+0x2364] ;  /* 0x0023640001197983 */ /* 0x0003280000300800 */
[----:B------:R0:W-:Y:S01]  /*53440*/  STL [R1+0x2cc], R22 ;  /* 0x0002cc1601007387 */ /* 0x0001e20000100800 */
[----:B------:R-:W-:-:S02]  /*53450*/  F2FP.BF16.F32.PACK_AB R73, R83, R10 ;  /* 0x0000000a5349723e */ /* 0x000fc400000010ff */
[----:B------:R-:W-:Y:S02]  /*53460*/  F2FP.BF16.F32.PACK_AB R71, R75, R7 ;  /* 0x000000074b47723e */ /* 0x000fe400000010ff */
[----:B------:R-:W-:Y:S01]  /*53470*/  F2FP.BF16.F32.PACK_AB R70, R74, R4 ;  /* 0x000000044a46723e */ /* 0x000fe200000010ff */
[----:B0-----:R1:W4:Y:S04]  /*53480*/  LDL.LU R22, [R1+0x2360] ;  /* 0x0023600001167983 */ /* 0x0013280000300800 */
[----:B------:R1:W4:Y:S04]  /*53490*/  LDL.LU R19, [R1+0x235c] ;  /* 0x00235c0001137983 */ /* 0x0003280000300800 */
[----:B------:R1:W4:Y:S04]  /*534a0*/  LDL.LU R16, [R1+0x2358] ;  /* 0x0023580001107983 */ /* 0x0003280000300800 */
[----:B------:R-:W-:Y:S04]  /*534b0*/  STL [R1+0x2c8], R90 ;  /* 0x0002c85a01007387 */ /* 0x000fe80000100800 */
[----:B------:R1:W4:Y:S01]  /*534c0*/  LDL.LU R13, [R1+0x2354] ;  /* 0x00235400010d7983 */ /* 0x0003220000300800 */
[----:B------:R-:W-:-:S03]  /*534d0*/  F2FP.BF16.F32.PACK_AB R68, R72, R77 ;  /* 0x0000004d4844723e */ /* 0x000fc600000010ff */
[----:B------:R-:W-:Y:S01]  /*534e0*/  STL [R1+0x2c4], R85 ;  /* 0x0002c45501007387 */ /* 0x000fe20000100800 */
[----:B------:R-:W-:Y:S02]  /*534f0*/  F2FP.BF16.F32.PACK_AB R67, R69, R76 ;  /* 0x0000004c4543723e */ /* 0x000fe400000010ff */
[----:B------:R-:W-:Y:S01]  /*53500*/  F2FP.BF16.F32.PACK_AB R2, R3, R42 ;  /* 0x0000002a0302723e */ /* 0x000fe200000010ff */
[----:B------:R1:W4:Y:S01]  /*53510*/  LDL.LU R10, [R1+0x2350] ;  /* 0x00235000010a7983 */ /* 0x0003220000300800 */
[----:B------:R-:W0:Y:S03]  /*53520*/  LDC.64 R76, c[0x0][0x398] ;  /* 0x0000e600ff4c7b82 */ /* 0x000e260000000a00 */
[----:B------:R-:W-:Y:S04]  /*53530*/  STL [R1+0x2c0], R84 ;  /* 0x0002c05401007387 */ /* 0x000fe80000100800 */
[----:B------:R1:W4:Y:S04]  /*53540*/  LDL.LU R7, [R1+0x234c] ;  /* 0x00234c0001077983 */ /* 0x0003280000300800 */
[----:B------:R0:W-:Y:S04]  /*53550*/  STL [R1+0x2bc], R73 ;  /* 0x0002bc4901007387 */ /* 0x0001e80000100800 */
[----:B------:R1:W4:Y:S04]  /*53560*/  LDL.LU R4, [R1+0x2348] ;  /* 0x0023480001047983 */ /* 0x0003280000300800 */
[----:B------:R0:W-:Y:S04]  /*53570*/  STL [R1+0x2b8], R71 ;  /* 0x0002b84701007387 */ /* 0x0001e80000100800 */
[----:B------:R0:W-:Y:S04]  /*53580*/  STL [R1+0x2b4], R70 ;  /* 0x0002b44601007387 */ /* 0x0001e80000100800 */
[----:B------:R0:W-:Y:S04]  /*53590*/  STL [R1+0x2b0], R68 ;  /* 0x0002b04401007387 */ /* 0x0001e80000100800 */
[----:B------:R-:W-:Y:S01]  /*535a0*/  STL [R1+0x2ac], R67 ;  /* 0x0002ac4301007387 */ /* 0x000fe20000100800 */
[----:B--2---:R-:W-:-:S02]  /*535b0*/  F2FP.BF16.F32.PACK_AB R64, R66, R65 ;  /* 0x000000414240723e */ /* 0x004fc400000010ff */
[----:B---3--:R-:W-:-:S03]  /*535c0*/  F2FP.BF16.F32.PACK_AB R61, R63, R62 ;  /* 0x0000003e3f3d723e */ /* 0x008fc600000010ff */
[----:B------:R-:W-:Y:S04]  /*535d0*/  STL [R1+0x2a8], R64 ;  /* 0x0002a84001007387 */ /* 0x000fe80000100800 */
[----:B------:R-:W-:Y:S01]  /*535e0*/  STL [R1+0x2a4], R61 ;  /* 0x0002a43d01007387 */ /* 0x000fe20000100800 */
[----:B------:R-:W-:Y:S02]  /*535f0*/  F2FP.BF16.F32.PACK_AB R58, R60, R59 ;  /* 0x0000003b3c3a723e */ /* 0x000fe400000010ff */
[----:B------:R-:W-:-:S03]  /*53600*/  F2FP.BF16.F32.PACK_AB R55, R57, R56 ;  /* 0x000000383937723e */ /* 0x000fc600000010ff */
[----:B------:R-:W-:Y:S01]  /*53610*/  STL [R1+0x2a0], R58 ;  /* 0x0002a03a01007387 */ /* 0x000fe20000100800 */
[----:B------:R-:W-:-:S03]  /*53620*/  F2FP.BF16.F32.PACK_AB R52, R54, R53 ;  /* 0x000000353634723e */ /* 0x000fc600000010ff */
[----:B------:R-:W-:Y:S04]  /*53630*/  STL [R1+0x29c], R55 ;  /* 0x00029c3701007387 */ /* 0x000fe80000100800 */
[----:B------:R-:W-:Y:S01]  /*53640*/  STL [R1+0x298], R52 ;  /* 0x0002983401007387 */ /* 0x000fe20000100800 */
[----:B------:R-:W-:Y:S02]  /*53650*/  F2FP.BF16.F32.PACK_AB R49, R51, R50 ;  /* 0x000000323331723e */ /* 0x000fe400000010ff */
[----:B------:R-:W-:-:S03]  /*53660*/  F2FP.BF16.F32.PACK_AB R46, R48, R47 ;  /* 0x0000002f302e723e */ /* 0x000fc600000010ff */
[----:B------:R-:W-:Y:S01]  /*53670*/  STL [R1+0x294], R49 ;  /* 0x0002943101007387 */ /* 0x000fe20000100800 */
[----:B------:R-:W-:-:S03]  /*53680*/  F2FP.BF16.F32.PACK_AB R43, R45, R44 ;  /* 0x0000002c2d2b723e */ /* 0x000fc600000010ff */
[----:B------:R-:W-:Y:S04]  /*53690*/  STL [R1+0x290], R46 ;  /* 0x0002902e01007387 */ /* 0x000fe80000100800 */
[----:B0-----:R-:W2:Y:S04]  /*536a0*/  LDL.LU R73, [R1+0x50] ;  /* 0x0000500001497983 */ /* 0x001ea80000300800 */
[----:B------:R-:W-:Y:S04]  /*536b0*/  STL [R1+0x28c], R43 ;  /* 0x00028c2b01007387 */ /* 0x000fe80000100800 */
[----:B------:R-:W2:Y:S04]  /*536c0*/  LDL.LU R71, [R1+0x250] ;  /* 0x0002500001477983 */ /* 0x000ea80000300800 */
[----:B------:R0:W-:Y:S04]  /*536d0*/  STL [R1+0x288], R2 ;  /* 0x0002880201007387 */ /* 0x0001e80000100800 */
[----:B------:R-:W3:Y:S04]  /*536e0*/  LDL.LU R84, [R1+0x4c] ;  /* 0x00004c0001547983 */ /* 0x000ee80000300800 */
[----:B------:R-:W3:Y:S04]  /*536f0*/  LDL.LU R70, [R1+0x24c] ;  /* 0x00024c0001467983 */ /* 0x000ee80000300800 */
[----:B------:R-:W3:Y:S04]  /*53700*/  LDL.LU R68, [R1+0x48] ;  /* 0x0000480001447983 */ /* 0x000ee80000300800 */
[----:B------:R-:W3:Y:S04]  /*53710*/  LDL.LU R85, [R1+0x248] ;  /* 0x0002480001557983 */ /* 0x000ee80000300800 */
[----:B------:R-:W3:Y:S01]  /*53720*/  LDL.LU R90, [R1+0x44] ;  /* 0x00004400015a7983 */ /* 0x000ee20000300800 */
[----:B------:R-:W-:-:S03]  /*53730*/  F2FP.BF16.F32.PACK_AB R40, R0, R41 ;  /* 0x000000290028723e */ /* 0x000fc600000010ff */
[----:B------:R-:W3:Y:S01]  /*53740*/  LDL.LU R75, [R1+0x244] ;  /* 0x00024400014b7983 */ /* 0x000ee20000300800 */
[----:B------:R-:W-:-:S03]  /*53750*/  F2FP.BF16.F32.PACK_AB R37, R39, R38 ;  /* 0x000000262725723e */ /* 0x000fc600000010ff */
[----:B0-----:R-:W3:Y:S01]  /*53760*/  LDL.LU R2, [R1+0x40] ;  /* 0x0000400001027983 */ /* 0x001ee20000300800 */
[----:B------:R-:W-:-:S03]  /*53770*/  F2FP.BF16.F32.PACK_AB R34, R36, R35 ;  /* 0x000000232422723e */ /* 0x000fc600000010ff */
[----:B------:R-:W3:Y:S01]  /*53780*/  LDL.LU R3, [R1+0x240] ;  /* 0x0002400001037983 */ /* 0x000ee20000300800 */
[----:B----4-:R-:W-:-:S03]  /*53790*/  F2FP.BF16.F32.PACK_AB R31, R33, R32 ;  /* 0x00000020211f723e */ /* 0x010fc600000010ff */
[----:B------:R-:W4:Y:S04]  /*537a0*/  LDL.LU R92, [R1+0x23c] ;  /* 0x00023c00015c7983 */ /* 0x000f280000300800 */
[----:B------:R-:W3:Y:S01]  /*537b0*/  LDL.LU R88, [R1+0x238] ;  /* 0x0002380001587983 */ /* 0x000ee20000300800 */
[----:B------:R-:W-:-:S03]  /*537c0*/  F2FP.BF16.F32.PACK_AB R28, R30, R29 ;  /* 0x0000001d1e1c723e */ /* 0x000fc600000010ff */
[----:B------:R-:W3:Y:S01]  /*537d0*/  LDL.LU R83, [R1+0x234] ;  /* 0x0002340001537983 */ /* 0x000ee20000300800 */
[----:B------:R-:W-:-:S03]  /*537e0*/  F2FP.BF16.F32.PACK_AB R25, R27, R26 ;  /* 0x0000001a1b19723e */ /* 0x000fc600000010ff */
[----:B------:R-:W3:Y:S04]  /*537f0*/  LDL.LU R69, [R1+0x230] ;  /* 0x0002300001457983 */ /* 0x000ee80000300800 */
[----:B------:R-:W3:Y:S01]  /*53800*/  LDL.LU R0, [R1+0x22c] ;  /* 0x00022c0001007983 */ /* 0x000ee20000300800 */
[----:B------:R-:W-:-:S03]  /*53810*/  F2FP.BF16.F32.PACK_AB R22, R24, R23 ;  /* 0x000000171816723e */ /* 0x000fc600000010ff */
[----:B------:R-:W-:Y:S01]  /*53820*/  STL [R1+0x284], R40 ;  /* 0x0002842801007387 */ /* 0x000fe20000100800 */
[----:B------:R-:W-:-:S03]  /*53830*/  F2FP.BF16.F32.PACK_AB R19, R21, R20 ;  /* 0x000000141513723e */ /* 0x000fc600000010ff */
[----:B------:R-:W-:Y:S01]  /*53840*/  STL [R1+0x280], R37 ;  /* 0x0002802501007387 */ /* 0x000fe20000100800 */
[----:B------:R-:W-:-:S03]  /*53850*/  F2FP.BF16.F32.PACK_AB R16, R18, R17 ;  /* 0x000000111210723e */ /* 0x000fc600000010ff */
[----:B------:R-:W-:Y:S04]  /*53860*/  STL [R1+0x27c], R34 ;  /* 0x00027c2201007387 */ /* 0x000fe80000100800 */
[----:B------:R-:W-:Y:S01]  /*53870*/  STL [R1+0x278], R31 ;  /* 0x0002781f01007387 */ /* 0x000fe20000100800 */
[----:B------:R-:W-:-:S03]  /*53880*/  F2FP.BF16.F32.PACK_AB R13, R15, R14 ;  /* 0x0000000e0f0d723e */ /* 0x000fc600000010ff */
[----:B------:R-:W3:Y:S01]  /*53890*/  LDL.LU R72, [R1+0x224] ;  /* 0x0002240001487983 */ /* 0x000ee20000300800 */
[----:B------:R-:W-:-:S03]  /*538a0*/  F2FP.BF16.F32.PACK_AB R10, R12, R11 ;  /* 0x0000000b0c0a723e */ /* 0x000fc600000010ff */
[----:B------:R-:W-:Y:S04]  /*538b0*/  STL [R1+0x274], R28 ;  /* 0x0002741c01007387 */ /* 0x000fe80000100800 */
[----:B------:R-:W-:Y:S01]  /*538c0*/  STL [R1+0x270], R25 ;  /* 0x0002701901007387 */ /* 0x000fe20000100800 */
[----:B------:R-:W-:-:S03]  /*538d0*/  F2FP.BF16.F32.PACK_AB R7, R9, R8 ;  /* 0x000000080907723e */ /* 0x000fc600000010ff */
[----:B------:R-:W3:Y:S04]  /*538e0*/  LDL.LU R74, [R1+0x220] ;  /* 0x00022000014a7983 */ /* 0x000ee80000300800 */
[----:B------:R-:W-:Y:S01]  /*538f0*/  STL [R1+0x26c], R22 ;  /* 0x00026c1601007387 */ /* 0x000fe20000100800 */
[----:B------:R-:W-:-:S03]  /*53900*/  F2FP.BF16.F32.PACK_AB R4, R6, R5 ;  /* 0x000000050604723e */ /* 0x000fc600000010ff */
[----:B------:R-:W-:Y:S04]  /*53910*/  STL [R1+0x268], R19 ;  /* 0x0002681301007387 */ /* 0x000fe80000100800 */
[----:B------:R-:W-:Y:S04]  /*53920*/  STL [R1+0x264], R16 ;  /* 0x0002641001007387 */ /* 0x000fe80000100800 */
[----:B------:R-:W3:Y:S04]  /*53930*/  LDL.LU R91, [R1+0x214] ;  /* 0x00021400015b7983 */ /* 0x000ee80000300800 */
[----:B------:R-:W-:Y:S04]  /*53940*/  STL [R1+0x260], R13 ;  /* 0x0002600d01007387 */ /* 0x000fe80000100800 */
[----:B------:R-:W-:Y:S04]  /*53950*/  STL [R1+0x25c], R10 ;  /* 0x00025c0a01007387 */ /* 0x000fe80000100800 */
[----:B------:R-:W-:Y:S04]  /*53960*/  STL [R1+0x258], R7 ;  /* 0x0002580701007387 */ /* 0x000fe80000100800 */
[----:B------:R0:W-:Y:S04]  /*53970*/  STL [R1+0x21b0], R76 ;  /* 0x0021b04c01007387 */ /* 0x0001e80000100800 */
[----:B------:R1:W-:Y:S04]  /*53980*/  STL [R1+0x254], R4 ;  /* 0x0002540401007387 */ /* 0x0003e80000100800 */
[----:B0-----:R-:W3:Y:S01]  /*53990*/  LDL.LU R76, [R1+0x21c] ;  /* 0x00021c00014c7983 */ /* 0x001ee20000300800 */
[----:B-1----:R-:W0:Y:S01]  /*539a0*/  LDTM.x64 R4, tmem[UR4+0xc0] ;  /* 0x0000c004000479ee */ /* 0x002e220008340000 */
[----:B--2---:R-:W-:-:S02]  /*539b0*/  F2FP.BF16.F32.PACK_AB R82, R73, R71 ;  /* 0x000000474952723e */ /* 0x004fc400000010ff */
[----:B------:R-:W2:Y:S04]  /*539c0*/  LDL.LU R73, [R1+0x2344] ;  /* 0x0023440001497983 */ /* 0x000ea80000300800 */
[----:B------:R-:W2:Y:S04]  /*539d0*/  LDL.LU R71, [R1+0x2340] ;  /* 0x0023400001477983 */ /* 0x000ea80000300800 */
[----:B------:R1:W-:Y:S04]  /*539e0*/  STL [R1+0x250], R82 ;  /* 0x0002505201007387 */ /* 0x0003e80000100800 */
[----:B-1----:R1:W3:Y:S02]  /*539f0*/  LDL.LU R82, [R1+0x233c] ;  /* 0x00233c0001527983 */ /* 0x0022e40000300800 */
[----:B---3--:R-:W-:-:S02]  /*53a00*/  F2FP.BF16.F32.PACK_AB R82, R84, R70 ;  /* 0x000000465452723e */ /* 0x008fc400000010ff */
[----:B------:R-:W3:Y:S04]  /*53a10*/  LDL.LU R84, [R1+0x2338] ;  /* 0x0023380001547983 */ /* 0x000ee80000300800 */
        /* <DEDUP_REMOVED lines=12> */
[----:B0-----:R-:W3:Y:S01]  /*53ae0*/  LDL.LU R82, [R1+0x200] ;  /* 0x0002000001527983 */ /* 0x001ee20000300800 */
[----:B--2---:R-:W-:-:S03]  /*53af0*/  F2FP.BF16.F32.PACK_AB R75, R2, R3 ;  /* 0x00000003024b723e */ /* 0x004fc600000010ff */
[----:B------:R-:W4:Y:S04]  /*53b00*/  LDL.LU R2, [R1+0x2318] ;  /* 0x0023180001027983 */ /* 0x000f280000300800 */
[----:B------:R1:W2:Y:S04]  /*53b10*/  LDL.LU R3, [R1+0x2314] ;  /* 0x0023140001037983 */ /* 0x0002a80000300800 */
[----:B------:R0:W-:Y:S04]  /*53b20*/  STL [R1+0x240], R75 ;  /* 0x0002404b01007387 */ /* 0x0001e80000100800 */
[----:B0-----:R1:W4:Y:S02]  /*53b30*/  LDL.LU R75, [R1+0x2310] ;  /* 0x00231000014b7983 */ /* 0x0013240000300800 */
[----:B----4-:R-:W-:-:S02]  /*53b40*/  F2FP.BF16.F32.PACK_AB R75, R2, R92 ;  /* 0x0000005c024b723e */ /* 0x010fc400000010ff */
[----:B------:R1:W4:Y:S04]  /*53b50*/  LDL.LU R2, [R1+0x230c] ;  /* 0x00230c0001027983 */ /* 0x0003280000300800 */
[----:B------:R1:W2:Y:S04]  /*53b60*/  LDL.LU R92, [R1+0x2308] ;  /* 0x00230800015c7983 */ /* 0x0002a80000300800 */
[----:B------:R0:W-:Y:S04]  /*53b70*/  STL [R1+0x23c], R75 ;  /* 0x00023c4b01007387 */ /* 0x0001e80000100800 */
[----:B0-----:R1:W2:Y:S02]  /*53b80*/  LDL.LU R75, [R1+0x2304] ;  /* 0x00230400014b7983 */ /* 0x0012a40000300800 */
[----:B--2---:R-:W-:-:S02]  /*53b90*/  F2FP.BF16.F32.PACK_AB R75, R90, R88 ;  /* 0x000000585a4b723e */ /* 0x004fc400000010ff */
[----:B------:R1:W2:Y:S04]  /*53ba0*/  LDL.LU R90, [R1+0x2300] ;  /* 0x00230000015a7983 */ /* 0x0002a80000300800 */
[----:B------:R1:W3:Y:S04]  /*53bb0*/  LDL.LU R88, [R1+0x22fc] ;  /* 0x0022fc0001587983 */ /* 0x0002e80000300800 */
[----:B------:R0:W-:Y:S04]  /*53bc0*/  STL [R1+0x238], R75 ;  /* 0x0002384b01007387 */ /* 0x0001e80000100800 */
[----:B0-----:R1:W2:Y:S02]  /*53bd0*/  LDL.LU R75, [R1+0x22f8] ;  /* 0x0022f800014b7983 */ /* 0x0012a40000300800 */
[----:B--2---:R-:W-:-:S02]  /*53be0*/  F2FP.BF16.F32.PACK_AB R75, R85, R83 ;  /* 0x00000053554b723e */ /* 0x004fc400000010ff */
[----:B------:R1:W2:Y:S04]  /*53bf0*/  LDL.LU R85, [R1+0x22f4] ;  /* 0x0022f40001557983 */ /* 0x0002a80000300800 */
[----:B------:R1:W2:Y:S04]  /*53c00*/  LDL.LU R83, [R1+0x22f0] ;  /* 0x0022f00001537983 */ /* 0x0002a80000300800 */
[----:B------:R0:W-:Y:S01]  /*53c10*/  STL [R1+0x234], R75 ;  /* 0x0002344b01007387 */ /* 0x0001e20000100800 */
[----:B------:R-:W-:-:S03]  /*53c20*/  F2FP.BF16.F32.PACK_AB R90, R70, R0 ;  /* 0x00000000465a723e */ /* 0x000fc600000010ff */
[----:B0-----:R1:W3:Y:S01]  /*53c30*/  LDL.LU R75, [R1+0x22ec] ;  /* 0x0022ec00014b7983 */ /* 0x0012e20000300800 */
[----:B--2---:R-:W-:-:S03]  /*53c40*/  F2FP.BF16.F32.PACK_AB R83, R68, R69 ;  /* 0x000000454453723e */ /* 0x004fc600000010ff */
[----:B------:R-:W2:Y:S04]  /*53c50*/  LDL.LU R68, [R1+0x22e8] ;  /* 0x0022e80001447983 */ /* 0x000ea80000300800 */
[----:B------:R-:W2:Y:S04]  /*53c60*/  LDL.LU R69, [R1+0x22e4] ;  /* 0x0022e40001457983 */ /* 0x000ea80000300800 */
[----:B------:R0:W-:Y:S04]  /*53c70*/  STL [R1+0x230], R83 ;  /* 0x0002305301007387 */ /* 0x0001e80000100800 */
[----:B0-----:R-:W2:Y:S04]  /*53c80*/  LDL.LU R83, [R1+0x1fc] ;  /* 0x0001fc0001537983 */ /* 0x001ea80000300800 */
[----:B------:R-:W2:Y:S04]  /*53c90*/  LDL.LU R70, [R1+0x22e0] ;  /* 0x0022e00001467983 */ /* 0x000ea80000300800 */
[----:B------:R-:W2:Y:S01]  /*53ca0*/  LDL.LU R0, [R1+0x22dc] ;  /* 0x0022dc0001007983 */ /* 0x000ea20000300800 */
[----:B------:R-:W-:-:S02]  /*53cb0*/  F2FP.BF16.F32.PACK_AB R92, R71, R72 ;  /* 0x00000048475c723e */ /* 0x000fc400000010ff */
[----:B---3--:R-:W-:Y:S02]  /*53cc0*/  F2FP.BF16.F32.PACK_AB R75, R73, R74 ;  /* 0x0000004a494b723e */ /* 0x008fe400000010ff */
[----:B----4-:R-:W-:Y:S02]  /*53cd0*/  F2FP.BF16.F32.PACK_AB R2, R93, R76 ;  /* 0x0000004c5d02723e */ /* 0x010fe400000010ff */
[----:B--2---:R-:W-:Y:S02]  /*53ce0*/  F2FP.BF16.F32.PACK_AB R88, R84, R0 ;  /* 0x000000005458723e */ /* 0x004fe400000010ff */
[----:B------:R-:W2:Y:S04]  /*53cf0*/  LDL R0, [R1+0x568] ;  /* 0x0005680001007983 */ /* 0x000ea80000100800 */
[----:B------:R-:W-:Y:S04]  /*53d00*/  STL [R1+0x22c], R90 ;  /* 0x00022c5a01007387 */ /* 0x000fe80000100800 */
[----:B------:R-:W3:Y:S04]  /*53d10*/  LDL.LU R84, [R1+0x1f8] ;  /* 0x0001f80001547983 */ /* 0x000ee80000300800 */
[----:B------:R0:W-:Y:S04]  /*53d20*/  STL [R1+0x228], R88 ;  /* 0x0002285801007387 */ /* 0x0001e80000100800 */
[----:B0-----:R-:W4:Y:S04]  /*53d30*/  LDL.LU R88, [R1+0x1f4] ;  /* 0x0001f40001587983 */ /* 0x001f280000300800 */
[----:B------:R-:W2:Y:S04]  /*53d40*/  LDL.LU R90, [R1+0x1ec] ;  /* 0x0001ec00015a7983 */ /* 0x000ea80000300800 */
[----:B------:R-:W2:Y:S04]  /*53d50*/  LDL.LU R71, [R1+0x22d8] ;  /* 0x0022d80001477983 */ /* 0x000ea80000300800 */
[----:B------:R-:W2:Y:S04]  /*53d60*/  LDL.LU R72, [R1+0x22d4] ;  /* 0x0022d40001487983 */ /* 0x000ea80000300800 */
[----:B------:R0:W-:Y:S04]  /*53d70*/  STL [R1+0x224], R92 ;  /* 0x0002245c01007387 */ /* 0x0001e80000100800 */
[----:B0-----:R-:W2:Y:S04]  /*53d80*/  LDL.LU R92, [R1+0x1e8] ;  /* 0x0001e800015c7983 */ /* 0x001ea80000300800 */
[----:B------:R-:W2:Y:S04]  /*53d90*/  LDL.LU R73, [R1+0x22d0] ;  /* 0x0022d00001497983 */ /* 0x000ea80000300800 */
[----:B------:R-:W2:Y:S04]  /*53da0*/  LDL.LU R74, [R1+0x22cc] ;  /* 0x0022cc00014a7983 */ /* 0x000ea80000300800 */
[----:B------:R0:W-:Y:S04]  /*53db0*/  STL [R1+0x220], R75 ;  /* 0x0002204b01007387 */ /* 0x0001e80000100800 */
[----:B0-----:R-:W2:Y:S04]  /*53dc0*/  LDL.LU R75, [R1+0x22c8] ;  /* 0x0022c800014b7983 */ /* 0x001ea80000300800 */
[----:B------:R-:W2:Y:S04]  /*53dd0*/  LDL.LU R93, [R1+0x22c4] ;  /* 0x0022c400015d7983 */ /* 0x000ea80000300800 */
[----:B------:R-:W3:Y:S04]  /*53de0*/  LDL.LU R76, [R1+0x1dc] ;  /* 0x0001dc00014c7983 */ /* 0x000ee80000300800 */
[----:B------:R0:W-:Y:S04]  /*53df0*/  STL [R1+0x21c], R2 ;  /* 0x00021c0201007387 */ /* 0x0001e80000100800 */
[----:B0-----:R-:W3:Y:S01]  /*53e00*/  LDL.LU R2, [R1+0x1d8] ;  /* 0x0001d80001027983 */ /* 0x001ee20000300800 */
[----:B--2---:R-:W-:-:S03]  /*53e10*/  F2FP.BF16.F32.PACK_AB R3, R78, R93 ;  /* 0x0000005d4e03723e */ /* 0x004fc600000010ff */
[----:B------:R-:W2:Y:S04]  /*53e20*/  LDL.LU R78, [R1+0x22c0] ;  /* 0x0022c000014e7983 */ /* 0x000ea80000300800 */
[----:B------:R1:W2:Y:S04]  /*53e30*/  LDL.LU R93, [R1+0x22bc] ;  /* 0x0022bc00015d7983 */ /* 0x0002a80000300800 */
[----:B------:R0:W-:Y:S04]  /*53e40*/  STL [R1+0x218], R3 ;  /* 0x0002180301007387 */ /* 0x0001e80000100800 */
[----:B0-----:R-:W3:Y:S01]  /*53e50*/  LDL.LU R3, [R1+0x1d4] ;  /* 0x0001d40001037983 */ /* 0x001ee20000300800 */
[----:B--2---:R-:W-:-:S03]  /*53e60*/  F2FP.BF16.F32.PACK_AB R93, R79, R91 ;  /* 0x0000005b4f5d723e */ /* 0x004fc600000010ff */
[----:B------:R-:W2:Y:S04]  /*53e70*/  LDL.LU R79, [R1+0x22b8] ;  /* 0x0022b800014f7983 */ /* 0x000ea80000300800 */
[----:B------:R-:W2:Y:S04]  /*53e80*/  LDL.LU R91, [R1+0x22b4] ;  /* 0x0022b400015b7983 */ /* 0x000ea80000300800 */
[----:B------:R0:W-:Y:S04]  /*53e90*/  STL [R1+0x214], R93 ;  /* 0x0002145d01007387 */ /* 0x0001e80000100800 */
[----:B0-----:R1:W2:Y:S02]  /*53ea0*/  LDL.LU R93, [R1+0x22b0] ;  /* 0x0022b000015d7983 */ /* 0x0012a40000300800 */
[----:B--2---:R-:W-:-:S02]  /*53eb0*/  F2FP.BF16.F32.PACK_AB R93, R89, R91 ;  /* 0x0000005b595d723e */ /* 0x004fc400000010ff */
[----:B------:R-:W2:Y:S04]  /*53ec0*/  LDL.LU R89, [R1+0x22ac] ;  /* 0x0022ac0001597983 */ /* 0x000ea80000300800 */
[----:B------:R1:W2:Y:S04]  /*53ed0*/  LDL.LU R91, [R1+0x22a8] ;  /* 0x0022a800015b7983 */ /* 0x0002a80000300800 */
[----:B------:R-:W-:Y:S01]  /*53ee0*/  STL [R1+0x21ac], R93 ;  /* 0x0021ac5d01007387 */ /* 0x000fe20000100800 */
[----:B--2---:R-:W-:-:S03]  /*53ef0*/  F2FP.BF16.F32.PACK_AB R91, R87, R89 ;  /* 0x00000059575b723e */ /* 0x004fc600000010ff */
[----:B------:R-:W2:Y:S04]  /*53f00*/  LDL.LU R87, [R1+0x22a4] ;  /* 0x0022a40001577983 */ /* 0x000ea80000300800 */
[----:B------:R1:W2:Y:S04]  /*53f10*/  LDL.LU R89, [R1+0x22a0] ;  /* 0x0022a00001597983 */ /* 0x0002a80000300800 */
[----:B------:R0:W-:Y:S04]  /*53f20*/  STL [R1+0x21b4], R91 ;  /* 0x0021b45b01007387 */ /* 0x0001e80000100800 */
[----:B0-----:R-:W3:Y:S01]  /*53f30*/  LDL.LU R91, [R1+0x1e4] ;  /* 0x0001e400015b7983 */ /* 0x001ee20000300800 */
[----:B------:R-:W-:Y:S01]  /*53f40*/  VIADD R0, R0, 0x7f ;  /* 0x0000007f00007836 */ /* 0x000fe20000000000 */
[----:B--2---:R-:W-:-:S02]  /*53f50*/  F2FP.BF16.F32.PACK_AB R89, R86, R87 ;  /* 0x000000575659723e */ /* 0x004fc400000010ff */
[----:B------:R-:W2:Y:S04]  /*53f60*/  LDL.LU R86, [R1+0x229c] ;  /* 0x00229c0001567983 */ /* 0x000ea80000300800 */
[----:B------:R1:W2:Y:S04]  /*53f70*/  LDL.LU R87, [R1+0x2298] ;  /* 0x0022980001577983 */ /* 0x0002a80000300800 */
[----:B------:R0:W-:Y:S01]  /*53f80*/  STL [R1+0x21b8], R89 ;  /* 0x0021b85901007387 */ /* 0x0001e20000100800 */
[----:B--2---:R-:W-:-:S03]  /*53f90*/  F2FP.BF16.F32.PACK_AB R87, R80, R86 ;  /* 0x000000565057723e */ /* 0x004fc600000010ff */
[----:B------:R-:W2:Y:S04]  /*53fa0*/  LDL.LU R80, [R1+0x2294] ;  /* 0x0022940001507983 */ /* 0x000ea80000300800 */
[----:B------:R1:W2:Y:S04]  /*53fb0*/  LDL.LU R86, [R1+0x2290] ;  /* 0x0022900001567983 */ /* 0x0002a80000300800 */
[----:B------:R-:W-:Y:S01]  /*53fc0*/  STL [R1+0x21bc], R87 ;  /* 0x0021bc5701007387 */ /* 0x000fe20000100800 */
[----:B------:R-:W-:Y:S02]  /*53fd0*/  ISETP.GE.AND P0, PT, R0, R77, PT ;  /* 0x0000004d0000720c */ /* 0x000fe40003f06270 */
[----:B0-----:R-:W-:-:S02]  /*53fe0*/  F2FP.BF16.F32.PACK_AB R89, R67, R83 ;  /* 0x000000534359723e */ /* 0x001fc400000010ff */
[----:B--2---:R-:W-:Y:S02]  /*53ff0*/  F2FP.BF16.F32.PACK_AB R86, R81, R82 ;  /* 0x000000525156723e */ /* 0x004fe400000010ff */
[----:B------:R-:W2:Y:S04]  /*54000*/  LDL.LU R81, [R1+0x228c] ;  /* 0x00228c0001517983 */ /* 0x000ea80000300800 */
[----:B------:R-:W2:Y:S04]  /*54010*/  LDL.LU R82, [R1+0x2288] ;  /* 0x0022880001527983 */ /* 0x000ea80000300800 */
[----:B------:R0:W-:Y:S04]  /*54020*/  STL [R1+0x21c4], R86 ;  /* 0x0021c45601007387 */ /* 0x0001e80000100800 */
[----:B0-----:R-:W2:Y:S04]  /*54030*/  LDL.LU R86, [R1+0x1d0] ;  /* 0x0001d00001567983 */ /* 0x001ea80000300800 */
[----:B------:R0:W-:Y:S04]  /*54040*/  STL [R1+0x2218], R77 ;  /* 0x0022184d01007387 */ /* 0x0001e80000100800 */
[----:B0-----:R-:W2:Y:S04]  /*54050*/  LDL.LU R77, [R1+0x1e0] ;  /* 0x0001e000014d7983 */ /* 0x001ea80000300800 */
[----:B------:R-:W2:Y:S04]  /*54060*/  LDL.LU R83, [R1+0x2284] ;  /* 0x0022840001537983 */ /* 0x000ea80000300800 */
[----:B------:R-:W2:Y:S01]  /*54070*/  LDL.LU R67, [R1+0x1f0] ;  /* 0x0001f00001437983 */ /* 0x000ea20000300800 */
[----:B---3--:R-:W-:-:S02]  /*54080*/  F2FP.BF16.F32.PACK_AB R85, R66, R84 ;  /* 0x000000544255723e */ /* 0x008fc400000010ff */
[----:B----4-:R-:W-:Y:S01]  /*54090*/  F2FP.BF16.F32.PACK_AB R66, R65, R88 ;  /* 0x000000584142723e */ /* 0x010fe200000010ff */
[----:B------:R0:W-:Y:S04]  /*540a0*/  STL [R1+0x3e8], R89 ;  /* 0x0003e85901007387 */ /* 0x0001e80000100800 */
[----:B0-----:R-:W3:Y:S04]  /*540b0*/  LDL.LU R89, [R1+0x1cc] ;  /* 0x0001cc0001597983 */ /* 0x001ee80000300800 */
[----:B------:R-:W4:Y:S04]  /*540c0*/  LDL.LU R84, [R1+0x2280] ;  /* 0x0022800001547983 */ /* 0x000f280000300800 */
[----:B------:R0:W-:Y:S04]  /*540d0*/  STL [R1+0x3e4], R85 ;  /* 0x0003e45501007387 */ /* 0x0001e80000100800 */
[----:B0-----:R-:W3:Y:S04]  /*540e0*/  LDL.LU R85, [R1+0x227c] ;  /* 0x00227c0001557983 */ /* 0x001ee80000300800 */
[----:B------:R-:W3:Y:S04]  /*540f0*/  LDL.LU R88, [R1+0x2278] ;  /* 0x0022780001587983 */ /* 0x000ee80000300800 */
[----:B------:R-:W-:Y:S01]  /*54100*/  STL [R1+0x3e0], R66 ;  /* 0x0003e04201007387 */ /* 0x000fe20000100800 */
[----:B------:R-:W-:-:S02]  /*54110*/  F2FP.BF16.F32.PACK_AB R57, R57, R3 ;  /* 0x000000033939723e */ /* 0x000fc400000010ff */
[----:B--2---:R-:W-:Y:S02]  /*54120*/  F2FP.BF16.F32.PACK_AB R65, R64, R67 ;  /* 0x000000434041723e */ /* 0x004fe400000010ff */
[----:B------:R-:W-:Y:S02]  /*54130*/  F2FP.BF16.F32.PACK_AB R64, R63, R90 ;  /* 0x0000005a3f40723e */ /* 0x000fe400000010ff */
[----:B------:R-:W2:Y:S01]  /*54140*/  LDL.LU R90, [R1+0x1c8] ;  /* 0x0001c800015a7983 */ /* 0x000ea20000300800 */
[----:B------:R-:W-:-:S03]  /*54150*/  F2FP.BF16.F32.PACK_AB R63, R62, R92 ;  /* 0x0000005c3e3f723e */ /* 0x000fc600000010ff */
[----:B------:R-:W-:Y:S01]  /*54160*/  STL [R1+0x3dc], R65 ;  /* 0x0003dc4101007387 */ /* 0x000fe20000100800 */
[----:B------:R-:W-:-:S03]  /*54170*/  F2FP.BF16.F32.PACK_AB R62, R61, R91 ;  /* 0x0000005b3d3e723e */ /* 0x000fc600000010ff */
[----:B------:R-:W-:Y:S01]  /*54180*/  STL [R1+0x3d8], R64 ;  /* 0x0003d84001007387 */ /* 0x000fe20000100800 */
[----:B------:R-:W-:-:S03]  /*54190*/  F2FP.BF16.F32.PACK_AB R61, R60, R77 ;  /* 0x0000004d3c3d723e */ /* 0x000fc600000010ff */
[----:B------:R-:W4:Y:S01]  /*541a0*/  LDL.LU R92, [R1+0x1c4] ;  /* 0x0001c400015c7983 */ /* 0x000f220000300800 */
[----:B------:R-:W-:-:S03]  /*541b0*/  F2FP.BF16.F32.PACK_AB R60, R59, R76 ;  /* 0x0000004c3b3c723e */ /* 0x000fc600000010ff */
[----:B------:R-:W-:Y:S01]  /*541c0*/  STL [R1+0x3d4], R63 ;  /* 0x0003d43f01007387 */ /* 0x000fe20000100800 */
[----:B------:R-:W-:-:S03]  /*541d0*/  F2FP.BF16.F32.PACK_AB R59, R58, R2 ;  /* 0x000000023a3b723e */ /* 0x000fc600000010ff */
[----:B------:R-:W4:Y:S04]  /*541e0*/  LDL.LU R91, [R1+0x1c0] ;  /* 0x0001c000015b7983 */ /* 0x000f280000300800 */
[----:B------:R-:W-:Y:S04]  /*541f0*/  STL [R1+0x3d0], R62 ;  /* 0x0003d03e01007387 */ /* 0x000fe80000100800 */
[----:B------:R-:W-:Y:S04]  /*54200*/  STL [R1+0x3cc], R61 ;  /* 0x0003cc3d01007387 */ /* 0x000fe80000100800 */
[----:B------:R-:W4:Y:S04]  /*54210*/  LDL.LU R2, [R1+0x1bc] ;  /* 0x0001bc0001027983 */ /* 0x000f280000300800 */
[----:B------:R-:W-:Y:S04]  /*54220*/  STL [R1+0x3c8], R60 ;  /* 0x0003c83c01007387 */ /* 0x000fe80000100800 */
[----:B------:R-:W-:Y:S04]  /*54230*/  STL [R1+0x3c4], R59 ;  /* 0x0003c43b01007387 */ /* 0x000fe80000100800 */
[----:B------:R-:W4:Y:S01]  /*54240*/  LDL.LU R3, [R1+0x1b8] ;  /* 0x0001b80001037983 */ /* 0x000f220000300800 */
[----:B------:R-:W-:-:S03]  /*54250*/  F2FP.BF16.F32.PACK_AB R58, R56, R86 ;  /* 0x00000056383a723e */ /* 0x000fc600000010ff */
[----:B------:R-:W4:Y:S04]  /*54260*/  LDL.LU R76, [R1+0x1ac] ;  /* 0x0001ac00014c7983 */ /* 0x000f280000300800 */
[----:B------:R0:W-:Y:S04]  /*54270*/  STL [R1+0x3c0], R57 ;  /* 0x0003c03901007387 */ /* 0x0001e80000100800 */
[----:B------:R-:W4:Y:S04]  /*54280*/  LDL.LU R56, [R1+0x19c] ;  /* 0x00019c0001387983 */ /* 0x000f280000300800 */
[----:B0-----:R-:W4:Y:S04]  /*54290*/  LDL.LU R57, [R1+0x198] ;  /* 0x0001980001397983 */ /* 0x001f280000300800 */
[----:B------:R0:W-:Y:S01]  /*542a0*/  STL [R1+0x3bc], R58 ;  /* 0x0003bc3a01007387 */ /* 0x0001e20000100800 */
[----:B---3--:R-:W-:-:S03]  /*542b0*/  F2FP.BF16.F32.PACK_AB R87, R55, R89 ;  /* 0x000000593757723e */ /* 0x008fc600000010ff */
        /* <DEDUP_REMOVED lines=13> */
[----:B------:R0:W-:Y:S04]  /*54390*/  STL [R1+0x3b8], R87 ;  /* 0x0003b85701007387 */ /* 0x0001e80000100800 */
[----:B0-----:R-:W3:Y:S04]  /*543a0*/  LDL.LU R87, [R1+0x160] ;  /* 0x0001600001577983 */ /* 0x001ee80000300800 */
[----:B------:R-:W3:Y:S01]  /*543b0*/  LDL.LU R89, [R1+0x15c] ;  /* 0x00015c0001597983 */ /* 0x000ee20000300800 */
[----:B--2---:R-:W-:-:S03]  /*543c0*/  F2FP.BF16.F32.PACK_AB R54, R54, R90 ;  /* 0x0000005a3636723e */ /* 0x004fc600000010ff */
[----:B------:R-:W2:Y:S04]  /*543d0*/  LDL.LU R90, [R1+0x2274] ;  /* 0x00227400015a7983 */ /* 0x000ea80000300800 */
[----:B------:R0:W-:Y:S01]  /*543e0*/  STL [R1+0x3b4], R54 ;  /* 0x0003b43601007387 */ /* 0x0001e20000100800 */
[----:B----4-:R-:W-:-:S03]  /*543f0*/  F2FP.BF16.F32.PACK_AB R53, R53, R92 ;  /* 0x0000005c3535723e */ /* 0x010fc600000010ff */
[----:B0-----:R-:W4:Y:S01]  /*54400*/  LDL.LU R54, [R1+0x1a4] ;  /* 0x0001a40001367983 */ /* 0x001f220000300800 */
[----:B------:R-:W-:-:S03]  /*54410*/  F2FP.BF16.F32.PACK_AB R93, R52, R91 ;  /* 0x0000005b345d723e */ /* 0x000fc600000010ff */
[----:B------:R-:W2:Y:S04]  /*54420*/  LDL.LU R92, [R1+0x2270] ;  /* 0x00227000015c7983 */ /* 0x000ea80000300800 */
[----:B------:R0:W-:Y:S01]  /*54430*/  STL [R1+0x3b0], R53 ;  /* 0x0003b03501007387 */ /* 0x0001e20000100800 */
[----:B------:R-:W-:-:S03]  /*54440*/  F2FP.BF16.F32.PACK_AB R51, R51, R2 ;  /* 0x000000023333723e */ /* 0x000fc600000010ff */
[----:B0-----:R-:W2:Y:S04]  /*54450*/  LDL.LU R53, [R1+0x1a8] ;  /* 0x0001a80001357983 */ /* 0x001ea80000300800 */
[----:B------:R-:W2:Y:S04]  /*54460*/  LDL.LU R52, [R1+0x1b0] ;  /* 0x0001b00001347983 */ /* 0x000ea80000300800 */
[----:B------:R-:W2:Y:S04]  /*54470*/  LDL.LU R91, [R1+0x158] ;  /* 0x00015800015b7983 */ /* 0x000ea80000300800 */
[----:B------:R0:W-:Y:S04]  /*54480*/  STL [R1+0x3ac], R93 ;  /* 0x0003ac5d01007387 */ /* 0x0001e80000100800 */
[----:B0-----:R-:W2:Y:S04]  /*54490*/  LDL.LU R93, [R1+0x154] ;  /* 0x00015400015d7983 */ /* 0x001ea80000300800 */
[----:B------:R-:W2:Y:S04]  /*544a0*/  LDL.LU R2, [R1+0x226c] ;  /* 0x00226c0001027983 */ /* 0x000ea80000300800 */
[----:B------:R0:W-:Y:S04]  /*544b0*/  STL [R1+0x3a8], R51 ;  /* 0x0003a83301007387 */ /* 0x0001e80000100800 */
[----:B0-----:R-:W2:Y:S01]  /*544c0*/  LDL.LU R51, [R1+0x1b4] ;  /* 0x0001b40001337983 */ /* 0x001ea20000300800 */
[----:B------:R-:W-:-:S03]  /*544d0*/  F2FP.BF16.F32.PACK_AB R50, R50, R3 ;  /* 0x000000033232723e */ /* 0x000fc600000010ff */
[----:B------:R-:W2:Y:S01]  /*544e0*/  LDL.LU R3, [R1+0x2268] ;  /* 0x0022680001037983 */ /* 0x000ea20000300800 */
[----:B------:R-:W-:-:S03]  /*544f0*/  F2FP.BF16.F32.PACK_AB R47, R47, R76 ;  /* 0x0000004c2f2f723e */ /* 0x000fc600000010ff */
[----:B------:R-:W-:Y:S01]  /*54500*/  STL [R1+0x3a4], R50 ;  /* 0x0003a43201007387 */ /* 0x000fe20000100800 */
[----:B------:R-:W-:Y:S02]  /*54510*/  F2FP.BF16.F32.PACK_AB R43, R43, R56 ;  /* 0x000000382b2b723e */ /* 0x000fe400000010ff */
[----:B------:R-:W-:Y:S02]  /*54520*/  F2FP.BF16.F32.PACK_AB R42, R42, R57 ;  /* 0x000000392a2a723e */ /* 0x000fe400000010ff */
[----:B---3--:R-:W-:Y:S02]  /*54530*/  F2FP.BF16.F32.PACK_AB R41, R41, R58 ;  /* 0x0000003a2929723e */ /* 0x008fe400000010ff */
[----:B------:R-:W-:Y:S02]  /*54540*/  F2FP.BF16.F32.PACK_AB R40, R40, R59 ;  /* 0x0000003b2828723e */ /* 0x000fe400000010ff */
[----:B------:R-:W-:Y:S02]  /*54550*/  F2FP.BF16.F32.PACK_AB R39, R39, R60 ;  /* 0x0000003c2727723e */ /* 0x000fe400000010ff */
[----:B------:R-:W-:-:S02]  /*54560*/  F2FP.BF16.F32.PACK_AB R38, R38, R61 ;  /* 0x0000003d2626723e */ /* 0x000fc400000010ff */
[----:B------:R-:W-:Y:S02]  /*54570*/  F2FP.BF16.F32.PACK_AB R37, R37, R62 ;  /* 0x0000003e2525723e */ /* 0x000fe400000010ff */
[----:B------:R-:W-:Y:S02]  /*54580*/  F2FP.BF16.F32.PACK_AB R36, R36, R63 ;  /* 0x0000003f2424723e */ /* 0x000fe400000010ff */
[----:B------:R-:W-:Y:S02]  /*54590*/  F2FP.BF16.F32.PACK_AB R35, R35, R64 ;  /* 0x000000402323723e */ /* 0x000fe400000010ff */
[----:B------:R-:W-:Y:S02]  /*545a0*/  F2FP.BF16.F32.PACK_AB R34, R34, R65 ;  /* 0x000000412222723e */ /* 0x000fe400000010ff */
[----:B------:R-:W-:Y:S02]  /*545b0*/  F2FP.BF16.F32.PACK_AB R33, R33, R66 ;  /* 0x000000422121723e */ /* 0x000fe400000010ff */
[----:B------:R-:W-:-:S02]  /*545c0*/  F2FP.BF16.F32.PACK_AB R44, R44, R55 ;  /* 0x000000372c2c723e */ /* 0x000fc400000010ff */
[----:B------:R-:W-:Y:S02]  /*545d0*/  F2FP.BF16.F32.PACK_AB R32, R32, R67 ;  /* 0x000000432020723e */ /* 0x000fe400000010ff */
[----:B----4-:R-:W-:Y:S02]  /*545e0*/  F2FP.BF16.F32.PACK_AB R45, R45, R54 ;  /* 0x000000362d2d723e */ /* 0x010fe400000010ff */
[----:B--2---:R-:W-:Y:S02]  /*545f0*/  F2FP.BF16.F32.PACK_AB R46, R46, R53 ;  /* 0x000000352e2e723e */ /* 0x004fe400000010ff */
[----:B------:R-:W-:Y:S02]  /*54600*/  F2FP.BF16.F32.PACK_AB R48, R48, R52 ;  /* 0x000000343030723e */ /* 0x000fe400000010ff */
[----:B------:R-:W-:-:S05]  /*54610*/  F2FP.BF16.F32.PACK_AB R49, R49, R51 ;  /* 0x000000333131723e */ /* 0x000fca00000010ff */
[----:B------:R-:W-:Y:S04]  /*54620*/  STL [R1+0x3a0], R49 ;  /* 0x0003a03101007387 */ /* 0x000fe80000100800 */
[----:B------:R-:W2:Y:S01]  /*54630*/  LDL.LU R76, [R1+0x14c] ;  /* 0x00014c00014c7983 */ /* 0x000ea20000300800 */
[----:B------:R-:W-:Y:S02]  /*54640*/  F2FP.BF16.F32.PACK_AB R30, R30, R3 ;  /* 0x000000031e1e723e */ /* 0x000fe400000010ff */
[----:B------:R-:W-:Y:S01]  /*54650*/  F2FP.BF16.F32.PACK_AB R31, R31, R77 ;  /* 0x0000004d1f1f723e */ /* 0x000fe200000010ff */
        /* <DEDUP_REMOVED lines=17> */
[----:B------:R1:W3:Y:S01]  /*54770*/  LDL.LU R3, [R1+0x2264] ;  /* 0x0022640001037983 */ /* 0x0002e20000300800 */
[----:B------:R-:W-:-:S02]  /*54780*/  F2FP.BF16.F32.PACK_AB R29, R29, R86 ;  /* 0x000000561d1d723e */ /* 0x000fc400000010ff */
[----:B------:R-:W-:Y:S01]  /*54790*/  F2FP.BF16.F32.PACK_AB R28, R28, R87 ;  /* 0x000000571c1c723e */ /* 0x000fe200000010ff */
[----:B------:R-:W-:Y:S01]  /*547a0*/  STL [R1+0x358], R31 ;  /* 0x0003581f01007387 */ /* 0x000fe20000100800 */
[----:B------:R-:W-:-:S03]  /*547b0*/  F2FP.BF16.F32.PACK_AB R27, R27, R89 ;  /* 0x000000591b1b723e */ /* 0x000fc600000010ff */
[----:B------:R0:W-:Y:S04]  /*547c0*/  STL [R1+0x354], R30 ;  /* 0x0003541e01007387 */ /* 0x0001e80000100800 */
[----:B------:R4:W-:Y:S04]  /*547d0*/  STL [R1+0x350], R29 ;  /* 0x0003501d01007387 */ /* 0x0009e80000100800 */
[----:B0-----:R-:W3:Y:S04]  /*547e0*/  LDL R30, [R1+0xeb0] ;  /* 0x000eb000011e7983 */ /* 0x001ee80000100800 */
[----:B------:R0:W-:Y:S04]  /*547f0*/  STL [R1+0x34c], R28 ;  /* 0x00034c1c01007387 */ /* 0x0001e80000100800 */
[----:B----4-:R-:W4:Y:S04]  /*54800*/  LDL R29, [R1+0xebc] ;  /* 0x000ebc00011d7983 */ /* 0x010f280000100800 */
[----:B------:R-:W-:Y:S04]  /*54810*/  STL [R1+0x348], R27 ;  /* 0x0003481b01007387 */ /* 0x000fe80000100800 */
[----:B0-----:R-:W4:Y:S01]  /*54820*/  LDL R28, [R1+0xeb8] ;  /* 0x000eb800011c7983 */ /* 0x001f220000100800 */
[----:B------:R-:W-:-:S02]  /*54830*/  F2FP.BF16.F32.PACK_AB R26, R26, R91 ;  /* 0x0000005b1a1a723e */ /* 0x000fc400000010ff */
[----:B------:R-:W-:Y:S02]  /*54840*/  F2FP.BF16.F32.PACK_AB R0, R24, R2 ;  /* 0x000000021800723e */ /* 0x000fe400000010ff */
[----:B------:R-:W-:Y:S01]  /*54850*/  F2FP.BF16.F32.PACK_AB R22, R22, R92 ;  /* 0x0000005c1616723e */ /* 0x000fe200000010ff */
[----:B------:R-:W-:Y:S01]  /*54860*/  STL [R1+0x344], R26 ;  /* 0x0003441a01007387 */ /* 0x000fe20000100800 */
[----:B------:R-:W-:Y:S01]  /*54870*/  F2FP.BF16.F32.PACK_AB R21, R21, R90 ;  /* 0x0000005a1515723e */ /* 0x000fe200000010ff */
[----:B------:R-:W0:Y:S01]  /*54880*/  LDC R24, c[0x0][0x398] ;  /* 0x0000e600ff187b82 */ /* 0x000e220000000800 */
[----:B------:R-:W-:Y:S02]  /*54890*/  F2FP.BF16.F32.PACK_AB R20, R20, R88 ;  /* 0x000000581414723e */ /* 0x000fe400000010ff */
[----:B------:R-:W-:Y:S02]  /*548a0*/  F2FP.BF16.F32.PACK_AB R19, R19, R85 ;  /* 0x000000551313723e */ /* 0x000fe400000010ff */
[----:B------:R-:W-:-:S02]  /*548b0*/  F2FP.BF16.F32.PACK_AB R18, R18, R84 ;  /* 0x000000541212723e */ /* 0x000fc400000010ff */
[----:B------:R-:W-:Y:S01]  /*548c0*/  F2FP.BF16.F32.PACK_AB R17, R17, R83 ;  /* 0x000000531111723e */ /* 0x000fe200000010ff */
[----:B------:R-:W0:Y:S01]  /*548d0*/  LDC R2, c[0x0][0x398] ;  /* 0x0000e600ff027b82 */ /* 0x000e220000000800 */
[----:B------:R-:W-:Y:S02]  /*548e0*/  F2FP.BF16.F32.PACK_AB R16, R16, R82 ;  /* 0x000000521010723e */ /* 0x000fe400000010ff */
[----:B--2---:R-:W-:Y:S02]  /*548f0*/  F2FP.BF16.F32.PACK_AB R23, R23, R76 ;  /* 0x0000004c1717723e */ /* 0x004fe400000010ff */
[----:B---3--:R-:W-:-:S05]  /*54900*/  F2FP.BF16.F32.PACK_AB R3, R25, R93 ;  /* 0x0000005d1903723e */ /* 0x008fca00000010ff */
[----:B------:R2:W-:Y:S04]  /*54910*/  STL [R1+0x340], R3 ;  /* 0x0003400301007387 */ /* 0x0005e80000100800 */
[----:B------:R3:W-:Y:S04]  /*54920*/  STL [R1+0x33c], R0 ;  /* 0x00033c0001007387 */ /* 0x0007e80000100800 */
[----:B------:R-:W-:Y:S04]  /*54930*/  STL [R1+0x338], R23 ;  /* 0x0003381701007387 */ /* 0x000fe80000100800 */
[----:B------:R-:W-:Y:S01]  /*54940*/  STL [R1+0x334], R22 ;  /* 0x0003341601007387 */ /* 0x000fe20000100800 */
[----:B--2---:R-:W4:Y:S03]  /*54950*/  LDC R3, c[0x0][0x398] ;  /* 0x0000e600ff037b82 */ /* 0x004f260000000800 */
[----:B------:R-:W-:Y:S04]  /*54960*/  STL [R1+0x330], R21 ;  /* 0x0003301501007387 */ /* 0x000fe80000100800 */
[----:B------:R-:W-:Y:S01]  /*54970*/  STL [R1+0x32c], R20 ;  /* 0x00032c1401007387 */ /* 0x000fe20000100800 */
[----:B------:R-:W-:Y:S01]  /*54980*/  F2FP.BF16.F32.PACK_AB R15, R15, R81 ;  /* 0x000000510f0f723e */ /* 0x000fe200000010ff */
[----:B---3--:R-:W2:Y:S02]  /*54990*/  LDC R0, c[0x0][0x398] ;  /* 0x0000e600ff007b82 */ /* 0x008ea40000000800 */
[----:B------:R-:W-:Y:S04]  /*549a0*/  STL [R1+0x324], R19 ;  /* 0x0003241301007387 */ /* 0x000fe80000100800 */
[----:B------:R-:W-:Y:S04]  /*549b0*/  STL [R1+0x31c], R18 ;  /* 0x00031c1201007387 */ /* 0x000fe80000100800 */
[----:B------:R-:W3:Y:S01]  /*549c0*/  LDL R93, [R1+0xeb4] ;  /* 0x000eb400015d7983 */ /* 0x000ee20000100800 */
[----:B------:R-:W-:-:S02]  /*549d0*/  F2FP.BF16.F32.PACK_AB R14, R14, R80 ;  /* 0x000000500e0e723e */ /* 0x000fc400000010ff */
[----:B------:R-:W-:Y:S01]  /*549e0*/  F2FP.BF16.F32.PACK_AB R13, R13, R79 ;  /* 0x0000004f0d0d723e */ /* 0x000fe200000010ff */
[----:B------:R-:W-:Y:S01]  /*549f0*/  STL [R1+0x314], R17 ;  /* 0x0003141101007387 */ /* 0x000fe20000100800 */
[----:B------:R-:W-:Y:S02]  /*54a00*/  F2FP.BF16.F32.PACK_AB R12, R12, R78 ;  /* 0x0000004e0c0c723e */ /* 0x000fe400000010ff */
[----:B------:R-:W-:Y:S01]  /*54a10*/  F2FP.BF16.F32.PACK_AB R11, R11, R75 ;  /* 0x0000004b0b0b723e */ /* 0x000fe200000010ff */
[----:B------:R-:W-:Y:S01]  /*54a20*/  STL [R1+0x30c], R16 ;  /* 0x00030c1001007387 */ /* 0x000fe20000100800 */
[----:B------:R-:W-:Y:S02]  /*54a30*/  F2FP.BF16.F32.PACK_AB R10, R10, R74 ;  /* 0x0000004a0a0a723e */ /* 0x000fe400000010ff */
[----:B------:R-:W-:Y:S01]  /*54a40*/  F2FP.BF16.F32.PACK_AB R9, R9, R73 ;  /* 0x000000490909723e */ /* 0x000fe200000010ff */
[----:B------:R-:W-:Y:S01]  /*54a50*/  STL [R1+0x304], R15 ;  /* 0x0003040f01007387 */ /* 0x000fe20000100800 */
[----:B------:R-:W-:-:S02]  /*54a60*/  F2FP.BF16.F32.PACK_AB R8, R8, R72 ;  /* 0x000000480808723e */ /* 0x000fc400000010ff */
[----:B------:R-:W-:Y:S01]  /*54a70*/  F2FP.BF16.F32.PACK_AB R7, R7, R71 ;  /* 0x000000470707723e */ /* 0x000fe200000010ff */
[----:B------:R-:W-:Y:S01]  /*54a80*/  STL [R1+0x2fc], R14 ;  /* 0x0002fc0e01007387 */ /* 0x000fe20000100800 */
[----:B------:R-:W-:Y:S02]  /*54a90*/  F2FP.BF16.F32.PACK_AB R6, R6, R70 ;  /* 0x000000460606723e */ /* 0x000fe400000010ff */
[----:B------:R-:W-:Y:S01]  /*54aa0*/  F2FP.BF16.F32.PACK_AB R5, R5, R69 ;  /* 0x000000450505723e */ /* 0x000fe200000010ff */
[----:B------:R-:W-:Y:S01]  /*54ab0*/  STL [R1+0x2f4], R13 ;  /* 0x0002f40d01007387 */ /* 0x000fe20000100800 */
[----:B------:R-:W-:Y:S02]  /*54ac0*/  F2FP.BF16.F32.PACK_AB R4, R4, R68 ;  /* 0x000000440404723e */ /* 0x000fe400000010ff */
[----:B0-----:R-:W-:Y:S01]  /*54ad0*/  ISETP.LT.AND P3, PT, R30, R24, !P0 ;  /* 0x000000181e00720c */ /* 0x001fe20004761270 */
[----:B------:R-:W-:Y:S01]  /*54ae0*/  STL [R1+0x2ec], R12 ;  /* 0x0002ec0c01007387 */ /* 0x000fe20000100800 */
[----:B----4-:R-:W-:-:S02]  /*54af0*/  ISETP.LT.AND P4, PT, R29, R3, !P0 ;  /* 0x000000031d00720c */ /* 0x010fc40004781270 */
[----:B------:R-:W-:Y:S01]  /*54b00*/  ISETP.LT.AND P5, PT, R28, R2, !P0 ;  /* 0x000000021c00720c */ /* 0x000fe200047a1270 */
        /* <DEDUP_REMOVED lines=9> */
[----:B--2---:R2:W-:Y:S01]  /*54ba0*/  STL [R1+0x21c8], R0 ;  /* 0x0021c80001007387 */ /* 0x0045e20000100800 */
[----:B0-----:R-:W0:Y:S02]  /*54bb0*/  LDTM.x64 R4, tmem[UR4+0x100] ;  /* 0x00010004000479ee */ /* 0x001e240008340000 */
[----:B0-----:R-:W-:-:S02]  /*54bc0*/  IMAD.MOV.U32 R72, RZ, RZ, R19 ;  /* 0x000000ffff487224 */ /* 0x001fc400078e0013 */
[----:B------:R-:W-:Y:S02]  /*54bd0*/  IMAD.MOV.U32 R73, RZ, RZ, R20 ;  /* 0x000000ffff497224 */ /* 0x000fe400078e0014 */
[----:B------:R-:W-:Y:S02]  /*54be0*/  IMAD.MOV.U32 R74, RZ, RZ, R21 ;  /* 0x000000ffff4a7224 */ /* 0x000fe400078e0015 */
[----:B------:R-:W-:Y:S02]  /*54bf0*/  IMAD.MOV.U32 R75, RZ, RZ, R22 ;  /* 0x000000ffff4b7224 */ /* 0x000fe400078e0016 */
[----:B------:R-:W-:Y:S02]  /*54c00*/  IMAD.MOV.U32 R78, RZ, RZ, R23 ;  /* 0x000000ffff4e7224 */ /* 0x000fe400078e0017 */
[----:B------:R-:W-:Y:S02]  /*54c10*/  IMAD.MOV.U32 R79, RZ, RZ, R24 ;  /* 0x000000ffff4f7224 */ /* 0x000fe400078e0018 */
[----:B----4-:R-:W-:-:S02]  /*54c20*/  IMAD.MOV.U32 R2, RZ, RZ, R51 ;  /* 0x000000ffff027224 */ /* 0x010fc400078e0033 */
[----:B------:R-:W-:Y:S02]  /*54c30*/  IMAD.MOV.U32 R77, RZ, RZ, R34 ;  /* 0x000000ffff4d7224 */ /* 0x000fe400078e0022 */
[----:B------:R-:W-:Y:S02]  /*54c40*/  IMAD.MOV.U32 R92, RZ, RZ, R33 ;  /* 0x000000ffff5c7224 */ /* 0x000fe400078e0021 */
[----:B------:R-:W-:Y:S02]  /*54c50*/  IMAD.MOV.U32 R90, RZ, RZ, R32 ;  /* 0x000000ffff5a7224 */ /* 0x000fe400078e0020 */
[----:B------:R-:W-:Y:S02]  /*54c60*/  IMAD.MOV.U32 R88, RZ, RZ, R31 ;  /* 0x000000ffff587224 */ /* 0x000fe400078e001f */
[----:B------:R-:W-:Y:S02]  /*54c70*/  IMAD.MOV.U32 R85, RZ, RZ, R30 ;  /* 0x000000ffff557224 */ /* 0x000fe400078e001e */
[----:B------:R-:W-:-:S02]  /*54c80*/  IMAD.MOV.U32 R84, RZ, RZ, R29 ;  /* 0x000000ffff547224 */ /* 0x000fc400078e001d */
[----:B------:R-:W-:Y:S02]  /*54c90*/  IMAD.MOV.U32 R83, RZ, RZ, R28 ;  /* 0x000000ffff537224 */ /* 0x000fe400078e001c */
[----:B------:R-:W-:Y:S02]  /*54ca0*/  IMAD.MOV.U32 R82, RZ, RZ, R27 ;  /* 0x000000ffff527224 */ /* 0x000fe400078e001b */
[----:B------:R-:W-:Y:S02]  /*54cb0*/  IMAD.MOV.U32 R81, RZ, RZ, R26 ;  /* 0x000000ffff517224 */ /* 0x000fe400078e001a */
[----:B------:R-:W-:Y:S02]  /*54cc0*/  IMAD.MOV.U32 R80, RZ, RZ, R25 ;  /* 0x000000ffff507224 */ /* 0x000fe400078e0019 */
[----:B------:R-:W-:Y:S02]  /*54cd0*/  IMAD.MOV.U32 R71, RZ, RZ, R18 ;  /* 0x000000ffff477224 */ /* 0x000fe400078e0012 */
[----:B------:R-:W-:-:S02]  /*54ce0*/  IMAD.MOV.U32 R70, RZ, RZ, R17 ;  /* 0x000000ffff467224 */ /* 0x000fc400078e0011 */
[----:B------:R-:W-:Y:S02]  /*54cf0*/  IMAD.MOV.U32 R69, RZ, RZ, R16 ;  /* 0x000000ffff457224 */ /* 0x000fe400078e0010 */
[----:B------:R-:W-:Y:S01]  /*54d00*/  IMAD.MOV.U32 R68, RZ, RZ, R15 ;  /* 0x000000ffff447224 */ /* 0x000fe200078e000f */
[----:B---3--:R-:W-:Y:S01]  /*54d10*/  STL [R1+0x21c0], R93 ;  /* 0x0021c05d01007387 */ /* 0x008fe20000100800 */
[----:B------:R-:W-:Y:S01]  /*54d20*/  ISETP.LT.AND P0, PT, R93, R0, !P0 ;  /* 0x000000005d00720c */ /* 0x000fe20004701270 */
[----:B--2---:R-:W-:Y:S02]  /*54d30*/  IMAD.MOV.U32 R0, RZ, RZ, R67 ;  /* 0x000000ffff007224 */ /* 0x004fe400078e0043 */
[----:B------:R-:W-:Y:S04]  /*54d40*/  STL.64 [R1+0x100], R4 ;  /* 0x0001000401007387 */ /* 0x000fe80000100a00 */
[----:B------:R-:W-:Y:S04]  /*54d50*/  STL.64 [R1+0x108], R6 ;  /* 0x0001080601007387 */ /* 0x000fe80000100a00 */
        /* <DEDUP_REMOVED lines=21> */
[----:B------:R0:W-:Y:S04]  /*54eb0*/  STL [R1+0x2260], R72 ;  /* 0x0022604801007387 */ /* 0x0001e80000100800 */
[----:B------:R-:W-:Y:S04]  /*54ec0*/  STL [R1+0x225c], R73 ;  /* 0x00225c4901007387 */ /* 0x000fe80000100800 */
[----:B------:R2:W-:Y:S01]  /*54ed0*/  STL [R1+0x2258], R74 ;  /* 0x0022584a01007387 */ /* 0x0005e20000100800 */
[----:B0-----:R-:W-:Y:S01]  /*54ee0*/  IMAD.MOV.U32 R72, RZ, RZ, R0 ;  /* 0x000000ffff487224 */ /* 0x001fe200078e0000 */
[----:B------:R-:W0:Y:S02]  /*54ef0*/  LDTM.x64 R4, tmem[UR4+0x140] ;  /* 0x00014004000479ee */ /* 0x000e240008340000 */
[----:B--2---:R-:W2:Y:S04]  /*54f00*/  LDL.LU R74, [R1+0x1f8] ;  /* 0x0001f800014a7983 */ /* 0x004ea80000300800 */
[----:B------:R3:W-:Y:S04]  /*54f10*/  STL [R1+0x2254], R75 ;  /* 0x0022544b01007387 */ /* 0x0007e80000100800 */
[----:B---3--:R-:W3:Y:S04]  /*54f20*/  LDL.LU R75, [R1+0x1f4] ;  /* 0x0001f400014b7983 */ /* 0x008ee80000300800 */
[----:B------:R4:W-:Y:S04]  /*54f30*/  STL [R1+0x2250], R78 ;  /* 0x0022504e01007387 */ /* 0x0009e80000100800 */
[----:B----4-:R-:W4:Y:S04]  /*54f40*/  LDL.LU R78, [R1+0x1f0] ;  /* 0x0001f000014e7983 */ /* 0x010f280000300800 */
[----:B------:R0:W-:Y:S04]  /*54f50*/  STL [R1+0x224c], R79 ;  /* 0x00224c4f01007387 */ /* 0x0001e80000100800 */
[----:B0-----:R-:W4:Y:S04]  /*54f60*/  LDL.LU R79, [R1+0x1ec] ;  /* 0x0001ec00014f7983 */ /* 0x001f280000300800 */
        /* <DEDUP_REMOVED lines=17> */
[----:B0-----:R-:W4:Y:S01]  /*55080*/  LDL.LU R92, [R1+0x1c8] ;  /* 0x0001c800015c7983 */ /* 0x001f220000300800 */
[----:B------:R-:W-:-:S02]  /*55090*/  IMAD.MOV.U32 R3, RZ, RZ, R19 ;  /* 0x000000ffff037224 */ /* 0x000fc400078e0013 */
[----:B------:R-:W-:Y:S01]  /*550a0*/  IMAD.MOV.U32 R0, RZ, RZ, R18 ;  /* 0x000000ffff007224 */ /* 0x000fe200078e0012 */
[----:B------:R0:W-:Y:S01]  /*550b0*/  STL [R1+0x2224], R77 ;  /* 0x0022244d01007387 */ /* 0x0001e20000100800 */
[----:B------:R-:W-:Y:S02]  /*550c0*/  IMAD.MOV.U32 R86, RZ, RZ, R12 ;  /* 0x000000ffff567224 */ /* 0x000fe400078e000c */
[----:B------:R-:W-:Y:S01]  /*550d0*/  IMAD.MOV.U32 R93, RZ, RZ, R8 ;  /* 0x000000ffff5d7224 */ /* 0x000fe200078e0008 */
[----:B------:R0:W-:Y:S01]  /*550e0*/  STL [R1+0x2220], R2 ;  /* 0x0022200201007387 */ /* 0x0001e20000100800 */
[----:B------:R-:W-:Y:S02]  /*550f0*/  IMAD.MOV.U32 R87, RZ, RZ, R7 ;  /* 0x000000ffff577224 */ /* 0x000fe400078e0007 */
[----:B------:R-:W-:Y:S01]  /*55100*/  IMAD.MOV.U32 R89, RZ, RZ, R6 ;  /* 0x000000ffff597224 */ /* 0x000fe200078e0006 */
[----:B------:R-:W-:Y:S01]  /*55110*/  STL [R1+0x14], R9 ;  /* 0x0000140901007387 */ /* 0x000fe20000100800 */
[----:B------:R-:W-:-:S02]  /*55120*/  IMAD.MOV.U32 R91, RZ, RZ, R5 ;  /* 0x000000ffff5b7224 */ /* 0x000fc400078e0005 */
[----:B------:R-:W-:Y:S01]  /*55130*/  IMAD.MOV.U32 R76, RZ, RZ, R4 ;  /* 0x000000ffff4c7224 */ /* 0x000fe200078e0004 */
        /* <DEDUP_REMOVED lines=28> */
[----:B0-----:R-:W4:Y:S04]  /*55300*/  LDL.LU R77, [R1+0x1c4] ;  /* 0x0001c400014d7983 */ /* 0x001f280000300800 */
[----:B------:R-:W4:Y:S01]  /*55310*/  LDL.LU R2, [R1+0x1c0] ;  /* 0x0001c00001027983 */ /* 0x000f220000300800 */
[----:B-1----:R-:W0:Y:S02]  /*55320*/  LDTM.x64 R4, tmem[UR4+0x180] ;  /* 0x00018004000479ee */ /* 0x002e240008340000 */
[----:B0-----:R-:W-:-:S02]  /*55330*/  F2FP.BF16.F32.PACK_AB R73, R67, R72 ;  /* 0x000000484349723e */ /* 0x001fc400000010ff */
[----:B------:R-:W4:Y:S01]  /*55340*/  LDL.LU R72, [R1+0x2260] ;  /* 0x0022600001487983 */ /* 0x000f220000300800 */
[----:B--2---:R-:W-:-:S03]  /*55350*/  F2FP.BF16.F32.PACK_AB R67, R66, R74 ;  /* 0x0000004a4243723e */ /* 0x004fc600000010ff */
[----:B------:R0:W-:Y:S01]  /*55360*/  STL [R1+0x1fc], R73 ;  /* 0x0001fc4901007387 */ /* 0x0001e20000100800 */
[----:B---3--:R-:W-:Y:S02]  /*55370*/  F2FP.BF16.F32.PACK_AB R65, R65, R75 ;  /* 0x0000004b4141723e */ /* 0x008fe400000010ff */
[----:B----4-:R-:W-:Y:S01]  /*55380*/  F2FP.BF16.F32.PACK_AB R64, R64, R78 ;  /* 0x0000004e4040723e */ /* 0x010fe200000010ff */
[----:B0-----:R-:W2:Y:S04]  /*55390*/  LDL.LU R73, [R1+0x225c] ;  /* 0x00225c0001497983 */ /* 0x001ea80000300800 */
[----:B------:R-:W3:Y:S04]  /*553a0*/  LDL.LU R74, [R1+0x2258] ;  /* 0x00225800014a7983 */ /* 0x000ee80000300800 */
[----:B------:R-:W4:Y:S04]  /*553b0*/  LDL.LU R66, [R1+0x180] ;  /* 0x0001800001427983 */ /* 0x000f280000300800 */
[----:B------:R0:W-:Y:S01]  /*553c0*/  STL [R1+0x1f8], R67 ;  /* 0x0001f84301007387 */ /* 0x0001e20000100800 */
[----:B------:R-:W-:-:S02]  /*553d0*/  F2FP.BF16.F32.PACK_AB R63, R63, R79 ;  /* 0x0000004f3f3f723e */ /* 0x000fc400000010ff */
[----:B------:R-:W-:Y:S01]  /*553e0*/  F2FP.BF16.F32.PACK_AB R62, R62, R80 ;  /* 0x000000503e3e723e */ /* 0x000fe200000010ff */
[----:B0-----:R-:W2:Y:S04]  /*553f0*/  LDL.LU R67, [R1+0x17c] ;  /* 0x00017c0001437983 */ /* 0x001ea80000300800 */
[----:B------:R-:W3:Y:S04]  /*55400*/  LDL.LU R75, [R1+0x2254] ;  /* 0x00225400014b7983 */ /* 0x000ee80000300800 */
[----:B------:R0:W-:Y:S01]  /*55410*/  STL [R1+0x1f4], R65 ;  /* 0x0001f44101007387 */ /* 0x0001e20000100800 */
[----:B------:R-:W-:-:S03]  /*55420*/  F2FP.BF16.F32.PACK_AB R61, R61, R81 ;  /* 0x000000513d3d723e */ /* 0x000fc600000010ff */
[----:B0-----:R-:W3:Y:S04]  /*55430*/  LDL.LU R65, [R1+0x184] ;  /* 0x0001840001417983 */ /* 0x001ee80000300800 */
[----:B------:R-:W3:Y:S04]  /*55440*/  LDL.LU R78, [R1+0x2250] ;  /* 0x00225000014e7983 */ /* 0x000ee80000300800 */
[----:B------:R0:W-:Y:S01]  /*55450*/  STL [R1+0x1f0], R64 ;  /* 0x0001f04001007387 */ /* 0x0001e20000100800 */
[----:B------:R-:W-:Y:S02]  /*55460*/  F2FP.BF16.F32.PACK_AB R60, R60, R82 ;  /* 0x000000523c3c723e */ /* 0x000fe400000010ff */
[----:B------:R-:W-:Y:S01]  /*55470*/  F2FP.BF16.F32.PACK_AB R59, R59, R83 ;  /* 0x000000533b3b723e */ /* 0x000fe200000010ff */
[----:B0-----:R-:W3:Y:S04]  /*55480*/  LDL.LU R64, [R1+0x188] ;  /* 0x0001880001407983 */ /* 0x001ee80000300800 */
[----:B------:R-:W3:Y:S04]  /*55490*/  LDL.LU R79, [R1+0x224c] ;  /* 0x00224c00014f7983 */ /* 0x000ee80000300800 */
[----:B------:R0:W-:Y:S01]  /*554a0*/  STL [R1+0x1ec], R63 ;  /* 0x0001ec3f01007387 */ /* 0x0001e20000100800 */
[----:B------:R-:W-:-:S03]  /*554b0*/  F2FP.BF16.F32.PACK_AB R58, R58, R84 ;  /* 0x000000543a3a723e */ /* 0x000fc600000010ff */
        /* <DEDUP_REMOVED lines=18> */
[----:B------:R0:W-:Y:S04]  /*555e0*/  STL [R1+0x1d8], R58 ;  /* 0x0001d83a01007387 */ /* 0x0001e80000100800 */
        /* <DEDUP_REMOVED lines=10> */
[----:B------:R-:W3:Y:S01]  /*55690*/  LDL.LU R92, [R1+0x2228] ;  /* 0x00222800015c7983 */ /* 0x000ee20000300800 */
[----:B------:R-:W-:-:S03]  /*556a0*/  F2FP.BF16.F32.PACK_AB R53, R53, R77 ;  /* 0x0000004d3535723e */ /* 0x000fc600000010ff */
        /* <DEDUP_REMOVED lines=8> */
[----:B0-----:R-:W3:Y:S01]  /*55730*/  LDL.LU R52, [R1+0x1b8] ;  /* 0x0001b80001347983 */ /* 0x001ee20000300800 */
[----:B----4-:R-:W-:-:S02]  /*55740*/  F2FP.BF16.F32.PACK_AB R36, R36, R66 ;  /* 0x000000422424723e */ /* 0x010fc400000010ff */
[----:B--2---:R-:W-:Y:S02]  /*55750*/  F2FP.BF16.F32.PACK_AB R35, R35, R67 ;  /* 0x000000432323723e */ /* 0x004fe400000010ff */
[----:B---3--:R-:W-:Y:S02]  /*55760*/  F2FP.BF16.F32.PACK_AB R37, R37, R65 ;  /* 0x000000412525723e */ /* 0x008fe400000010ff */
[----:B------:R-:W-:Y:S02]  /*55770*/  F2FP.BF16.F32.PACK_AB R38, R38, R64 ;  /* 0x000000402626723e */ /* 0x000fe400000010ff */
        /* <DEDUP_REMOVED lines=10> */
[----:B------:R-:W-:Y:S02]  /*55820*/  F2FP.BF16.F32.PACK_AB R49, R49, R53 ;  /* 0x000000353131723e */ /* 0x000fe400000010ff */
[----:B------:R-:W-:Y:S02]  /*55830*/  F2FP.BF16.F32.PACK_AB R51, R51, R2 ;  /* 0x000000023333723e */ /* 0x000fe400000010ff */
[----:B------:R0:W2:Y:S01]  /*55840*/  LDL.LU R2, [R1+0x221c] ;  /* 0x00221c0001027983 */ /* 0x0000a20000300800 */
[----:B------:R-:W-:-:S03]  /*55850*/  F2FP.BF16.F32.PACK_AB R34, R34, R77 ;  /* 0x0000004d2222723e */ /* 0x000fc600000010ff */
[----:B------:R-:W-:Y:S01]  /*55860*/  STL [R1+0x1bc], R51 ;  /* 0x0001bc3301007387 */ /* 0x000fe20000100800 */
[----:B------:R-:W-:-:S05]  /*55870*/  F2FP.BF16.F32.PACK_AB R50, R50, R52 ;  /* 0x000000343232723e */ /* 0x000fca00000010ff */
        /* <DEDUP_REMOVED lines=13> */
[----:B------:R-:W-:-:S03]  /*55950*/  F2FP.BF16.F32.PACK_AB R33, R33, R92 ;  /* 0x0000005c2121723e */ /* 0x000fc600000010ff */
[----:B------:R-:W-:Y:S04]  /*55960*/  STL [R1+0x184], R37 ;  /* 0x0001842501007387 */ /* 0x000fe80000100800 */
[----:B------:R-:W-:Y:S04]  /*55970*/  STL [R1+0x180], R36 ;  /* 0x0001802401007387 */ /* 0x000fe80000100800 */
[----:B------:R0:W3:Y:S04]  /*55980*/  LDL.LU R77, [R1+0x2218] ;  /* 0x00221800014d7983 */ /* 0x0000e80000300800 */
[----:B------:R-:W-:Y:S04]  /*55990*/  STL [R1+0x17c], R35 ;  /* 0x00017c2301007387 */ /* 0x000fe80000100800 */
[----:B------:R0:W4:Y:S04]  /*559a0*/  LDL.LU R92, [R1+0x2214] ;  /* 0x00221400015c7983 */ /* 0x0001280000300800 */
[----:B------:R-:W-:Y:S04]  /*559b0*/  STL [R1+0x178], R34 ;  /* 0x0001782201007387 */ /* 0x000fe80000100800 */
[----:B------:R-:W2:Y:S04]  /*559c0*/  LDL.LU R57, [R1+0x128] ;  /* 0x0001280001397983 */ /* 0x000ea80000300800 */
[----:B------:R-:W2:Y:S04]  /*559d0*/  LDL.LU R58, [R1+0x124] ;  /* 0x00012400013a7983 */ /* 0x000ea80000300800 */
[----:B------:R-:W-:Y:S04]  /*559e0*/  STL [R1+0x174], R33 ;  /* 0x0001742101007387 */ /* 0x000fe80000100800 */
[----:B------:R-:W3:Y:S04]  /*559f0*/  LDL.LU R59, [R1+0x120] ;  /* 0x00012000013b7983 */ /* 0x000ee80000300800 */
[----:B------:R-:W2:Y:S04]  /*55a00*/  LDL.LU R60, [R1+0x11c] ;  /* 0x00011c00013c7983 */ /* 0x000ea80000300800 */
[----:B------:R-:W2:Y:S01]  /*55a10*/  LDL.LU R61, [R1+0x118] ;  /* 0x00011800013d7983 */ /* 0x000ea20000300800 */
[----:B------:R-:W-:-:S03]  /*55a20*/  F2FP.BF16.F32.PACK_AB R32, R32, R90 ;  /* 0x0000005a2020723e */ /* 0x000fc600000010ff */
        /* <DEDUP_REMOVED lines=9> */
[----:B------:R0:W2:Y:S04]  /*55ac0*/  LDL.LU R90, [R1+0x2210] ;  /* 0x00221000015a7983 */ /* 0x0000a80000300800 */
[----:B------:R0:W3:Y:S01]  /*55ad0*/  LDL.LU R88, [R1+0x220c] ;  /* 0x00220c0001587983 */ /* 0x0000e20000300800 */
[----:B------:R-:W-:-:S03]  /*55ae0*/  F2FP.BF16.F32.PACK_AB R28, R28, R83 ;  /* 0x000000531c1c723e */ /* 0x000fc600000010ff */
[----:B------:R-:W-:Y:S04]  /*55af0*/  STL [R1+0x170], R32 ;  /* 0x0001702001007387 */ /* 0x000fe80000100800 */
[----:B------:R0:W3:Y:S01]  /*55b00*/  LDL.LU R85, [R1+0x2208] ;  /* 0x0022080001557983 */ /* 0x0000e20000300800 */
[----:B------:R-:W-:-:S03]  /*55b10*/  F2FP.BF16.F32.PACK_AB R27, R27, R82 ;  /* 0x000000521b1b723e */ /* 0x000fc600000010ff */
[----:B------:R-:W-:Y:S04]  /*55b20*/  STL [R1+0x16c], R31 ;  /* 0x00016c1f01007387 */ /* 0x000fe80000100800 */
[----:B------:R0:W3:Y:S04]  /*55b30*/  LDL.LU R84, [R1+0x2204] ;  /* 0x0022040001547983 */ /* 0x0000e80000300800 */
[----:B------:R-:W-:Y:S01]  /*55b40*/  STL [R1+0x168], R30 ;  /* 0x0001681e01007387 */ /* 0x000fe20000100800 */
[----:B------:R-:W-:-:S03]  /*55b50*/  F2FP.BF16.F32.PACK_AB R26, R26, R81 ;  /* 0x000000511a1a723e */ /* 0x000fc600000010ff */
[----:B------:R0:W3:Y:S04]  /*55b60*/  LDL.LU R83, [R1+0x2200] ;  /* 0x0022000001537983 */ /* 0x0000e80000300800 */
[----:B------:R-:W-:Y:S01]  /*55b70*/  STL [R1+0x164], R29 ;  /* 0x0001641d01007387 */ /* 0x000fe20000100800 */
[----:B------:R-:W-:-:S03]  /*55b80*/  F2FP.BF16.F32.PACK_AB R25, R25, R80 ;  /* 0x000000501919723e */ /* 0x000fc600000010ff */
[----:B------:R0:W3:Y:S04]  /*55b90*/  LDL.LU R82, [R1+0x21fc] ;  /* 0x0021fc0001527983 */ /* 0x0000e80000300800 */
[----:B------:R-:W-:Y:S04]  /*55ba0*/  STL [R1+0x160], R28 ;  /* 0x0001601c01007387 */ /* 0x000fe80000100800 */
[----:B------:R0:W3:Y:S04]  /*55bb0*/  LDL.LU R81, [R1+0x21f8] ;  /* 0x0021f80001517983 */ /* 0x0000e80000300800 */
[----:B------:R-:W-:Y:S04]  /*55bc0*/  STL [R1+0x15c], R27 ;  /* 0x00015c1b01007387 */ /* 0x000fe80000100800 */
[----:B------:R0:W3:Y:S01]  /*55bd0*/  LDL.LU R80, [R1+0x21f4] ;  /* 0x0021f40001507983 */ /* 0x0000e20000300800 */
[----:B------:R-:W-:-:S03]  /*55be0*/  F2FP.BF16.F32.PACK_AB R24, R24, R79 ;  /* 0x0000004f1818723e */ /* 0x000fc600000010ff */
[----:B------:R-:W-:Y:S04]  /*55bf0*/  STL [R1+0x158], R26 ;  /* 0x0001581a01007387 */ /* 0x000fe80000100800 */
[----:B------:R0:W3:Y:S04]  /*55c00*/  LDL.LU R79, [R1+0x21f0] ;  /* 0x0021f000014f7983 */ /* 0x0000e80000300800 */
[----:B------:R-:W-:Y:S01]  /*55c10*/  STL [R1+0x154], R25 ;  /* 0x0001541901007387 */ /* 0x000fe20000100800 */
[----:B----4-:R-:W-:-:S03]  /*55c20*/  F2FP.BF16.F32.PACK_AB R92, R23, R78 ;  /* 0x0000004e175c723e */ /* 0x010fc600000010ff */
[----:B------:R0:W4:Y:S04]  /*55c30*/  LDL.LU R78, [R1+0x21ec] ;  /* 0x0021ec00014e7983 */ /* 0x0001280000300800 */
[----:B------:R-:W-:Y:S04]  /*55c40*/  STL [R1+0x150], R24 ;  /* 0x0001501801007387 */ /* 0x000fe80000100800 */
[----:B------:R1:W-:Y:S01]  /*55c50*/  STL [R1+0x21a4], R92 ;  /* 0x0021a45c01007387 */ /* 0x0003e20000100800 */
[----:B--2---:R-:W-:-:S03]  /*55c60*/  F2FP.BF16.F32.PACK_AB R90, R22, R75 ;  /* 0x0000004b165a723e */ /* 0x004fc600000010ff */
[----:B------:R0:W2:Y:S01]  /*55c70*/  LDL.LU R75, [R1+0x21e8] ;  /* 0x0021e800014b7983 */ /* 0x0000a20000300800 */
[----:B---3--:R-:W-:-:S03]  /*55c80*/  F2FP.BF16.F32.PACK_AB R88, R21, R74 ;  /* 0x0000004a1558723e */ /* 0x008fc600000010ff */
[----:B------:R3:W-:Y:S04]  /*55c90*/  STL [R1+0x21a8], R90 ;  /* 0x0021a85a01007387 */ /* 0x0007e80000100800 */
[----:B------:R0:W2:Y:S01]  /*55ca0*/  LDL.LU R74, [R1+0x21e4] ;  /* 0x0021e400014a7983 */ /* 0x0000a20000300800 */
[----:B------:R-:W-:-:S03]  /*55cb0*/  F2FP.BF16.F32.PACK_AB R85, R20, R73 ;  /* 0x000000491455723e */ /* 0x000fc600000010ff */
        /* <DEDUP_REMOVED lines=12> */
[----:B-1----:R-:W2:Y:S01]  /*55d80*/  LDL.LU R92, [R1+0x44] ;  /* 0x00004400015c7983 */ /* 0x002ea20000300800 */
[----:B------:R-:W-:-:S03]  /*55d90*/  F2FP.BF16.F32.PACK_AB R79, R14, R57 ;  /* 0x000000390e4f723e */ /* 0x000fc600000010ff */
[----:B---3--:R-:W3:Y:S01]  /*55da0*/  LDL.LU R90, [R1+0x40] ;  /* 0x00004000015a7983 */ /* 0x008ee20000300800 */
[----:B----4-:R-:W-:Y:S02]  /*55db0*/  F2FP.BF16.F32.PACK_AB R78, R13, R58 ;  /* 0x0000003a0d4e723e */ /* 0x010fe400000010ff */
[----:B--2---:R-:W-:Y:S02]  /*55dc0*/  F2FP.BF16.F32.PACK_AB R75, R11, R60 ;  /* 0x0000003c0b4b723e */ /* 0x004fe400000010ff */
[----:B------:R-:W-:Y:S02]  /*55dd0*/  F2FP.BF16.F32.PACK_AB R74, R10, R61 ;  /* 0x0000003d0a4a723e */ /* 0x000fe400000010ff */
[----:B------:R-:W-:Y:S02]  /*55de0*/  F2FP.BF16.F32.PACK_AB R73, R9, R62 ;  /* 0x0000003e0949723e */ /* 0x000fe400000010ff */
[----:B------:R-:W-:Y:S02]  /*55df0*/  F2FP.BF16.F32.PACK_AB R72, R8, R63 ;  /* 0x0000003f0848723e */ /* 0x000fe400000010ff */
[----:B------:R-:W-:-:S02]  /*55e00*/  F2FP.BF16.F32.PACK_AB R71, R7, R64 ;  /* 0x000000400747723e */ /* 0x000fc400000010ff */
[----:B------:R-:W-:Y:S02]  /*55e10*/  F2FP.BF16.F32.PACK_AB R70, R6, R65 ;  /* 0x000000410646723e */ /* 0x000fe400000010ff */
[----:B------:R-:W-:Y:S02]  /*55e20*/  F2FP.BF16.F32.PACK_AB R69, R5, R66 ;  /* 0x000000420545723e */ /* 0x000fe400000010ff */
[----:B------:R-:W-:Y:S02]  /*55e30*/  F2FP.BF16.F32.PACK_AB R68, R4, R67 ;  /* 0x000000430444723e */ /* 0x000fe400000010ff */
[----:B------:R-:W1:Y:S01]  /*55e40*/  LDTM.x64 R4, tmem[UR4+0x1c0] ;  /* 0x0001c004000479ee */ /* 0x000e620008340000 */
[----:B------:R-:W-:Y:S01]  /*55e50*/  NOP ;  /* 0x0000000000007918 */ /* 0x000fe20000000000 */
[----:B-1----:R-:W-:Y:S04]  /*55e60*/  STL [R1+0x21a0], R28 ;  /* 0x0021a01c01007387 */ /* 0x002fe80000100800 */
        /* <DEDUP_REMOVED lines=33> */
[----:B-1----:R-:W2:Y:S04]  /*56080*/  LDL.LU R61, [R1+0x2c] ;  /* 0x00002c00013d7983 */ /* 0x002ea80000300800 */
[----:B------:R1:W-:Y:S04]  /*56090*/  STL [R1+0x2118], R62 ;  /* 0x0021183e01007387 */ /* 0x0003e80000100800 */
[----:B-1----:R-:W4:Y:S04]  /*560a0*/  LDL.LU R62, [R1+0xfc] ;  /* 0x0000fc00013e7983 */ /* 0x002f280000300800 */
[----:B------:R1:W-:Y:S01]  /*560b0*/  STL [R1+0x2114], R63 ;  /* 0x0021143f01007387 */ /* 0x0003e20000100800 */
[----:B------:R-:W-:-:S03]  /*560c0*/  F2FP.BF16.F32.PACK_AB R21, R21, R92 ;  /* 0x0000005c1515723e */ /* 0x000fc600000010ff */
[----:B-1----:R-:W2:Y:S04]  /*560d0*/  LDL R63, [R1+0x568] ;  /* 0x00056800013f7983 */ /* 0x002ea80000100800 */
[----:B------:R1:W-:Y:S01]  /*560e0*/  STL [R1+0x2110], R64 ;  /* 0x0021104001007387 */ /* 0x0003e20000100800 */
[----:B------:R-:W-:-:S03]  /*560f0*/  F2FP.BF16.F32.PACK_AB R18, R18, R0 ;  /* 0x000000001212723e */ /* 0x000fc600000010ff */
[----:B-1----:R-:W2:Y:S04]  /*56100*/  LDL.LU R64, [R1+0x30] ;  /* 0x0000300001407983 */ /* 0x002ea80000300800 */
[----:B------:R1:W-:Y:S04]  /*56110*/  STL [R1+0x210c], R65 ;  /* 0x00210c4101007387 */ /* 0x0003e80000100800 */
[----:B-1----:R-:W2:Y:S04]  /*56120*/  LDL.LU R65, [R1+0x34] ;  /* 0x0000340001417983 */ /* 0x002ea80000300800 */
[----:B------:R1:W-:Y:S04]  /*56130*/  STL [R1+0x2108], R66 ;  /* 0x0021084201007387 */ /* 0x0003e80000100800 */
[----:B-1----:R-:W2:Y:S01]  /*56140*/  LDL.LU R66, [R1+0xeb0] ;  /* 0x000eb00001427983 */ /* 0x002ea20000300800 */
[----:B----4-:R-:W-:-:S05]  /*56150*/  F2FP.BF16.F32.PACK_AB R60, R67, R62 ;  /* 0x0000003e433c723e */ /* 0x010fca00000010ff */
[----:B------:R1:W-:Y:S04]  /*56160*/  STL [R1+0x12c], R60 ;  /* 0x00012c3c01007387 */ /* 0x0003e80000100800 */
[----:B------:R-:W4:Y:S04]  /*56170*/  LDL.LU R92, [R1+0x28] ;  /* 0x00002800015c7983 */ /* 0x000f280000300800 */
[----:B------:R-:W2:Y:S04]  /*56180*/  LDL.LU R62, [R1+0x24] ;  /* 0x00002400013e7983 */ /* 0x000ea80000300800 */
[----:B-1----:R-:W2:Y:S04]  /*56190*/  LDL.LU R60, [R1+0x1c] ;  /* 0x00001c00013c7983 */ /* 0x002ea80000300800 */
[----:B------:R0:W2:Y:S01]  /*561a0*/  LDL.LU R0, [R1+0x21c8] ;  /* 0x0021c80001007983 */ /* 0x0000a20000300800 */
[----:B---3--:R-:W-:-:S03]  /*561b0*/  F2FP.BF16.F32.PACK_AB R20, R20, R90 ;  /* 0x0000005a1414723e */ /* 0x008fc600000010ff */
[----:B------:R-:W3:Y:S01]  /*561c0*/  LDL.LU R90, [R1+0x18] ;  /* 0x00001800015a7983 */ /* 0x000ee20000300800 */
[----:B------:R-:W-:Y:S02]  /*561d0*/  F2FP.BF16.F32.PACK_AB R12, R12, R86 ;  /* 0x000000560c0c723e */ /* 0x000fe400000010ff */
[----:B------:R-:W-:-:S04]  /*561e0*/  F2FP.BF16.F32.PACK_AB R2, R19, R3 ;  /* 0x000000031302723e */ /* 0x000fc800000010ff */
[C---:B------:R-:W-:Y:S02]  /*561f0*/  PRMT R54, R2.reuse, 0x7610, R54 ;  /* 0x0000761002367816 */ /* 0x040fe40000000036 */
[----:B------:R-:W-:Y:S02]  /*56200*/  PRMT R55, R2, 0x7632, R55 ;  /* 0x0000763202377816 */ /* 0x000fe40000000037 */
[----:B------:R-:W1:Y:S01]  /*56210*/  LDC.64 R2, c[0x0][0x398] ;  /* 0x0000e600ff027b82 */ /* 0x000e620000000a00 */
[C---:B------:R-:W-:Y:S02]  /*56220*/  PRMT R56, R20.reuse, 0x7610, R56 ;  /* 0x0000761014387816 */ /* 0x040fe40000000038 */
[----:B------:R-:W-:-:S05]  /*56230*/  PRMT R57, R20, 0x7632, R57 ;  /* 0x0000763214397816 */ /* 0x000fca0000000039 */
[----:B------:R-:W0:Y:S01]  /*56240*/  LDC R20, c[0x0][0x3b4] ;  /* 0x0000ed00ff147b82 */ /* 0x000e220000000800 */
[----:B------:R-:W-:Y:S02]  /*56250*/  PRMT R52, R18, 0x7610, R52 ;  /* 0x0000761012347816 */ /* 0x000fe40000000034 */
[----:B----4-:R-:W-:Y:S02]  /*56260*/  F2FP.BF16.F32.PACK_AB R14, R14, R92 ;  /* 0x0000005c0e0e723e */ /* 0x010fe400000010ff */
[----:B--2---:R-:W-:Y:S02]  /*56270*/  F2FP.BF16.F32.PACK_AB R0, R15, R61 ;  /* 0x0000003d0f00723e */ /* 0x004fe400000010ff */
[----:B------:R-:W2:Y:S04]  /*56280*/  LDL.LU R61, [R1+0x14] ;  /* 0x00001400013d7983 */ /* 0x000ea80000300800 */
[----:B------:R-:W4:Y:S04]  /*56290*/  LDL R92, [R1+0xebc] ;  /* 0x000ebc00015c7983 */ /* 0x000f280000100800 */
[----:B------:R-:W2:Y:S01]  /*562a0*/  LDL.LU R86, [R1+0x21c4] ;  /* 0x0021c40001567983 */ /* 0x000ea20000300800 */
[----:B-1----:R-:W-:-:S02]  /*562b0*/  ISETP.GE.AND P1, PT, R66, R2, PT ;  /* 0x000000024200720c */ /* 0x002fc40003f26270 */
[----:B------:R-:W-:Y:S02]  /*562c0*/  PRMT R53, R18, 0x7632, R53 ;  /* 0x0000763212357816 */ /* 0x000fe40000000035 */
[----:B------:R-:W-:Y:S01]  /*562d0*/  F2FP.BF16.F32.PACK_AB R2, R13, R62 ;  /* 0x0000003e0d02723e */ /* 0x000fe200000010ff */
[----:B------:R-:W1:Y:S01]  /*562e0*/  LDC.64 R18, c[0x0][0x390] ;  /* 0x0000e400ff127b82 */ /* 0x000e620000000a00 */
[C---:B------:R-:W-:Y:S02]  /*562f0*/  PRMT R44, R14.reuse, 0x7610, R44 ;  /* 0x000076100e2c7816 */ /* 0x040fe4000000002c */
[----:B------:R-:W-:Y:S02]  /*56300*/  PRMT R45, R14, 0x7632, R45 ;  /* 0x000076320e2d7816 */ /* 0x000fe4000000002d */
[----:B------:R-:W-:-:S03]  /*56310*/  PRMT R42, R2, 0x7610, R42 ;  /* 0x00007610022a7816 */ /* 0x000fc6000000002a */
[----:B------:R-:W3:Y:S01]  /*56320*/  LDC.64 R14, c[0x0][0x398] ;  /* 0x0000e600ff0e7b82 */ /* 0x000ee20000000a00 */
[----:B------:R-:W-:-:S07]  /*56330*/  PRMT R43, R2, 0x7632, R43 ;  /* 0x00007632022b7816 */ /* 0x000fce000000002b */
[----:B------:R-:W3:Y:S01]  /*56340*/  LDC R2, c[0x0][0x3b8] ;  /* 0x0000ee00ff027b82 */ /* 0x000ee20000000800 */
[C---:B------:R-:W-:Y:S02]  /*56350*/  PRMT R46, R0.reuse, 0x7610, R46 ;  /* 0x00007610002e7816 */ /* 0x040fe4000000002e */
[----:B------:R-:W-:Y:S01]  /*56360*/  PRMT R47, R0, 0x7632, R47 ;  /* 0x00007632002f7816 */ /* 0x000fe2000000002f */
[----:B0-----:R-:W-:Y:S01]  /*56370*/  IMAD R0, R66, R20, RZ ;  /* 0x0000001442007224 */ /* 0x001fe200078e02ff */
[----:B------:R-:W-:Y:S02]  /*56380*/  F2FP.BF16.F32.PACK_AB R16, R16, R64 ;  /* 0x000000401010723e */ /* 0x000fe400000010ff */
[----:B------:R-:W-:Y:S02]  /*56390*/  F2FP.BF16.F32.PACK_AB R17, R17, R65 ;  /* 0x000000411111723e */ /* 0x000fe400000010ff */
[C---:B------:R-:W-:Y:S02]  /*563a0*/  PRMT R48, R16.reuse, 0x7610, R48 ;  /* 0x0000761010307816 */ /* 0x040fe40000000030 */
[----:B------:R-:W-:-:S02]  /*563b0*/  PRMT R49, R16, 0x7632, R49 ;  /* 0x0000763210317816 */ /* 0x000fc40000000031 */
[C---:B-1----:R-:W-:Y:S02]  /*563c0*/  LEA R16, P6, R0.reuse, R18, 0x1 ;  /* 0x0000001200107211 */ /* 0x042fe400078c08ff */
[C---:B---3--:R-:W-:Y:S02]  /*563d0*/  ISETP.LT.AND P1, PT, R63.reuse, R15, !P1 ;  /* 0x0000000f3f00720c */ /* 0x048fe40004f21270 */
[----:B------:R-:W-:Y:S02]  /*563e0*/  ISETP.GE.AND P2, PT, R63, R3, PT ;  /* 0x000000033f00720c */ /* 0x000fe40003f46270 */
[C---:B------:R-:W-:Y:S02]  /*563f0*/  PRMT R50, R17.reuse, 0x7610, R50 ;  /* 0x0000761011327816 */ /* 0x040fe40000000032 */
[----:B------:R-:W-:Y:S02]  /*56400*/  PRMT R51, R17, 0x7632, R51 ;  /* 0x0000763211337816 */ /* 0x000fe40000000033 */
[----:B------:R-:W-:Y:S01]  /*56410*/  LEA.HI.X.SX32 R17, R0, R19, 0x1, P6 ;  /* 0x0000001300117211 */ /* 0x000fe200030f0eff */
[----:B------:R-:W-:Y:S01]  /*56420*/  IMAD R15, R63, R2, RZ ;  /* 0x000000023f0f7224 */ /* 0x000fe200078e02ff */
[----:B------:R-:W-:-:S02]  /*56430*/  F2FP.BF16.F32.PACK_AB R3, R10, R90 ;  /* 0x0000005a0a03723e */ /* 0x000fc400000010ff */
[----:B------:R-:W3:Y:S02]  /*56440*/  LDL R90, [R1+0xeb8] ;  /* 0x000eb800015a7983 */ /* 0x000ee40000100800 */
[C---:B------:R-:W-:Y:S02]  /*56450*/  PRMT R36, R3.reuse, 0x7610, R36 ;  /* 0x0000761003247816 */ /* 0x040fe40000000024 */
[----:B------:R-:W-:Y:S01]  /*56460*/  PRMT R37, R3, 0x7632, R37 ;  /* 0x0000763203257816 */ /* 0x000fe20000000025 */
[----:B------:R-:W-:Y:S01]  /*56470*/  IMAD.WIDE R2, R15, 0x2, R16 ;  /* 0x000000020f027825 */ /* 0x000fe200078e0210 */
[C---:B------:R-:W-:Y:S02]  /*56480*/  PRMT R40, R12.reuse, 0x7610, R40 ;  /* 0x000076100c287816 */ /* 0x040fe40000000028 */
[----:B------:R-:W-:Y:S02]  /*56490*/  PRMT R41, R12, 0x7632, R41 ;  /* 0x000076320c297816 */ /* 0x000fe40000000029 */
[----:B------:R-:W0:Y:S01]  /*564a0*/  LDC.64 R12, c[0x0][0x398] ;  /* 0x0000e600ff0c7b82 */ /* 0x000e220000000a00 */
[----:B------:R-:W-:Y:S01]  /*564b0*/  IMAD R0, R20, 0x80, R0 ;  /* 0x0000008014007824 */ /* 0x000fe200078e0200 */
[----:B------:R-:W-:Y:S01]  /*564c0*/  F2FP.BF16.F32.PACK_AB R11, R11, R60 ;  /* 0x0000003c0b0b723e */ /* 0x000fe200000010ff */
[----:B--2---:R1:W-:Y:S02]  /*564d0*/  @P1 STG.E.U16 desc[UR6][R2.64], R86 ;  /* 0x0000005602001986 */ /* 0x0043e4000c101506 */
[----:B-1----:R-:W-:-:S02]  /*564e0*/  F2FP.BF16.F32.PACK_AB R2, R8, R93 ;  /* 0x0000005d0802723e */ /* 0x002fc400000010ff */
[----:B------:R-:W2:Y:S01]  /*564f0*/  LDL.LU R93, [R1+0x21c0] ;  /* 0x0021c000015d7983 */ /* 0x000ea20000300800 */
[----:B------:R-:W-:-:S03]  /*56500*/  F2FP.BF16.F32.PACK_AB R8, R7, R87 ;  /* 0x000000570708723e */ /* 0x000fc600000010ff */
[----:B------:R-:W2:Y:S01]  /*56510*/  LDL.LU R87, [R1+0x21bc] ;  /* 0x0021bc0001577983 */ /* 0x000ea20000300800 */
[----:B------:R-:W-:Y:S01]  /*56520*/  F2FP.BF16.F32.PACK_AB R3, R9, R61 ;  /* 0x0000003d0903723e */ /* 0x000fe200000010ff */
[----:B0-----:R-:W-:Y:S01]  /*56530*/  IMAD.MOV.U32 R10, RZ, RZ, R12 ;  /* 0x000000ffff0a7224 */ /* 0x001fe200078e000c */
[C---:B------:R-:W-:Y:S02]  /*56540*/  PRMT R32, R2.reuse, 0x7610, R32 ;  /* 0x0000761002207816 */ /* 0x040fe40000000020 */
[----:B------:R-:W-:Y:S02]  /*56550*/  PRMT R33, R2, 0x7632, R33 ;  /* 0x0000763202217816 */ /* 0x000fe40000000021 */
[----:B------:R-:W-:Y:S02]  /*56560*/  LEA R2, P1, R0, R18, 0x1 ;  /* 0x0000001200027211 */ /* 0x000fe400078208ff */
[C---:B------:R-:W-:Y:S02]  /*56570*/  PRMT R34, R3.reuse, 0x7610, R34 ;  /* 0x0000761003227816 */ /* 0x040fe40000000022 */
[----:B------:R-:W-:-:S02]  /*56580*/  PRMT R35, R3, 0x7632, R35 ;  /* 0x0000763203237816 */ /* 0x000fc40000000023 */
[----:B------:R-:W-:Y:S02]  /*56590*/  LEA.HI.X.SX32 R3, R0, R19, 0x1, P1 ;  /* 0x0000001300037211 */ /* 0x000fe400008f0eff */
[C---:B------:R-:W-:Y:S02]  /*565a0*/  PRMT R38, R11.reuse, 0x7610, R38 ;  /* 0x000076100b267816 */ /* 0x040fe40000000026 */
[----:B------:R-:W-:Y:S02]  /*565b0*/  PRMT R39, R11, 0x7632, R39 ;  /* 0x000076320b277816 */ /* 0x000fe40000000027 */
[----:B----4-:R-:W-:Y:S02]  /*565c0*/  ISETP.LT.AND P1, PT, R92, R10, !P2 ;  /* 0x0000000a5c00720c */ /* 0x010fe40005721270 */
[----:B------:R-:W0:Y:S01]  /*565d0*/  LDC.64 R10, c[0x0][0x398] ;  /* 0x0000e600ff0a7b82 */ /* 0x000e220000000a00 */
[C---:B------:R-:W-:Y:S02]  /*565e0*/  PRMT R30, R8.reuse, 0x7610, R30 ;  /* 0x00007610081e7816 */ /* 0x040fe4000000001e */
[----:B------:R-:W-:Y:S01]  /*565f0*/  PRMT R31, R8, 0x7632, R31 ;  /* 0x00007632081f7816 */ /* 0x000fe2000000001f */
[----:B------:R-:W-:Y:S01]  /*56600*/  IMAD.WIDE R8, R15, 0x2, R2 ;  /* 0x000000020f087825 */ /* 0x000fe200078e0202 */
[----:B------:R-:W-:-:S03]  /*56610*/  PRMT R7, R86, 0x7632, R7 ;  /* 0x0000763256077816 */ /* 0x000fc60000000007 */
[----:B------:R-:W-:-:S03]  /*56620*/  IMAD R0, R20, 0x80, R0 ;  /* 0x0000008014007824 */ /* 0x000fc600078e0200 */
[----:B------:R1:W-:Y:S02]  /*56630*/  @P1 STG.E.U16 desc[UR6][R8.64], R7 ;  /* 0x0000000708001986 */ /* 0x0003e4000c101506 */
[----:B-1----:R-:W-:Y:S02]  /*56640*/  IMAD R7, R20, 0x80, R0 ;  /* 0x0000008014077824 */ /* 0x002fe400078e0200 */
[----:B0-----:R-:W-:Y:S01]  /*56650*/  IMAD.MOV.U32 R12, RZ, RZ, R10 ;  /* 0x000000ffff0c7224 */ /* 0x001fe200078e000a */
[----:B------:R-:W-:Y:S01]  /*56660*/  LEA R10, P1, R0, R18, 0x1 ;  /* 0x00000012000a7211 */ /* 0x000fe200078208ff */
[----:B------:R-:W-:-:S03]  /*56670*/  IMAD.MOV.U32 R61, RZ, RZ, R11 ;  /* 0x000000ffff3d7224 */ /* 0x000fc600078e000b */
[----:B------:R-:W-:Y:S02]  /*56680*/  LEA.HI.X.SX32 R11, R0, R19, 0x1, P1 ;  /* 0x00000013000b7211 */ /* 0x000fe400008f0eff */
[----:B------:R-:W-:-:S04]  /*56690*/  LEA R8, P1, R7, R18, 0x1 ;  /* 0x0000001207087211 */ /* 0x000fc800078208ff */
[----:B------:R-:W-:Y:S02]  /*566a0*/  LEA.HI.X.SX32 R9, R7, R19, 0x1, P1 ;  /* 0x0000001307097211 */ /* 0x000fe400008f0eff */
[----:B------:R-:W0:Y:S01]  /*566b0*/  LDC.64 R18, c[0x0][0x398] ;  /* 0x0000e600ff127b82 */ /* 0x000e220000000a00 */
[----:B---3--:R-:W-:Y:S02]  /*566c0*/  ISETP.LT.AND P1, PT, R90, R12, !P2 ;  /* 0x0000000c5a00720c */ /* 0x008fe40005721270 */
[----:B------:R-:W-:Y:S01]  /*566d0*/  F2FP.BF16.F32.PACK_AB R6, R6, R89 ;  /* 0x000000590606723e */ /* 0x000fe200000010ff */
[----:B------:R-:W-:Y:S01]  /*566e0*/  IMAD.MOV.U32 R60, RZ, RZ, R13 ;  /* 0x000000ffff3c7224 */ /* 0x000fe200078e000d */
[----:B------:R-:W-:Y:S01]  /*566f0*/  PRMT R0, R68, 0x7632, R0 ;  /* 0x0000763244007816 */ /* 0x000fe20000000000 */
[----:B------:R-:W-:Y:S01]  /*56700*/  IMAD.WIDE R12, R15, 0x2, R10 ;  /* 0x000000020f0c7825 */ /* 0x000fe200078e020a */
[C---:B------:R-:W-:Y:S01]  /*56710*/  PRMT R28, R6.reuse, 0x7610, R28 ;  /* 0x00007610061c7816 */ /* 0x040fe2000000001c */
[----:B------:R-:W3:Y:S01]  /*56720*/  LDL.LU R89, [R1+0x21b8] ;  /* 0x0021b80001597983 */ /* 0x000ee20000300800 */
[----:B------:R-:W-:Y:S01]  /*56730*/  PRMT R29, R6, 0x7632, R29 ;  /* 0x00007632061d7816 */ /* 0x000fe2000000001d */
[----:B0-----:R-:W-:-:S04]  /*56740*/  IMAD.MOV.U32 R7, RZ, RZ, R18 ;  /* 0x000000ffff077224 */ /* 0x001fc800078e0012 */
[----:B------:R0:W-:Y:S01]  /*56750*/  @P1 STG.E.U16 desc[UR6][R12.64], R68 ;  /* 0x000000440c001986 */ /* 0x0001e2000c101506 */
[----:B------:R-:W-:Y:S02]  /*56760*/  IMAD.MOV.U32 R62, RZ, RZ, R19 ;  /* 0x000000ffff3e7224 */ /* 0x000fe400078e0013 */
[----:B------:R-:W1:Y:S08]  /*56770*/  LDC.64 R18, c[0x0][0x398] ;  /* 0x0000e600ff127b82 */ /* 0x000e700000000a00 */
[----:B0-----:R-:W0:Y:S01]  /*56780*/  LDC R13, c[0x0][0x3b8] ;  /* 0x0000ee00ff0d7b82 */ /* 0x001e220000000800 */
[----:B------:R-:W-:-:S02]  /*56790*/  F2FP.BF16.F32.PACK_AB R67, R5, R91 ;  /* 0x0000005b0543723e */ /* 0x000fc400000010ff */
[----:B------:R-:W4:Y:S01]  /*567a0*/  LDL.LU R91, [R1+0x21b4] ;  /* 0x0021b400015b7983 */ /* 0x000f220000300800 */
[C---:B------:R-:W-:Y:S02]  /*567b0*/  PRMT R58, R21.reuse, 0x7610, R58 ;  /* 0x00007610153a7816 */ /* 0x040fe4000000003a */
[----:B------:R-:W-:Y:S02]  /*567c0*/  PRMT R59, R21, 0x7632, R59 ;  /* 0x00007632153b7816 */ /* 0x000fe4000000003b */
[----:B------:R-:W0:Y:S08]  /*567d0*/  LDC.64 R20, c[0x0][0x398] ;  /* 0x0000e600ff147b82 */ /* 0x000e300000000a00 */
[----:B------:R-:W0:Y:S01]  /*567e0*/  LDC R12, c[0x0][0x39c] ;  /* 0x0000e700ff0c7b82 */ /* 0x000e220000000800 */
[----:B--2---:R-:W-:Y:S01]  /*567f0*/  ISETP.LT.AND P2, PT, R93, R7, !P2 ;  /* 0x000000075d00720c */ /* 0x004fe20005741270 */
[----:B------:R-:W-:-:S12]  /*56800*/  IMAD.WIDE R6, R15, 0x2, R8 ;  /* 0x000000020f067825 */ /* 0x000fd800078e0208 */
[----:B------:R2:W-:Y:S02]  /*56810*/  @P2 STG.E.U16 desc[UR6][R6.64], R0 ;  /* 0x0000000006002986 */ /* 0x0005e4000c101506 */
[----:B--2---:R-:W2:Y:S01]  /*56820*/  LDC R6, c[0x0][0x39c] ;  /* 0x0000e700ff067b82 */ /* 0x004ea20000000800 */
[----:B------:R-:W-:Y:S02]  /*56830*/  VIADD R0, R63, 0x1 ;  /* 0x000000013f007836 */ /* 0x000fe40000000000 */
[----:B-1----:R-:W-:-:S03]  /*56840*/  IMAD.MOV.U32 R63, RZ, RZ, R19 ;  /* 0x000000ffff3f7224 */ /* 0x002fc600078e0013 */
[----:B--2---:R-:W-:Y:S01]  /*56850*/  ISETP.GE.AND P1, PT, R0, R6, PT ;  /* 0x000000060000720c */ /* 0x004fe20003f26270 */
[----:B------:R-:W-:Y:S02]  /*56860*/  IMAD.MOV.U32 R0, RZ, RZ, R18 ;  /* 0x000000ffff007224 */ /* 0x000fe400078e0012 */
[----:B------:R-:W1:Y:S03]  /*56870*/  LDC.64 R18, c[0x0][0x398] ;  /* 0x0000e600ff127b82 */ /* 0x000e660000000a00 */
[----:B------:R-:W-:Y:S01]  /*56880*/  ISETP.LT.AND P2, PT, R66, R0, !P1 ;  /* 0x000000004200720c */ /* 0x000fe20004f41270 */
[----:B0-----:R-:W-:-:S04]  /*56890*/  IMAD.IADD R0, R15, 0x1, R13 ;  /* 0x000000010f007824 */ /* 0x001fc800078e020d */
[----:B------:R-:W-:Y:S01]  /*568a0*/  IMAD.WIDE R6, R0, 0x2, R16 ;  /* 0x0000000200067825 */ /* 0x000fe200078e0210 */
[----:B------:R-:W-:-:S07]  /*568b0*/  PRMT R5, R87, 0x7632, R5 ;  /* 0x0000763257057816 */ /* 0x000fce0000000005 */
[----:B------:R0:W-:Y:S01]  /*568c0*/  @P2 STG.E.U16 desc[UR6][R6.64], R87 ;  /* 0x0000005706002986 */ /* 0x0001e2000c101506 */
[----:B-1----:R-:W-:Y:S02]  /*568d0*/  IMAD.MOV.U32 R64, RZ, RZ, R19 ;  /* 0x000000ffff407224 */ /* 0x002fe400078e0013 */
[----:B0-----:R-:W-:Y:S01]  /*568e0*/  IMAD.MOV.U32 R6, RZ, RZ, R18 ;  /* 0x000000ffff067224 */ /* 0x001fe200078e0012 */
[----:B------:R-:W0:Y:S08]  /*568f0*/  LDC.64 R86, c[0x0][0x398] ;  /* 0x0000e600ff567b82 */ /* 0x000e300000000a00 */
[----:B------:R-:W1:Y:S01]  /*56900*/  LDC.64 R18, c[0x0][0x398] ;  /* 0x0000e600ff127b82 */ /* 0x000e620000000a00 */
[----:B------:R-:W-:Y:S01]  /*56910*/  ISETP.LT.AND P2, PT, R92, R6, !P1 ;  /* 0x000000065c00720c */ /* 0x000fe20004f41270 */
[----:B------:R-:W-:-:S12]  /*56920*/  IMAD.WIDE R6, R0, 0x2, R2 ;  /* 0x0000000200067825 */ /* 0x000fd800078e0202 */
[----:B------:R1:W-:Y:S02]  /*56930*/  @P2 STG.E.U16 desc[UR6][R6.64], R5 ;  /* 0x0000000506002986 */ /* 0x0003e4000c101506 */
[----:B-1----:R-:W-:-:S05]  /*56940*/  IMAD.MOV.U32 R5, RZ, RZ, R18 ;  /* 0x000000ffff057224 */ /* 0x002fca00078e0012 */
[----:B------:R-:W-:Y:S02]  /*56950*/  ISETP.LT.AND P2, PT, R90, R5, !P1 ;  /* 0x000000055a00720c */ /* 0x000fe40004f41270 */
[----:B0-----:R-:W-:Y:S02]  /*56960*/  ISETP.LT.AND P1, PT, R93, R86, !P1 ;  /* 0x000000565d00720c */ /* 0x001fe40004f21270 */
[----:B------:R-:W2:Y:S01]  /*56970*/  LDL.LU R86, [R1+0x568] ;  /* 0x0005680001567983 */ /* 0x000ea20000300800 */
[----:B------:R-:W-:-:S03]  /*56980*/  F2FP.BF16.F32.PACK_AB R15, R4, R76 ;  /* 0x0000004c040f723e */ /* 0x000fc600000010ff */
[----:B------:R-:W4:Y:S01]  /*56990*/  LDL.LU R76, [R1+0x21b0] ;  /* 0x0021b000014c7983 */ /* 0x000f220000300800 */
[----:B------:R-:W-:-:S04]  /*569a0*/  IMAD.WIDE R6, R0, 0x2, R10 ;  /* 0x0000000200067825 */ /* 0x000fc800078e020a */
[C---:B------:R-:W-:Y:S01]  /*569b0*/  IMAD.WIDE R4, R0.reuse, 0x2, R8 ;  /* 0x0000000200047825 */ /* 0x040fe200078e0208 */
[----:B------:R0:W-:Y:S02]  /*569c0*/  @P2 STG.E.U16 desc[UR6][R6.64], R69 ;  /* 0x0000004506002986 */ /* 0x0001e4000c101506 */
[----:B0-----:R-:W-:Y:S01]  /*569d0*/  PRMT R6, R69, 0x7632, R6 ;  /* 0x0000763245067816 */ /* 0x001fe20000000006 */
[----:B------:R-:W-:Y:S01]  /*569e0*/  IMAD.MOV.U32 R65, RZ, RZ, R19 ;  /* 0x000000ffff417224 */ /* 0x000fe200078e0013 */
[----:B------:R-:W0:Y:S03]  /*569f0*/  LDC.64 R68, c[0x0][0x398] ;  /* 0x0000e600ff447b82 */ /* 0x000e260000000a00 */
[----:B------:R1:W-:Y:S01]  /*56a00*/  @P1 STG.E.U16 desc[UR6][R4.64], R6 ;  /* 0x0000000604001986 */ /* 0x0003e2000c101506 */
[----:B------:R-:W-:-:S04]  /*56a10*/  IMAD.IADD R0, R0, 0x1, R13 ;  /* 0x0000000100007824 */ /* 0x000fc800078e020d */
[----:B------:R-:W0:Y:S08]  /*56a20*/  LDC.64 R18, c[0x0][0x398] ;  /* 0x0000e600ff127b82 */ /* 0x000e300000000a00 */
[----:B-1----:R-:W1:Y:S01]  /*56a30*/  LDC R5, c[0x0][0x39c] ;  /* 0x0000e700ff057b82 */ /* 0x002e620000000800 */
[----:B---3--:R-:W-:-:S07]  /*56a40*/  PRMT R6, R89, 0x7610, R6 ;  /* 0x0000761059067816 */ /* 0x008fce0000000006 */
[----:B------:R-:W3:Y:S01]  /*56a50*/  LDC R7, c[0x0][0x398] ;  /* 0x0000e600ff077b82 */ /* 0x000ee20000000800 */
[----:B--2---:R-:W-:-:S05]  /*56a60*/  VIADD R4, R86, 0x2 ;  /* 0x0000000256047836 */ /* 0x004fca0000000000 */
[----:B-1----:R-:W-:-:S04]  /*56a70*/  ISETP.GE.AND P1, PT, R4, R5, PT ;  /* 0x000000050400720c */ /* 0x002fc80003f26270 */
[----:B0-----:R-:W-:Y:S01]  /*56a80*/  ISETP.LT.AND P2, PT, R66, R68, !P1 ;  /* 0x000000444200720c */ /* 0x001fe20004f41270 */
[----:B------:R-:W-:-:S12]  /*56a90*/  IMAD.WIDE R4, R0, 0x2, R16 ;  /* 0x0000000200047825 */ /* 0x000fd800078e0210 */
[----:B------:R0:W-:Y:S01]  /*56aa0*/  @P2 STG.E.U16 desc[UR6][R4.64], R6 ;  /* 0x0000000604002986 */ /* 0x0001e2000c101506 */
[----:B------:R-:W-:Y:S02]  /*56ab0*/  ISETP.LT.AND P2, PT, R92, R20, !P1 ;  /* 0x000000145c00720c */ /* 0x000fe40004f41270 */
[----:B0-----:R-:W-:Y:S01]  /*56ac0*/  PRMT R6, R89, 0x7632, R6 ;  /* 0x0000763259067816 */ /* 0x001fe20000000006 */
[----:B------:R-:W-:-:S10]  /*56ad0*/  IMAD.WIDE R4, R0, 0x2, R2 ;  /* 0x0000000200047825 */ /* 0x000fd400078e0202 */
[----:B------:R0:W-:Y:S01]  /*56ae0*/  @P2 STG.E.U16 desc[UR6][R4.64], R6 ;  /* 0x0000000604002986 */ /* 0x0001e2000c101506 */
[----:B----4-:R-:W-:Y:S02]  /*56af0*/  ISETP.LT.AND P2, PT, R93, R76, !P1 ;  /* 0x0000004c5d00720c */ /* 0x010fe40004f41270 */
[----:B------:R-:W-:Y:S01]  /*56b00*/  ISETP.LT.AND P1, PT, R90, R18, !P1 ;  /* 0x000000125a00720c */ /* 0x000fe20004f21270 */
[----:B------:R-:W2:Y:S01]  /*56b10*/  LDL.LU R93, [R1+0x21ac] ;  /* 0x0021ac00015d7983 */ /* 0x000ea20000300800 */
[----:B------:R-:W1:Y:S03]  /*56b20*/  LDC R18, c[0x0][0x398] ;  /* 0x0000e600ff127b82 */ /* 0x000e660000000800 */
[----:B------:R-:W4:Y:S01]  /*56b30*/  LDL.S16 R20, [R1+0x214] ;  /* 0x0002140001147983 */ /* 0x000f220000100600 */
[----:B0-----:R-:W-:Y:S01]  /*56b40*/  IMAD.WIDE R4, R0, 0x2, R10 ;  /* 0x0000000200047825 */ /* 0x001fe200078e020a */
[----:B------:R-:W-:-:S02]  /*56b50*/  PRMT R6, R70, 0x7632, R6 ;  /* 0x0000763246067816 */ /* 0x000fc40000000006 */
[----:B------:R-:W2:Y:S04]  /*56b60*/  LDL.LU.S16 R68, [R1+0x216] ;  /* 0x0002160001447983 */ /* 0x000ea80000300600 */
[----:B------:R0:W-:Y:S02]  /*56b70*/  @P1 STG.E.U16 desc[UR6][R4.64], R70 ;  /* 0x0000004604001986 */ /* 0x0001e4000c101506 */
[----:B0-----:R-:W-:-:S05]  /*56b80*/  IMAD.WIDE R4, R0, 0x2, R8 ;  /* 0x0000000200047825 */ /* 0x001fca00078e0208 */
[----:B------:R0:W-:Y:S02]  /*56b90*/  @P2 STG.E.U16 desc[UR6][R4.64], R6 ;  /* 0x0000000604002986 */ /* 0x0001e4000c101506 */
[----:B0-----:R-:W0:Y:S01]  /*56ba0*/  LDC R5, c[0x0][0x39c] ;  /* 0x0000e700ff057b82 */ /* 0x001e220000000800 */
[----:B------:R-:W-:Y:S02]  /*56bb0*/  VIADD R4, R86, 0x3 ;  /* 0x0000000356047836 */ /* 0x000fe40000000000 */
[----:B------:R-:W-:Y:S01]  /*56bc0*/  IMAD.IADD R0, R0, 0x1, R13 ;  /* 0x0000000100007824 */ /* 0x000fe200078e020d */
[----:B------:R-:W-:-:S04]  /*56bd0*/  PRMT R6, R91, 0x7610, R6 ;  /* 0x000076105b067816 */ /* 0x000fc80000000006 */
[----:B------:R-:W1:Y:S01]  /*56be0*/  LDC R13, c[0x0][0x398] ;  /* 0x0000e600ff0d7b82 */ /* 0x000e620000000800 */
[----:B0-----:R-:W-:-:S04]  /*56bf0*/  ISETP.GE.AND P1, PT, R4, R5, PT ;  /* 0x000000050400720c */ /* 0x001fc80003f26270 */
[----:B------:R-:W-:Y:S01]  /*56c00*/  ISETP.LT.AND P2, PT, R66, R14, !P1 ;  /* 0x0000000e4200720c */ /* 0x000fe20004f41270 */
[----:B------:R-:W-:Y:S02]  /*56c10*/  IMAD.WIDE R4, R0, 0x2, R16 ;  /* 0x0000000200047825 */ /* 0x000fe400078e0210 */
[----:B------:R-:W0:Y:S10]  /*56c20*/  LDC R14, c[0x0][0x39c] ;  /* 0x0000e700ff0e7b82 */ /* 0x000e340000000800 */
[----:B------:R1:W-:Y:S02]  /*56c30*/  @P2 STG.E.U16 desc[UR6][R4.64], R6 ;  /* 0x0000000604002986 */ /* 0x0003e4000c101506 */
[----:B-1----:R-:W-:-:S02]  /*56c40*/  PRMT R6, R91, 0x7632, R6 ;  /* 0x000076325b067816 */ /* 0x002fc40000000006 */
[----:B------:R-:W2:Y:S01]  /*56c50*/  LDL.LU R91, [R1+0xeb4] ;  /* 0x000eb400015b7983 */ /* 0x000ea20000300800 */
[----:B---3--:R-:W-:Y:S02]  /*56c60*/  ISETP.LT.AND P2, PT, R92, R7, !P1 ;  /* 0x000000075c00720c */ /* 0x008fe40004f41270 */
[----:B------:R-:W1:Y:S01]  /*56c70*/  LDC R7, c[0x0][0x398] ;  /* 0x0000e600ff077b82 */ /* 0x000e620000000800 */
[----:B------:R-:W-:-:S10]  /*56c80*/  IMAD.WIDE R4, R0, 0x2, R2 ;  /* 0x0000000200047825 */ /* 0x000fd400078e0202 */
[----:B------:R3:W-:Y:S02]  /*56c90*/  @P2 STG.E.U16 desc[UR6][R4.64], R6 ;  /* 0x0000000604002986 */ /* 0x0007e4000c101506 */
[----:B---3--:R-:W2:Y:S01]  /*56ca0*/  LDC R6, c[0x0][0x398] ;  /* 0x0000e600ff067b82 */ /* 0x008ea20000000800 */
[----:B-1----:R-:W-:Y:S01]  /*56cb0*/  ISETP.LT.AND P2, PT, R90, R7, !P1 ;  /* 0x000000075a00720c */ /* 0x002fe20004f41270 */
[----:B------:R-:W-:-:S06]  /*56cc0*/  IMAD.WIDE R4, R0, 0x2, R10 ;  /* 0x0000000200047825 */ /* 0x000fcc00078e020a */
[----:B------:R-:W1:Y:S06]  /*56cd0*/  LDC R7, c[0x0][0x398] ;  /* 0x0000e600ff077b82 */ /* 0x000e6c0000000800 */
[----:B------:R3:W-:Y:S02]  /*56ce0*/  @P2 STG.E.U16 desc[UR6][R4.64], R71 ;  /* 0x0000004704002986 */ /* 0x0007e4000c101506 */
[----:B---3--:R-:W-:Y:S01]  /*56cf0*/  VIADD R4, R86, 0x4 ;  /* 0x0000000456047836 */ /* 0x008fe20000000000 */
[----:B--2---:R-:W-:Y:S02]  /*56d00*/  ISETP.LT.AND P2, PT, R91, R6, !P1 ;  /* 0x000000065b00720c */ /* 0x004fe40004f41270 */
[----:B------:R-:W-:-:S02]  /*56d10*/  PRMT R6, R71, 0x7632, R6 ;  /* 0x0000763247067816 */ /* 0x000fc40000000006 */
[----:B------:R-:W2:Y:S01]  /*56d20*/  LDC R71, c[0x0][0x3b8] ;  /* 0x0000ee00ff477b82 */ /* 0x000ea20000000800 */
[----:B------:R-:W-:Y:S01]  /*56d30*/  ISETP.GE.AND P1, PT, R4, R12, PT ;  /* 0x0000000c0400720c */ /* 0x000fe20003f26270 */
[----:B------:R-:W-:-:S06]  /*56d40*/  IMAD.WIDE R4, R0, 0x2, R8 ;  /* 0x0000000200047825 */ /* 0x000fcc00078e0208 */
[----:B------:R-:W3:Y:S01]  /*56d50*/  LDC R12, c[0x0][0x39c] ;  /* 0x0000e700ff0c7b82 */ /* 0x000ee20000000800 */
[----:B------:R0:W-:Y:S01]  /*56d60*/  @P2 STG.E.U16 desc[UR6][R4.64], R6 ;  /* 0x0000000604002986 */ /* 0x0001e2000c101506 */
[----:B------:R-:W-:-:S06]  /*56d70*/  ISETP.LT.AND P2, PT, R66, R13, !P1 ;  /* 0x0000000d4200720c */ /* 0x000fcc0004f41270 */
[----:B------:R-:W3:Y:S01]  /*56d80*/  LDC R13, c[0x0][0x398] ;  /* 0x0000e600ff0d7b82 */ /* 0x000ee20000000800 */
[----:B--2---:R-:W-:Y:S01]  /*56d90*/  IMAD.IADD R0, R0, 0x1, R71 ;  /* 0x0000000100007824 */ /* 0x004fe200078e0247 */
[----:B0-----:R-:W-:-:S03]  /*56da0*/  PRMT R6, R93, 0x7610, R6 ;  /* 0x000076105d067816 */ /* 0x001fc60000000006 */
[----:B------:R-:W-:-:S05]  /*56db0*/  IMAD.WIDE R4, R0, 0x2, R16 ;  /* 0x0000000200047825 */ /* 0x000fca00078e0210 */
[----:B------:R0:W-:Y:S01]  /*56dc0*/  @P2 STG.E.U16 desc[UR6][R4.64], R6 ;  /* 0x0000000604002986 */ /* 0x0001e2000c101506 */
[----:B-1----:R-:W-:Y:S02]  /*56dd0*/  ISETP.LT.AND P2, PT, R92, R7, !P1 ;  /* 0x000000075c00720c */ /* 0x002fe40004f41270 */
[----:B------:R-:W1:Y:S01]  /*56de0*/  LDC R7, c[0x0][0x398] ;  /* 0x0000e600ff077b82 */ /* 0x000e620000000800 */
[----:B0-----:R-:W-:Y:S01]  /*56df0*/  PRMT R6, R93, 0x7632, R6 ;  /* 0x000076325d067816 */ /* 0x001fe20000000006 */
[----:B------:R-:W-:-:S09]  /*56e00*/  IMAD.WIDE R4, R0, 0x2, R2 ;  /* 0x0000000200047825 */ /* 0x000fd200078e0202 */
[----:B------:R0:W-:Y:S02]  /*56e10*/  @P2 STG.E.U16 desc[UR6][R4.64], R6 ;  /* 0x0000000604002986 */ /* 0x0001e4000c101506 */
[----:B0-----:R-:W0:Y:S01]  /*56e20*/  LDC R6, c[0x0][0x398] ;  /* 0x0000e600ff067b82 */ /* 0x001e220000000800 */
[----:B-1----:R-:W-:Y:S01]  /*56e30*/  ISETP.LT.AND P2, PT, R90, R7, !P1 ;  /* 0x000000075a00720c */ /* 0x002fe20004f41270 */
[----:B------:R-:W-:Y:S01]  /*56e40*/  IMAD.WIDE R4, R0, 0x2, R10 ;  /* 0x0000000200047825 */ /* 0x000fe200078e020a */
[----:B------:R-:W2:Y:S04]  /*56e50*/  LDL.LU R90, [R1+0x21a8] ;  /* 0x0021a800015a7983 */ /* 0x000ea80000300800 */
[----:B------:R-:W2:Y:S01]  /*56e60*/  LDL.S16 R76, [R1+0x218] ;  /* 0x00021800014c7983 */ /* 0x000ea20000100600 */
[----:B------:R-:W1:Y:S03]  /*56e70*/  LDC R7, c[0x0][0x398] ;  /* 0x0000e600ff077b82 */ /* 0x000e660000000800 */
[----:B------:R-:W2:Y:S04]  /*56e80*/  LDL.LU.S16 R89, [R1+0x21a] ;  /* 0x00021a0001597983 */ /* 0x000ea80000300600 */
[----:B------:R0:W-:Y:S02]  /*56e90*/  @P2 STG.E.U16 desc[UR6][R4.64], R72 ;  /* 0x0000004804002986 */ /* 0x0001e4000c101506 */
[----:B0-----:R-:W-:-:S02]  /*56ea0*/  ISETP.LT.AND P2, PT, R91, R6, !P1 ;  /* 0x000000065b00720c */ /* 0x001fc40004f41270 */
[----:B------:R-:W-:Y:S02]  /*56eb0*/  PRMT R6, R72, 0x7632, R6 ;  /* 0x0000763248067816 */ /* 0x000fe40000000006 */
[----:B------:R-:W2:Y:S01]  /*56ec0*/  LDL.LU R72, [R1+0xeb8] ;  /* 0x000eb80001487983 */ /* 0x000ea20000300800 */
[----:B------:R-:W-:-:S05]  /*56ed0*/  VIADD R4, R86, 0x5 ;  /* 0x0000000556047836 */ /* 0x000fca0000000000 */
[----:B---3--:R-:W-:Y:S01]  /*56ee0*/  ISETP.GE.AND P1, PT, R4, R12, PT ;  /* 0x0000000c0400720c */ /* 0x008fe20003f26270 */
[----:B------:R-:W-:Y:S01]  /*56ef0*/  IMAD.WIDE R4, R0, 0x2, R8 ;  /* 0x0000000200047825 */ /* 0x000fe200078e0208 */
[----:B------:R-:W0:Y:S04]  /*56f00*/  LDC R12, c[0x0][0x39c] ;  /* 0x0000e700ff0c7b82 */ /* 0x000e280000000800 */
[----:B------:R4:W-:Y:S01]  /*56f10*/  @P2 STG.E.U16 desc[UR6][R4.64], R6 ;  /* 0x0000000604002986 */ /* 0x0009e2000c101506 */
[----:B------:R-:W-:Y:S01]  /*56f20*/  ISETP.LT.AND P2, PT, R66, R13, !P1 ;  /* 0x0000000d4200720c */ /* 0x000fe20004f41270 */
[----:B------:R-:W-:Y:S02]  /*56f30*/  IMAD.IADD R0, R0, 0x1, R71 ;  /* 0x0000000100007824 */ /* 0x000fe400078e0247 */
[----:B------:R-:W3:Y:S01]  /*56f40*/  LDC R13, c[0x0][0x398] ;  /* 0x0000e600ff0d7b82 */ /* 0x000ee20000000800 */
[----:B----4-:R-:W-:Y:S01]  /*56f50*/  PRMT R6, R20, 0x7610, R6 ;  /* 0x0000761014067816 */ /* 0x010fe20000000006 */
[----:B------:R-:W-:Y:S01]  /*56f60*/  IMAD.WIDE R4, R0, 0x2, R16 ;  /* 0x0000000200047825 */ /* 0x000fe200078e0210 */
[----:B------:R-:W4:Y:S07]  /*56f70*/  LDL.S16 R20, [R1+0x21c] ;  /* 0x00021c0001147983 */ /* 0x000f2e0000100600 */
[----:B------:R1:W-:Y:S02]  /*56f80*/  @P2 STG.E.U16 desc[UR6][R4.64], R6 ;  /* 0x0000000604002986 */ /* 0x0003e4000c101506 */
[----:B-1----:R-:W-:-:S02]  /*56f90*/  PRMT R6, R68, 0x7610, R6 ;  /* 0x0000761044067816 */ /* 0x002fc40000000006 */
[----:B------:R-:W4:Y:S01]  /*56fa0*/  LDL.LU.S16 R68, [R1+0x21e] ;  /* 0x00021e0001447983 */ /* 0x000f220000300600 */
[----:B------:R-:W-:Y:S02]  /*56fb0*/  ISETP.LT.AND P2, PT, R92, R7, !P1 ;  /* 0x000000075c00720c */ /* 0x000fe40004f41270 */
[----:B------:R-:W2:Y:S01]  /*56fc0*/  LDC R7, c[0x0][0x398] ;  /* 0x0000e600ff077b82 */ /* 0x000ea20000000800 */
[----:B------:R-:W-:-:S10]  /*56fd0*/  IMAD.WIDE R4, R0, 0x2, R2 ;  /* 0x0000000200047825 */ /* 0x000fd400078e0202 */
[----:B------:R1:W-:Y:S02]  /*56fe0*/  @P2 STG.E.U16 desc[UR6][R4.64], R6 ;  /* 0x0000000604002986 */ /* 0x0003e4000c101506 */
[----:B-1----:R-:W1:Y:S01]  /*56ff0*/  LDC R6, c[0x0][0x398] ;  /* 0x0000e600ff067b82 */ /* 0x002e620000000800 */
[----:B------:R-:W-:Y:S01]  /*57000*/  IMAD.WIDE R4, R0, 0x2, R10 ;  /* 0x0000000200047825 */ /* 0x000fe200078e020a */
[----:B--2---:R-:W-:-:S06]  /*57010*/  ISETP.LT.AND P2, PT, R72, R7, !P1 ;  /* 0x000000074800720c */ /* 0x004fcc0004f41270 */
[----:B------:R-:W2:Y:S07]  /*57020*/  LDC R7, c[0x0][0x398] ;  /* 0x0000e600ff077b82 */ /* 0x000eae0000000800 */
[----:B------:R0:W-:Y:S01]  /*57030*/  @P2 STG.E.U16 desc[UR6][R4.64], R73 ;  /* 0x0000004904002986 */ /* 0x0001e2000c101506 */
[----:B-1----:R-:W-:Y:S02]  /*57040*/  ISETP.LT.AND P2, PT, R91, R6, !P1 ;  /* 0x000000065b00720c */ /* 0x002fe40004f41270 */
[----:B------:R-:W-:Y:S01]  /*57050*/  PRMT R6, R73, 0x7632, R6 ;  /* 0x0000763249067816 */ /* 0x000fe20000000006 */
[----:B0-----:R-:W-:-:S05]  /*57060*/  VIADD R4, R86, 0x6 ;  /* 0x0000000656047836 */ /* 0x001fca0000000000 */
[----:B------:R-:W-:Y:S01]  /*57070*/  ISETP.GE.AND P1, PT, R4, R12, PT ;  /* 0x0000000c0400720c */ /* 0x000fe20003f26270 */
[----:B------:R-:W-:Y:S01]  /*57080*/  IMAD.WIDE R4, R0, 0x2, R8 ;  /* 0x0000000200047825 */ /* 0x000fe200078e0208 */
[----:B------:R-:W0:Y:S04]  /*57090*/  LDC R12, c[0x0][0x39c] ;  /* 0x0000e700ff0c7b82 */ /* 0x000e280000000800 */
[----:B------:R1:W-:Y:S01]  /*570a0*/  @P2 STG.E.U16 desc[UR6][R4.64], R6 ;  /* 0x0000000604002986 */ /* 0x0003e2000c101506 */
[----:B---3--:R-:W-:Y:S01]  /*570b0*/  ISETP.LT.AND P2, PT, R66, R13, !P1 ;  /* 0x0000000d4200720c */ /* 0x008fe20004f41270 */
[----:B------:R-:W-:Y:S02]  /*570c0*/  IMAD.IADD R0, R0, 0x1, R71 ;  /* 0x0000000100007824 */ /* 0x000fe400078e0247 */
[----:B------:R-:W3:Y:S01]  /*570d0*/  LDC R13, c[0x0][0x398] ;  /* 0x0000e600ff0d7b82 */ /* 0x000ee20000000800 */
[----:B-1----:R-:W-:Y:S01]  /*570e0*/  PRMT R6, R76, 0x7610, R6 ;  /* 0x000076104c067816 */ /* 0x002fe20000000006 */
[----:B------:R-:W-:-:S08]  /*570f0*/  IMAD.WIDE R4, R0, 0x2, R16 ;  /* 0x0000000200047825 */ /* 0x000fd000078e0210 */
[----:B------:R1:W-:Y:S01]  /*57100*/  @P2 STG.E.U16 desc[UR6][R4.64], R6 ;  /* 0x0000000604002986 */ /* 0x0003e2000c101506 */
[----:B--2---:R-:W-:Y:S02]  /*57110*/  ISETP.LT.AND P2, PT, R92, R7, !P1 ;  /* 0x000000075c00720c */ /* 0x004fe40004f41270 */
[----:B------:R-:W2:Y:S01]  /*57120*/  LDC R7, c[0x0][0x398] ;  /* 0x0000e600ff077b82 */ /* 0x000ea20000000800 */
[----:B------:R-:W4:Y:S04]  /*57130*/  LDL.LU R92, [R1+0x21a4] ;  /* 0x0021a400015c7983 */ /* 0x000f280000300800 */
[----:B------:R-:W4:Y:S01]  /*57140*/  LDL.S16 R76, [R1+0x220] ;  /* 0x00022000014c7983 */ /* 0x000f220000100600 */
[----:B-1----:R-:W-:Y:S01]  /*57150*/  PRMT R6, R89, 0x7610, R6 ;  /* 0x0000761059067816 */ /* 0x002fe20000000006 */
[----:B------:R-:W-:-:S02]  /*57160*/  IMAD.WIDE R4, R0, 0x2, R2 ;  /* 0x0000000200047825 */ /* 0x000fc400078e0202 */
[----:B------:R-:W4:Y:S04]  /*57170*/  LDL.LU.S16 R89, [R1+0x222] ;  /* 0x0002220001597983 */ /* 0x000f280000300600 */
[----:B------:R1:W-:Y:S02]  /*57180*/  @P2 STG.E.U16 desc[UR6][R4.64], R6 ;  /* 0x0000000604002986 */ /* 0x0003e4000c101506 */
[----:B-1----:R-:W1:Y:S01]  /*57190*/  LDC R6, c[0x0][0x398] ;  /* 0x0000e600ff067b82 */ /* 0x002e620000000800 */
[----:B--2---:R-:W-:Y:S01]  /*571a0*/  ISETP.LT.AND P2, PT, R72, R7, !P1 ;  /* 0x000000074800720c */ /* 0x004fe20004f41270 */
[----:B------:R-:W-:-:S06]  /*571b0*/  IMAD.WIDE R4, R0, 0x2, R10 ;  /* 0x0000000200047825 */ /* 0x000fcc00078e020a */
[----:B------:R-:W2:Y:S06]  /*571c0*/  LDC R7, c[0x0][0x398] ;  /* 0x0000e600ff077b82 */ /* 0x000eac0000000800 */
[----:B------:R0:W-:Y:S01]  /*571d0*/  @P2 STG.E.U16 desc[UR6][R4.64], R74 ;  /* 0x0000004a04002986 */ /* 0x0001e2000c101506 */
[----:B-1----:R-:W-:Y:S02]  /*571e0*/  ISETP.LT.AND P2, PT, R91, R6, !P1 ;  /* 0x000000065b00720c */ /* 0x002fe40004f41270 */
[----:B------:R-:W-:Y:S02]  /*571f0*/  PRMT R6, R74, 0x7632, R6 ;  /* 0x000076324a067816 */ /* 0x000fe40000000006 */
[----:B0-----:R-:W2:Y:S01]  /*57200*/  LDL.LU R74, [R1+0xebc] ;  /* 0x000ebc00014a7983 */ /* 0x001ea20000300800 */
[----:B------:R-:W-:-:S05]  /*57210*/  VIADD R4, R86, 0x7 ;  /* 0x0000000756047836 */ /* 0x000fca0000000000 */
[----:B------:R-:W-:Y:S01]  /*57220*/  ISETP.GE.AND P1, PT, R4, R12, PT ;  /* 0x0000000c0400720c */ /* 0x000fe20003f26270 */
[----:B------:R-:W-:Y:S01]  /*57230*/  IMAD.WIDE R4, R0, 0x2, R8 ;  /* 0x0000000200047825 */ /* 0x000fe200078e0208 */
[----:B------:R-:W0:Y:S04]  /*57240*/  LDC R12, c[0x0][0x39c] ;  /* 0x0000e700ff0c7b82 */ /* 0x000e280000000800 */
[----:B------:R4:W-:Y:S01]  /*57250*/  @P2 STG.E.U16 desc[UR6][R4.64], R6 ;  /* 0x0000000604002986 */ /* 0x0009e2000c101506 */
[----:B---3--:R-:W-:Y:S01]  /*57260*/  ISETP.LT.AND P2, PT, R66, R13, !P1 ;  /* 0x0000000d4200720c */ /* 0x008fe20004f41270 */
[----:B------:R-:W-:Y:S02]  /*57270*/  IMAD.IADD R0, R0, 0x1, R71 ;  /* 0x0000000100007824 */ /* 0x000fe400078e0247 */
[----:B------:R-:W1:Y:S01]  /*57280*/  LDC R13, c[0x0][0x398] ;  /* 0x0000e600ff0d7b82 */ /* 0x000e620000000800 */
[----:B----4-:R-:W-:Y:S01]  /*57290*/  PRMT R6, R20, 0x7610, R6 ;  /* 0x0000761014067816 */ /* 0x010fe20000000006 */
[----:B------:R-:W-:Y:S01]  /*572a0*/  IMAD.WIDE R4, R0, 0x2, R16 ;  /* 0x0000000200047825 */ /* 0x000fe200078e0210 */
[----:B------:R-:W3:Y:S07]  /*572b0*/  LDL.S16 R20, [R1+0x224] ;  /* 0x0002240001147983 */ /* 0x000eee0000100600 */
[----:B------:R4:W-:Y:S02]  /*572c0*/  @P2 STG.E.U16 desc[UR6][R4.64], R6 ;  /* 0x0000000604002986 */ /* 0x0009e4000c101506 */
[----:B----4-:R-:W-:-:S02]  /*572d0*/  PRMT R6, R68, 0x7610, R6 ;  /* 0x0000761044067816 */ /* 0x010fc40000000006 */
[----:B------:R-:W4:Y:S01]  /*572e0*/  LDL.LU.S16 R68, [R1+0x226] ;  /* 0x0002260001447983 */ /* 0x000f220000300600 */
[----:B------:R-:W-:Y:S01]  /*572f0*/  IMAD.WIDE R4, R0, 0x2, R2 ;  /* 0x0000000200047825 */ /* 0x000fe200078e0202 */
[----:B--2---:R-:W-:Y:S02]  /*57300*/  ISETP.LT.AND P2, PT, R74, R7, !P1 ;  /* 0x000000074a00720c */ /* 0x004fe40004f41270 */
[----:B------:R-:W2:Y:S11]  /*57310*/  LDC R7, c[0x0][0x398] ;  /* 0x0000e600ff077b82 */ /* 0x000eb60000000800 */
[----:B------:R0:W-:Y:S02]  /*57320*/  @P2 STG.E.U16 desc[UR6][R4.64], R6 ;  /* 0x0000000604002986 */ /* 0x0001e4000c101506 */
[----:B0-----:R-:W0:Y:S01]  /*57330*/  LDC R6, c[0x0][0x398] ;  /* 0x0000e600ff067b82 */ /* 0x001e220000000800 */
[----:B--2---:R-:W-:Y:S01]  /*57340*/  ISETP.LT.AND P2, PT, R72, R7, !P1 ;  /* 0x000000074800720c */ /* 0x004fe20004f41270 */
[----:B------:R-:W-:-:S06]  /*57350*/  IMAD.WIDE R4, R0, 0x2, R10 ;  /* 0x0000000200047825 */ /* 0x000fcc00078e020a */
[----:B------:R-:W2:Y:S06]  /*57360*/  LDC R7, c[0x0][0x398] ;  /* 0x0000e600ff077b82 */ /* 0x000eac0000000800 */
[----:B------:R1:W-:Y:S01]  /*57370*/  @P2 STG.E.U16 desc[UR6][R4.64], R75 ;  /* 0x0000004b04002986 */ /* 0x0003e2000c101506 */
[----:B0-----:R-:W-:Y:S01]  /*57380*/  ISETP.LT.AND P2, PT, R91, R6, !P1 ;  /* 0x000000065b00720c */ /* 0x001fe20004f41270 */
[----:B-1----:R-:W-:Y:S01]  /*57390*/  VIADD R4, R86, 0x8 ;  /* 0x0000000856047836 */ /* 0x002fe20000000000 */
[----:B------:R-:W-:-:S04]  /*573a0*/  PRMT R6, R75, 0x7632, R6 ;  /* 0x000076324b067816 */ /* 0x000fc80000000006 */
[----:B------:R-:W-:Y:S01]  /*573b0*/  ISETP.GE.AND P1, PT, R4, R12, PT ;  /* 0x0000000c0400720c */ /* 0x000fe20003f26270 */
[----:B------:R-:W-:Y:S01]  /*573c0*/  IMAD.WIDE R4, R0, 0x2, R8 ;  /* 0x0000000200047825 */ /* 0x000fe200078e0208 */
[----:B------:R-:W0:Y:S05]  /*573d0*/  LDC R12, c[0x0][0x39c] ;  /* 0x0000e700ff0c7b82 */ /* 0x000e2a0000000800 */
[----:B------:R1:W-:Y:S01]  /*573e0*/  @P2 STG.E.U16 desc[UR6][R4.64], R6 ;  /* 0x0000000604002986 */ /* 0x0003e2000c101506 */
[----:B------:R-:W-:Y:S01]  /*573f0*/  ISETP.LT.AND P2, PT, R66, R13, !P1 ;  /* 0x0000000d4200720c */ /* 0x000fe20004f41270 */
[----:B------:R-:W-:Y:S01]  /*57400*/  IMAD.IADD R0, R0, 0x1, R71 ;  /* 0x0000000100007824 */ /* 0x000fe200078e0247 */
[----:B------:R-:W0:Y:S01]  /*57410*/  LDC R13, c[0x0][0x398] ;  /* 0x0000e600ff0d7b82 */ /* 0x000e220000000800 */
[----:B-1----:R-:W-:-:S02]  /*57420*/  PRMT R6, R76, 0x7610, R6 ;  /* 0x000076104c067816 */ /* 0x002fc40000000006 */
[----:B------:R-:W-:Y:S01]  /*57430*/  IMAD.WIDE R4, R0, 0x2, R16 ;  /* 0x0000000200047825 */ /* 0x000fe200078e0210 */
[----:B------:R-:W4:Y:S07]  /*57440*/  LDL.S16 R76, [R1+0x228] ;  /* 0x00022800014c7983 */ /* 0x000f2e0000100600 */
[----:B------:R1:W-:Y:S01]  /*57450*/  @P2 STG.E.U16 desc[UR6][R4.64], R6 ;  /* 0x0000000604002986 */ /* 0x0003e2000c101506 */
[----:B--2---:R-:W-:Y:S02]  /*57460*/  ISETP.LT.AND P2, PT, R74, R7, !P1 ;  /* 0x000000074a00720c */ /* 0x004fe40004f41270 */
[----:B------:R-:W2:Y:S01]  /*57470*/  LDC R7, c[0x0][0x398] ;  /* 0x0000e600ff077b82 */ /* 0x000ea20000000800 */
[----:B-1----:R-:W-:Y:S01]  /*57480*/  PRMT R6, R89, 0x7610, R6 ;  /* 0x0000761059067816 */ /* 0x002fe20000000006 */
[----:B------:R-:W-:Y:S01]  /*57490*/  IMAD.WIDE R4, R0, 0x2, R2 ;  /* 0x0000000200047825 */ /* 0x000fe200078e0202 */
[----:B------:R-:W4:Y:S08]  /*574a0*/  LDL.LU.S16 R89, [R1+0x22a] ;  /* 0x00022a0001597983 */ /* 0x000f300000300600 */
[----:B------:R1:W-:Y:S02]  /*574b0*/  @P2 STG.E.U16 desc[UR6][R4.64], R6 ;  /* 0x0000000604002986 */ /* 0x0003e4000c101506 */
[----:B-1----:R-:W1:Y:S01]  /*574c0*/  LDC R6, c[0x0][0x398] ;  /* 0x0000e600ff067b82 */ /* 0x002e620000000800 */
[----:B--2---:R-:W-:Y:S01]  /*574d0*/  ISETP.LT.AND P2, PT, R72, R7, !P1 ;  /* 0x000000074800720c */ /* 0x004fe20004f41270 */
[----:B------:R-:W-:-:S06]  /*574e0*/  IMAD.WIDE R4, R0, 0x2, R10 ;  /* 0x0000000200047825 */ /* 0x000fcc00078e020a */
[----:B------:R-:W2:Y:S06]  /*574f0*/  LDC R7, c[0x0][0x398] ;  /* 0x0000e600ff077b82 */ /* 0x000eac0000000800 */
[----:B------:R0:W-:Y:S01]  /*57500*/  @P2 STG.E.U16 desc[UR6][R4.64], R77 ;  /* 0x0000004d04002986 */ /* 0x0001e2000c101506 */
[----:B-1----:R-:W-:Y:S01]  /*57510*/  ISETP.LT.AND P2, PT, R91, R6, !P1 ;  /* 0x000000065b00720c */ /* 0x002fe20004f41270 */
[----:B0-----:R-:W-:Y:S01]  /*57520*/  VIADD R4, R86, 0x9 ;  /* 0x0000000956047836 */ /* 0x001fe20000000000 */
[----:B------:R-:W-:-:S04]  /*57530*/  PRMT R6, R77, 0x7632, R6 ;  /* 0x000076324d067816 */ /* 0x000fc80000000006 */
[----:B------:R-:W-:Y:S01]  /*57540*/  ISETP.GE.AND P1, PT, R4, R12, PT ;  /* 0x0000000c0400720c */ /* 0x000fe20003f26270 */
[----:B------:R-:W-:Y:S01]  /*57550*/  IMAD.WIDE R4, R0, 0x2, R8 ;  /* 0x0000000200047825 */ /* 0x000fe200078e0208 */
[----:B------:R-:W0:Y:S05]  /*57560*/  LDC R12, c[0x0][0x39c] ;  /* 0x0000e700ff0c7b82 */ /* 0x000e2a0000000800 */
[----:B------:R3:W-:Y:S01]  /*57570*/  @P2 STG.E.U16 desc[UR6][R4.64], R6 ;  /* 0x0000000604002986 */ /* 0x0007e2000c101506 */
[----:B------:R-:W-:Y:S01]  /*57580*/  ISETP.LT.AND P2, PT, R66, R13, !P1 ;  /* 0x0000000d4200720c */ /* 0x000fe20004f41270 */
[----:B------:R-:W-:Y:S01]  /*57590*/  IMAD.IADD R0, R0, 0x1, R71 ;  /* 0x0000000100007824 */ /* 0x000fe200078e0247 */
[----:B------:R-:W1:Y:S01]  /*575a0*/  LDC R13, c[0x0][0x398] ;  /* 0x0000e600ff0d7b82 */ /* 0x000e620000000800 */
[----:B---3--:R-:W-:-:S02]  /*575b0*/  PRMT R6, R20, 0x7610, R6 ;  /* 0x0000761014067816 */ /* 0x008fc40000000006 */
[----:B------:R-:W-:Y:S01]  /*575c0*/  IMAD.WIDE R4, R0, 0x2, R16 ;  /* 0x0000000200047825 */ /* 0x000fe200078e0210 */
[----:B------:R-:W3:Y:S07]  /*575d0*/  LDL.S16 R20, [R1+0x22c] ;  /* 0x00022c0001147983 */ /* 0x000eee0000100600 */
[----:B------:R4:W-:Y:S02]  /*575e0*/  @P2 STG.E.U16 desc[UR6][R4.64], R6 ;  /* 0x0000000604002986 */ /* 0x0009e4000c101506 */
[----:B----4-:R-:W-:-:S02]  /*575f0*/  PRMT R6, R68, 0x7610, R6 ;  /* 0x0000761044067816 */ /* 0x010fc40000000006 */
[----:B------:R-:W4:Y:S01]  /*57600*/  LDL.LU.S16 R68, [R1+0x22e] ;  /* 0x00022e0001447983 */ /* 0x000f220000300600 */
[----:B--2---:R-:W-:Y:S02]  /*57610*/  ISETP.LT.AND P2, PT, R74, R7, !P1 ;  /* 0x000000074a00720c */ /* 0x004fe40004f41270 */
[----:B------:R-:W2:Y:S01]  /*57620*/  LDC R7, c[0x0][0x398] ;  /* 0x0000e600ff077b82 */ /* 0x000ea20000000800 */
[----:B------:R-:W-:-:S10]  /*57630*/  IMAD.WIDE R4, R0, 0x2, R2 ;  /* 0x0000000200047825 */ /* 0x000fd400078e0202 */
        /* <DEDUP_REMOVED lines=15> */
[----:B------:R-:W0:Y:S03]  /*57730*/  LDC R13, c[0x0][0x398] ;  /* 0x0000e600ff0d7b82 */ /* 0x000e260000000800 */
[----:B-1----:R-:W-:Y:S01]  /*57740*/  IMAD.WIDE R4, R0, 0x2, R16 ;  /* 0x0000000200047825 */ /* 0x002fe200078e0210 */
[----:B------:R-:W-:-:S02]  /*57750*/  PRMT R6, R76, 0x7610, R6 ;  /* 0x000076104c067816 */ /* 0x000fc40000000006 */
[----:B------:R-:W4:Y:S05]  /*57760*/  LDL.S16 R76, [R1+0x230] ;  /* 0x00023000014c7983 */ /* 0x000f2a0000100600 */
        /* <DEDUP_REMOVED lines=69> */
[----:B--2---:R-:W-:Y:S01]  /*57bc0*/  ISETP.LT.AND P2, PT, R66, R7, !P1 ;  /* 0x000000074200720c */ /* 0x004fe20004f41270 */
[----:B------:R-:W-:Y:S01]  /*57bd0*/  IMAD.IADD R0, R0, 0x1, R71 ;  /* 0x0000000100007824 */ /* 0x000fe200078e0247 */
[----:B------:R-:W1:Y:S01]  /*57be0*/  LDC R7, c[0x0][0x398] ;  /* 0x0000e600ff077b82 */ /* 0x000e620000000800 */
[----:B---3--:R-:W-:-:S02]  /*57bf0*/  PRMT R6, R20, 0x7610, R6 ;  /* 0x0000761014067816 */ /* 0x008fc40000000006 */
[----:B------:R-:W-:Y:S01]  /*57c00*/  IMAD.WIDE R4, R0, 0x2, R16 ;  /* 0x0000000200047825 */ /* 0x000fe200078e0210 */
[----:B------:R-:W2:Y:S07]  /*57c10*/  LDL.S16 R20, [R1+0x23c] ;  /* 0x00023c0001147983 */ /* 0x000eae0000100600 */
[----:B------:R4:W-:Y:S02]  /*57c20*/  @P2 STG.E.U16 desc[UR6][R4.64], R6 ;  /* 0x0000000604002986 */ /* 0x0009e4000c101506 */
[----:B----4-:R-:W-:-:S02]  /*57c30*/  PRMT R6, R68, 0x7610, R6 ;  /* 0x0000761044067816 */ /* 0x010fc40000000006 */
[----:B------:R-:W3:Y:S01]  /*57c40*/  LDL.LU.S16 R68, [R1+0x23e] ;  /* 0x00023e0001447983 */ /* 0x000ee20000300600 */
[----:B0-----:R-:W-:Y:S02]  /*57c50*/  ISETP.LT.AND P2, PT, R74, R12, !P1 ;  /* 0x0000000c4a00720c */ /* 0x001fe40004f41270 */
[----:B------:R-:W0:Y:S01]  /*57c60*/  LDC R12, c[0x0][0x398] ;  /* 0x0000e600ff0c7b82 */ /* 0x000e220000000800 */
[----:B------:R-:W-:Y:S01]  /*57c70*/  IMAD.WIDE R4, R0, 0x2, R2 ;  /* 0x0000000200047825 */ /* 0x000fe200078e0202 */
[----:B------:R-:W4:Y:S09]  /*57c80*/  LDL.S16 R70, [R1+0x240] ;  /* 0x0002400001467983 */ /* 0x000f320000100600 */
[----:B------:R1:W-:Y:S02]  /*57c90*/  @P2 STG.E.U16 desc[UR6][R4.64], R6 ;  /* 0x0000000604002986 */ /* 0x0003e4000c101506 */
[----:B-1----:R-:W-:-:S02]  /*57ca0*/  ISETP.LT.AND P2, PT, R72, R7, !P1 ;  /* 0x000000074800720c */ /* 0x002fc40004f41270 */
[----:B------:R-:W1:Y:S01]  /*57cb0*/  LDC R7, c[0x0][0x398] ;  /* 0x0000e600ff077b82 */ /* 0x000e620000000800 */
[----:B------:R-:W-:Y:S01]  /*57cc0*/  IMAD.WIDE R4, R0, 0x2, R10 ;  /* 0x0000000200047825 */ /* 0x000fe200078e020a */
[----:B0-----:R-:W-:-:S06]  /*57cd0*/  ISETP.LT.AND P1, PT, R91, R12, !P1 ;  /* 0x0000000c5b00720c */ /* 0x001fcc0004f21270 */
[----:B------:R-:W0:Y:S03]  /*57ce0*/  LDC R12, c[0x0][0x398] ;  /* 0x0000e600ff0c7b82 */ /* 0x000e260000000800 */
[----:B------:R1:W-:Y:S01]  /*57cf0*/  @P2 STG.E.U16 desc[UR6][R4.64], R82 ;  /* 0x0000005204002986 */ /* 0x0003e2000c101506 */
[----:B------:R-:W-:Y:S01]  /*57d00*/  PRMT R6, R82, 0x7632, R6 ;  /* 0x0000763252067816 */ /* 0x000fe20000000006 */
[----:B-1----:R-:W-:-:S05]  /*57d10*/  VIADD R4, R86, 0xe ;  /* 0x0000000e56047836 */ /* 0x002fca0000000000 */
[----:B------:R-:W-:Y:S01]  /*57d20*/  ISETP.GE.AND P2, PT, R4, R13, PT ;  /* 0x0000000d0400720c */ /* 0x000fe20003f46270 */
[----:B------:R-:W-:Y:S01]  /*57d30*/  IMAD.WIDE R4, R0, 0x2, R8 ;  /* 0x0000000200047825 */ /* 0x000fe200078e0208 */
[----:B------:R-:W1:Y:S04]  /*57d40*/  LDC R13, c[0x0][0x398] ;  /* 0x0000e600ff0d7b82 */ /* 0x000e680000000800 */
[----:B------:R0:W-:Y:S01]  /*57d50*/  @P1 STG.E.U16 desc[UR6][R4.64], R6 ;  /* 0x0000000604001986 */ /* 0x0001e2000c101506 */
[----:B------:R-:W-:Y:S01]  /*57d60*/  ISETP.LT.AND P1, PT, R66, R7, !P2 ;  /* 0x000000074200720c */ /* 0x000fe20005721270 */
[----:B------:R-:W-:Y:S02]  /*57d70*/  IMAD.IADD R0, R0, 0x1, R71 ;  /* 0x0000000100007824 */ /* 0x000fe400078e0247 */
[----:B------:R-:W1:Y:S02]  /*57d80*/  LDC R7, c[0x0][0x398] ;  /* 0x0000e600ff077b82 */ /* 0x000e640000000800 */
[----:B0-----:R-:W-:Y:S01]  /*57d90*/  IMAD.WIDE R4, R0, 0x2, R16 ;  /* 0x0000000200047825 */ /* 0x001fe200078e0210 */
[----:B------:R-:W-:-:S02]  /*57da0*/  PRMT R6, R76, 0x7610, R6 ;  /* 0x000076104c067816 */ /* 0x000fc40000000006 */
[----:B------:R-:W4:Y:S05]  /*57db0*/  LDL.LU.S16 R76, [R1+0x242] ;  /* 0x00024200014c7983 */ /* 0x000f2a0000300600 */
[----:B------:R0:W-:Y:S01]  /*57dc0*/  @P1 STG.E.U16 desc[UR6][R4.64], R6 ;  /* 0x0000000604001986 */ /* 0x0001e2000c101506 */
[----:B------:R-:W-:Y:S02]  /*57dd0*/  ISETP.LT.AND P1, PT, R74, R12, !P2 ;  /* 0x0000000c4a00720c */ /* 0x000fe40005721270 */
[----:B------:R-:W1:Y:S01]  /*57de0*/  LDC R12, c[0x0][0x398] ;  /* 0x0000e600ff0c7b82 */ /* 0x000e620000000800 */
[----:B0-----:R-:W-:Y:S01]  /*57df0*/  PRMT R6, R89, 0x7610, R6 ;  /* 0x0000761059067816 */ /* 0x001fe20000000006 */
[----:B------:R-:W-:-:S09]  /*57e00*/  IMAD.WIDE R4, R0, 0x2, R2 ;  /* 0x0000000200047825 */ /* 0x000fd200078e0202 */
[----:B------:R0:W-:Y:S01]  /*57e10*/  @P1 STG.E.U16 desc[UR6][R4.64], R6 ;  /* 0x0000000604001986 */ /* 0x0001e2000c101506 */
[----:B-1----:R-:W-:Y:S02]  /*57e20*/  ISETP.LT.AND P1, PT, R72, R13, !P2 ;  /* 0x0000000d4800720c */ /* 0x002fe40005721270 */
[----:B------:R-:W-:Y:S01]  /*57e30*/  ISETP.LT.AND P2, PT, R91, R7, !P2 ;  /* 0x000000075b00720c */ /* 0x000fe20005741270 */
[----:B------:R-:W1:Y:S01]  /*57e40*/  LDC R13, c[0x0][0x398] ;  /* 0x0000e600ff0d7b82 */ /* 0x000e620000000800 */
[----:B------:R-:W-:Y:S01]  /*57e50*/  PRMT R7, R83, 0x7632, R7 ;  /* 0x0000763253077816 */ /* 0x000fe20000000007 */
[----:B0-----:R-:W-:-:S04]  /*57e60*/  IMAD.WIDE R4, R0, 0x2, R10 ;  /* 0x0000000200047825 */ /* 0x001fc800078e020a */
[----:B------:R-:W-:-:S04]  /*57e70*/  VIADD R6, R86, 0xf ;  /* 0x0000000f56067836 */ /* 0x000fc80000000000 */
[----:B------:R0:W-:Y:S01]  /*57e80*/  @P1 STG.E.U16 desc[UR6][R4.64], R83 ;  /* 0x0000005304001986 */ /* 0x0001e2000c101506 */
[----:B------:R-:W-:Y:S02]  /*57e90*/  ISETP.GE.AND P1, PT, R6, R14, PT ;  /* 0x0000000e0600720c */ /* 0x000fe40003f26270 */
[----:B------:R-:W1:Y:S01]  /*57ea0*/  LDC R14, c[0x0][0x398] ;  /* 0x0000e600ff0e7b82 */ /* 0x000e620000000800 */
[----:B0-----:R-:W-:-:S05]  /*57eb0*/  IMAD.WIDE R4, R0, 0x2, R8 ;  /* 0x0000000200047825 */ /* 0x001fca00078e0208 */
[----:B------:R0:W-:Y:S01]  /*57ec0*/  @P2 STG.E.U16 desc[UR6][R4.64], R7 ;  /* 0x0000000704002986 */ /* 0x0001e2000c101506 */
[----:B------:R-:W-:Y:S01]  /*57ed0*/  ISETP.LT.AND P2, PT, R66, R12, !P1 ;  /* 0x0000000c4200720c */ /* 0x000fe20004f41270 */
[----:B------:R-:W-:Y:S01]  /*57ee0*/  IMAD.IADD R0, R0, 0x1, R71 ;  /* 0x0000000100007824 */ /* 0x000fe200078e0247 */
[----:B------:R-:W1:Y:S03]  /*57ef0*/  LDC R12, c[0x0][0x398] ;  /* 0x0000e600ff0c7b82 */ /* 0x000e660000000800 */
[----:B0-----:R-:W-:-:S05]  /*57f00*/  IMAD.WIDE R4, R0, 0x2, R16 ;  /* 0x0000000200047825 */ /* 0x001fca00078e0210 */
[----:B------:R-:W0:Y:S01]  /*57f10*/  LDC R7, c[0x0][0x398] ;  /* 0x0000e600ff077b82 */ /* 0x000e220000000800 */
[----:B--2---:R-:W-:-:S07]  /*57f20*/  PRMT R6, R20, 0x7610, R6 ;  /* 0x0000761014067816 */ /* 0x004fce0000000006 */
[----:B------:R-:W2:Y:S01]  /*57f30*/  LDC R20, c[0x0][0x39c] ;  /* 0x0000e700ff147b82 */ /* 0x000ea20000000800 */
[----:B------:R3:W-:Y:S02]  /*57f40*/  @P2 STG.E.U16 desc[UR6][R4.64], R6 ;  /* 0x0000000604002986 */ /* 0x0007e4000c101506 */
[----:B---3--:R-:W-:Y:S02]  /*57f50*/  PRMT R6, R68, 0x7610, R6 ;  /* 0x0000761044067816 */ /* 0x008fe40000000006 */
[----:B------:R-:W3:Y:S04]  /*57f60*/  LDL.S16 R68, [R1+0x244] ;  /* 0x0002440001447983 */ /* 0x000ee80000100600 */
[----:B------:R-:W3:Y:S01]  /*57f70*/  LDL.LU.S16 R89, [R1+0x246] ;  /* 0x0002460001597983 */ /* 0x000ee20000300600 */
[----:B-1----:R-:W-:Y:S01]  /*57f80*/  ISETP.LT.AND P2, PT, R74, R13, !P1 ;  /* 0x0000000d4a00720c */ /* 0x002fe20004f41270 */
[----:B------:R-:W-:-:S12]  /*57f90*/  IMAD.WIDE R4, R0, 0x2, R2 ;  /* 0x0000000200047825 */ /* 0x000fd800078e0202 */
[----:B------:R1:W-:Y:S01]  /*57fa0*/  @P2 STG.E.U16 desc[UR6][R4.64], R6 ;  /* 0x0000000604002986 */ /* 0x0003e2000c101506 */
[----:B------:R-:W-:Y:S02]  /*57fb0*/  ISETP.LT.AND P2, PT, R72, R12, !P1 ;  /* 0x0000000c4800720c */ /* 0x000fe40004f41270 */
[----:B0-----:R-:W-:Y:S01]  /*57fc0*/  ISETP.LT.AND P1, PT, R91, R7, !P1 ;  /* 0x000000075b00720c */ /* 0x001fe20004f21270 */
[----:B------:R-:W-:Y:S02]  /*57fd0*/  VIADD R12, R86, 0x10 ;  /* 0x00000010560c7836 */ /* 0x000fe40000000000 */
[----:B-1----:R-:W-:Y:S01]  /*57fe0*/  IMAD.WIDE R6, R0, 0x2, R10 ;  /* 0x0000000200067825 */ /* 0x002fe200078e020a */
[----:B------:R-:W-:-:S07]  /*57ff0*/  PRMT R13, R84, 0x7632, R13 ;  /* 0x00007632540d7816 */ /* 0x000fce000000000d */
[----:B------:R4:W-:Y:S01]  /*58000*/  @P2 STG.E.U16 desc[UR6][R6.64], R84 ;  /* 0x0000005406002986 */ /* 0x0009e2000c101506 */
[----:B------:R-:W-:Y:S01]  /*58010*/  IMAD.WIDE R4, R0, 0x2, R8 ;  /* 0x0000000200047825 */ /* 0x000fe200078e0208 */
[----:B--2---:R-:W-:Y:S02]  /*58020*/  ISETP.GE.AND P2, PT, R12, R20, PT ;  /* 0x000000140c00720c */ /* 0x004fe40003f46270 */
[----:B------:R-:W0:Y:S01]  /*58030*/  LDC R12, c[0x0][0x398] ;  /* 0x0000e600ff0c7b82 */ /* 0x000e220000000800 */
[----:B----4-:R-:W-:Y:S01]  /*58040*/  PRMT R6, R70, 0x7610, R6 ;  /* 0x0000761046067816 */ /* 0x010fe20000000006 */
[----:B------:R1:W-:Y:S01]  /*58050*/  @P1 STG.E.U16 desc[UR6][R4.64], R13 ;  /* 0x0000000d04001986 */ /* 0x0003e2000c101506 */
[----:B------:R-:W-:-:S05]  /*58060*/  IMAD.IADD R0, R0, 0x1, R71 ;  /* 0x0000000100007824 */ /* 0x000fca00078e0247 */
[----:B------:R-:W2:Y:S01]  /*58070*/  LDC R7, c[0x0][0x398] ;  /* 0x0000e600ff077b82 */ /* 0x000ea20000000800 */
[----:B------:R-:W4:Y:S01]  /*58080*/  LDL.S16 R70, [R1+0x248] ;  /* 0x0002480001467983 */ /* 0x000f220000100600 */
[----:B------:R-:W-:-:S06]  /*58090*/  ISETP.LT.AND P1, PT, R66, R18, !P2 ;  /* 0x000000124200720c */ /* 0x000fcc0005721270 */
[----:B------:R-:W0:Y:S01]  /*580a0*/  LDC R20, c[0x0][0x39c] ;  /* 0x0000e700ff147b82 */ /* 0x000e220000000800 */
[----:B-1----:R-:W-:-:S06]  /*580b0*/  IMAD.WIDE R4, R0, 0x2, R16 ;  /* 0x0000000200047825 */ /* 0x002fcc00078e0210 */
[----:B------:R1:W-:Y:S01]  /*580c0*/  @P1 STG.E.U16 desc[UR6][R4.64], R6 ;  /* 0x0000000604001986 */ /* 0x0003e2000c101506 */
[----:B------:R-:W-:Y:S01]  /*580d0*/  ISETP.LT.AND P1, PT, R74, R14, !P2 ;  /* 0x0000000e4a00720c */ /* 0x000fe20005721270 */
[----:B------:R-:W0:Y:S01]  /*580e0*/  LDC R18, c[0x0][0x398] ;  /* 0x0000e600ff127b82 */ /* 0x000e220000000800 */
[----:B------:R-:W-:-:S07]  /*580f0*/  PRMT R13, R85, 0x7632, R13 ;  /* 0x00007632550d7816 */ /* 0x000fce000000000d */
[----:B------:R-:W0:Y:S01]  /*58100*/  LDC R14, c[0x0][0x398] ;  /* 0x0000e600ff0e7b82 */ /* 0x000e220000000800 */
[----:B-1----:R-:W-:Y:S01]  /*58110*/  IMAD.WIDE R4, R0, 0x2, R2 ;  /* 0x0000000200047825 */ /* 0x002fe200078e0202 */
[----:B------:R-:W-:Y:S02]  /*58120*/  PRMT R6, R76, 0x7610, R6 ;  /* 0x000076104c067816 */ /* 0x000fe40000000006 */
[----:B------:R-:W4:Y:S04]  /*58130*/  LDL.LU.S16 R76, [R1+0x24a] ;  /* 0x00024a00014c7983 */ /* 0x000f280000300600 */
[----:B------:R1:W-:Y:S01]  /*58140*/  @P1 STG.E.U16 desc[UR6][R4.64], R6 ;  /* 0x0000000604001986 */ /* 0x0003e2000c101506 */
[----:B0-----:R-:W-:Y:S02]  /*58150*/  ISETP.LT.AND P1, PT, R72, R12, !P2 ;  /* 0x0000000c4800720c */ /* 0x001fe40005721270 */
[----:B--2---:R-:W-:Y:S01]  /*58160*/  ISETP.LT.AND P2, PT, R91, R7, !P2 ;  /* 0x000000075b00720c */ /* 0x004fe20005741270 */
[----:B------:R-:W-:Y:S01]  /*58170*/  VIADD R12, R86, 0x11 ;  /* 0x00000011560c7836 */ /* 0x000fe20000000000 */
[----:B------:R-:W2:Y:S01]  /*58180*/  LDL.S16 R93, [R1+0x24c] ;  /* 0x00024c00015d7983 */ /* 0x000ea20000100600 */
[----:B-1----:R-:W-:-:S04]  /*58190*/  IMAD.WIDE R6, R0, 0x2, R10 ;  /* 0x0000000200067825 */ /* 0x002fc800078e020a */
[----:B------:R-:W-:-:S04]  /*581a0*/  IMAD.WIDE R4, R0, 0x2, R8 ;  /* 0x0000000200047825 */ /* 0x000fc800078e0208 */
[----:B------:R0:W-:Y:S01]  /*581b0*/  @P1 STG.E.U16 desc[UR6][R6.64], R85 ;  /* 0x0000005506001986 */ /* 0x0001e2000c101506 */
[----:B------:R-:W-:Y:S01]  /*581c0*/  ISETP.GE.AND P1, PT, R12, R20, PT ;  /* 0x000000140c00720c */ /* 0x000fe20003f26270 */
[----:B------:R-:W-:Y:S02]  /*581d0*/  IMAD.IADD R0, R0, 0x1, R71 ;  /* 0x0000000100007824 */ /* 0x000fe400078e0247 */
[----:B------:R1:W-:Y:S01]  /*581e0*/  @P2 STG.E.U16 desc[UR6][R4.64], R13 ;  /* 0x0000000d04002986 */ /* 0x0003e2000c101506 */
[----:B------:R-:W-:Y:S01]  /*581f0*/  ISETP.LT.AND P2, PT, R66, R18, !P1 ;  /* 0x000000124200720c */ /* 0x000fe20004f41270 */
[----:B------:R-:W3:Y:S08]  /*58200*/  LDC R12, c[0x0][0x398] ;  /* 0x0000e600ff0c7b82 */ /* 0x000ef00000000800 */
[----:B0-----:R-:W0:Y:S01]  /*58210*/  LDC R7, c[0x0][0x398] ;  /* 0x0000e600ff077b82 */ /* 0x001e220000000800 */
[----:B-1----:R-:W-:-:S07]  /*58220*/  IMAD.WIDE R4, R0, 0x2, R16 ;  /* 0x0000000200047825 */ /* 0x002fce00078e0210 */
[----:B------:R-:W1:Y:S01]  /*58230*/  LDC R20, c[0x0][0x398] ;  /* 0x0000e600ff147b82 */ /* 0x000e620000000800 */
[----:B---3--:R-:W-:-:S07]  /*58240*/  PRMT R6, R68, 0x7610, R6 ;  /* 0x0000761044067816 */ /* 0x008fce0000000006 */
[----:B------:R-:W3:Y:S01]  /*58250*/  LDC R18, c[0x0][0x398] ;  /* 0x0000e600ff127b82 */ /* 0x000ee20000000800 */
[----:B------:R0:W-:Y:S07]  /*58260*/  @P2 STG.E.U16 desc[UR6][R4.64], R6 ;  /* 0x0000000604002986 */ /* 0x0001ee000c101506 */
[----:B------:R-:W1:Y:S01]  /*58270*/  LDC R68, c[0x0][0x39c] ;  /* 0x0000e700ff447b82 */ /* 0x000e620000000800 */
[----:B0-----:R-:W-:Y:S02]  /*58280*/  PRMT R6, R89, 0x7610, R6 ;  /* 0x0000761059067816 */ /* 0x001fe40000000006 */
[----:B------:R-:W2:Y:S01]  /*58290*/  LDL.LU.S16 R89, [R1+0x24e] ;  /* 0x00024e0001597983 */ /* 0x000ea20000300600 */
[----:B------:R-:W-:Y:S01]  /*582a0*/  ISETP.LT.AND P2, PT, R74, R14, !P1 ;  /* 0x0000000e4a00720c */ /* 0x000fe20004f41270 */
[----:B------:R-:W-:Y:S01]  /*582b0*/  IMAD.WIDE R4, R0, 0x2, R2 ;  /* 0x0000000200047825 */ /* 0x000fe200078e0202 */
[----:B------:R-:W-:-:S11]  /*582c0*/  PRMT R14, R88, 0x7610, R14 ;  /* 0x00007610580e7816 */ /* 0x000fd6000000000e */
[----:B------:R0:W-:Y:S01]  /*582d0*/  @P2 STG.E.U16 desc[UR6][R4.64], R6 ;  /* 0x0000000604002986 */ /* 0x0001e2000c101506 */
[----:B------:R-:W-:Y:S02]  /*582e0*/  ISETP.LT.AND P2, PT, R72, R12, !P1 ;  /* 0x0000000c4800720c */ /* 0x000fe40004f41270 */
[----:B------:R-:W-:Y:S01]  /*582f0*/  ISETP.LT.AND P1, PT, R91, R7, !P1 ;  /* 0x000000075b00720c */ /* 0x000fe20004f21270 */
[----:B------:R-:W-:Y:S02]  /*58300*/  VIADD R12, R86, 0x12 ;  /* 0x00000012560c7836 */ /* 0x000fe40000000000 */
[----:B0-----:R-:W-:Y:S01]  /*58310*/  IMAD.WIDE R6, R0, 0x2, R10 ;  /* 0x0000000200067825 */ /* 0x001fe200078e020a */
[----:B------:R-:W-:-:S07]  /*58320*/  PRMT R13, R88, 0x7632, R13 ;  /* 0x00007632580d7816 */ /* 0x000fce000000000d */
[----:B------:R4:W-:Y:S01]  /*58330*/  @P2 STG.E.U16 desc[UR6][R6.64], R14 ;  /* 0x0000000e06002986 */ /* 0x0009e2000c101506 */
[----:B------:R-:W-:Y:S01]  /*58340*/  IMAD.WIDE R4, R0, 0x2, R8 ;  /* 0x0000000200047825 */ /* 0x000fe200078e0208 */
[----:B-1----:R-:W-:Y:S02]  /*58350*/  ISETP.GE.AND P2, PT, R12, R68, PT ;  /* 0x000000440c00720c */ /* 0x002fe40003f46270 */
[----:B------:R-:W0:Y:S01]  /*58360*/  LDC R12, c[0x0][0x398] ;  /* 0x0000e600ff0c7b82 */ /* 0x000e220000000800 */
[----:B----4-:R-:W-:Y:S01]  /*58370*/  PRMT R6, R70, 0x7610, R6 ;  /* 0x0000761046067816 */ /* 0x010fe20000000006 */
[----:B------:R1:W-:Y:S01]  /*58380*/  @P1 STG.E.U16 desc[UR6][R4.64], R13 ;  /* 0x0000000d04001986 */ /* 0x0003e2000c101506 */
[----:B------:R-:W-:-:S05]  /*58390*/  IMAD.IADD R0, R0, 0x1, R71 ;  /* 0x0000000100007824 */ /* 0x000fca00078e0247 */
[----:B------:R-:W4:Y:S01]  /*583a0*/  LDC R7, c[0x0][0x398] ;  /* 0x0000e600ff077b82 */ /* 0x000f220000000800 */
[----:B------:R-:W2:Y:S01]  /*583b0*/  LDL.S16 R70, [R1+0x250] ;  /* 0x0002500001467983 */ /* 0x000ea20000100600 */
[----:B------:R-:W-:-:S06]  /*583c0*/  ISETP.LT.AND P1, PT, R66, R20, !P2 ;  /* 0x000000144200720c */ /* 0x000fcc0005721270 */
[----:B------:R-:W0:Y:S01]  /*583d0*/  LDC R68, c[0x0][0x39c] ;  /* 0x0000e700ff447b82 */ /* 0x000e220000000800 */
[----:B-1----:R-:W-:-:S06]  /*583e0*/  IMAD.WIDE R4, R0, 0x2, R16 ;  /* 0x0000000200047825 */ /* 0x002fcc00078e0210 */
[----:B------:R1:W-:Y:S01]  /*583f0*/  @P1 STG.E.U16 desc[UR6][R4.64], R6 ;  /* 0x0000000604001986 */ /* 0x0003e2000c101506 */
[----:B---3--:R-:W-:Y:S01]  /*58400*/  ISETP.LT.AND P1, PT, R74, R18, !P2 ;  /* 0x000000124a00720c */ /* 0x008fe20005721270 */
[----:B------:R-:W3:Y:S01]  /*58410*/  LDC R20, c[0x0][0x398] ;  /* 0x0000e600ff147b82 */ /* 0x000ee20000000800 */
[C---:B------:R-:W-:Y:S02]  /*58420*/  PRMT R14, R90.reuse, 0x7610, R14 ;  /* 0x000076105a0e7816 */ /* 0x040fe4000000000e */
[----:B------:R-:W-:-:S05]  /*58430*/  PRMT R13, R90, 0x7632, R13 ;  /* 0x000076325a0d7816 */ /* 0x000fca000000000d */
[----:B------:R-:W0:Y:S01]  /*58440*/  LDC R18, c[0x0][0x398] ;  /* 0x0000e600ff127b82 */ /* 0x000e220000000800 */
[----:B-1----:R-:W-:Y:S01]  /*58450*/  IMAD.WIDE R4, R0, 0x2, R2 ;  /* 0x0000000200047825 */ /* 0x002fe200078e0202 */
[----:B------:R-:W-:Y:S02]  /*58460*/  PRMT R6, R76, 0x7610, R6 ;  /* 0x000076104c067816 */ /* 0x000fe40000000006 */
[----:B------:R-:W2:Y:S04]  /*58470*/  LDL.LU.S16 R76, [R1+0x252] ;  /* 0x00025200014c7983 */ /* 0x000ea80000300600 */
[----:B------:R1:W-:Y:S01]  /*58480*/  @P1 STG.E.U16 desc[UR6][R4.64], R6 ;  /* 0x0000000604001986 */ /* 0x0003e2000c101506 */
[----:B0-----:R-:W-:Y:S02]  /*58490*/  ISETP.LT.AND P1, PT, R72, R12, !P2 ;  /* 0x0000000c4800720c */ /* 0x001fe40005721270 */
[----:B----4-:R-:W-:Y:S01]  /*584a0*/  ISETP.LT.AND P2, PT, R91, R7, !P2 ;  /* 0x000000075b00720c */ /* 0x010fe20005741270 */
[----:B------:R-:W-:-:S02]  /*584b0*/  VIADD R12, R86, 0x13 ;  /* 0x00000013560c7836 */ /* 0x000fc40000000000 */
[----:B-1----:R-:W-:-:S04]  /*584c0*/  IMAD.WIDE R6, R0, 0x2, R10 ;  /* 0x0000000200067825 */ /* 0x002fc800078e020a */
[----:B------:R-:W-:-:S04]  /*584d0*/  IMAD.WIDE R4, R0, 0x2, R8 ;  /* 0x0000000200047825 */ /* 0x000fc800078e0208 */
[----:B------:R2:W-:Y:S01]  /*584e0*/  @P1 STG.E.U16 desc[UR6][R6.64], R14 ;  /* 0x0000000e06001986 */ /* 0x0005e2000c101506 */
[----:B------:R-:W-:Y:S01]  /*584f0*/  ISETP.GE.AND P1, PT, R12, R68, PT ;  /* 0x000000440c00720c */ /* 0x000fe20003f26270 */
[----:B------:R-:W-:Y:S02]  /*58500*/  IMAD.IADD R0, R0, 0x1, R71 ;  /* 0x0000000100007824 */ /* 0x000fe400078e0247 */
[----:B------:R0:W-:Y:S01]  /*58510*/  @P2 STG.E.U16 desc[UR6][R4.64], R13 ;  /* 0x0000000d04002986 */ /* 0x0001e2000c101506 */
[----:B---3--:R-:W-:Y:S01]  /*58520*/  ISETP.LT.AND P2, PT, R66, R20, !P1 ;  /* 0x000000144200720c */ /* 0x008fe20004f41270 */
[----:B------:R-:W1:Y:S01]  /*58530*/  LDC R12, c[0x0][0x398] ;  /* 0x0000e600ff0c7b82 */ /* 0x000e620000000800 */
[----:B--2---:R-:W-:Y:S02]  /*58540*/  PRMT R6, R93, 0x7610, R6 ;  /* 0x000076105d067816 */ /* 0x004fe40000000006 */
[----:B------:R-:W2:Y:S05]  /*58550*/  LDL.S16 R93, [R1+0x150] ;  /* 0x00015000015d7983 */ /* 0x000eaa0000100600 */
[----:B------:R-:W3:Y:S01]  /*58560*/  LDC R7, c[0x0][0x398] ;  /* 0x0000e600ff077b82 */ /* 0x000ee20000000800 */
[----:B0-----:R-:W-:-:S05]  /*58570*/  IMAD.WIDE R4, R0, 0x2, R16 ;  /* 0x0000000200047825 */ /* 0x001fca00078e0210 */
[----:B------:R0:W-:Y:S02]  /*58580*/  @P2 STG.E.U16 desc[UR6][R4.64], R6 ;  /* 0x0000000604002986 */ /* 0x0001e4000c101506 */
[----:B------:R-:W4:Y:S01]  /*58590*/  LDC R68, c[0x0][0x39c] ;  /* 0x0000e700ff447b82 */ /* 0x000f220000000800 */
[----:B------:R-:W-:-:S07]  /*585a0*/  PRMT R14, R92, 0x7610, R14 ;  /* 0x000076105c0e7816 */ /* 0x000fce000000000e */
[----:B------:R-:W0:Y:S02]  /*585b0*/  LDC R20, c[0x0][0x398] ;  /* 0x0000e600ff147b82 */ /* 0x000e240000000800 */
[----:B0-----:R-:W-:Y:S02]  /*585c0*/  PRMT R6, R89, 0x7610, R6 ;  /* 0x0000761059067816 */ /* 0x001fe40000000006 */
[----:B------:R-:W2:Y:S01]  /*585d0*/  LDL.LU.S16 R89, [R1+0x152] ;  /* 0x0001520001597983 */ /* 0x000ea20000300600 */
[----:B------:R-:W-:Y:S01]  /*585e0*/  ISETP.LT.AND P2, PT, R74, R18, !P1 ;  /* 0x000000124a00720c */ /* 0x000fe20004f41270 */
[----:B------:R-:W-:Y:S01]  /*585f0*/  IMAD.WIDE R4, R0, 0x2, R2 ;  /* 0x0000000200047825 */ /* 0x000fe200078e0202 */
[----:B------:R-:W-:Y:S01]  /*58600*/  PRMT R13, R92, 0x7632, R13 ;  /* 0x000076325c0d7816 */ /* 0x000fe2000000000d */
[----:B------:R-:W2:Y:S01]  /*58610*/  LDL.S16 R75, [R1+0x254] ;  /* 0x00025400014b7983 */ /* 0x000ea20000100600 */
[----:B------:R-:W0:Y:S03]  /*58620*/  LDC R18, c[0x0][0x398] ;  /* 0x0000e600ff127b82 */ /* 0x000e260000000800 */
[----:B------:R-:W2:Y:S06]  /*58630*/  LDL.LU.S16 R73, [R1+0x256] ;  /* 0x0002560001497983 */ /* 0x000eac0000300600 */
[----:B------:R4:W-:Y:S01]  /*58640*/  @P2 STG.E.U16 desc[UR6][R4.64], R6 ;  /* 0x0000000604002986 */ /* 0x0009e2000c101506 */
[----:B-1----:R-:W-:-:S02]  /*58650*/  ISETP.LT.AND P2, PT, R72, R12, !P1 ;  /* 0x0000000c4800720c */ /* 0x002fc40004f41270 */
[----:B---3--:R-:W-:Y:S01]  /*58660*/  ISETP.LT.AND P1, PT, R91, R7, !P1 ;  /* 0x000000075b00720c */ /* 0x008fe20004f21270 */
[----:B----4-:R-:W-:-:S10]  /*58670*/  IMAD.WIDE R6, R0, 0x2, R10 ;  /* 0x0000000200067825 */ /* 0x010fd400078e020a */
[----:B------:R1:W-:Y:S01]  /*58680*/  @P2 STG.E.U16 desc[UR6][R6.64], R14 ;  /* 0x0000000e06002986 */ /* 0x0003e2000c101506 */
[----:B------:R-:W-:Y:S02]  /*58690*/  VIADD R12, R86, 0x14 ;  /* 0x00000014560c7836 */ /* 0x000fe40000000000 */
[----:B------:R-:W-:Y:S01]  /*586a0*/  IMAD.WIDE R4, R0, 0x2, R8 ;  /* 0x0000000200047825 */ /* 0x000fe200078e0208 */
[----:B-1----:R-:W1:Y:S01]  /*586b0*/  LDC R7, c[0x0][0x398] ;  /* 0x0000e600ff077b82 */ /* 0x002e620000000800 */
[----:B------:R-:W-:Y:S02]  /*586c0*/  PRMT R6, R70, 0x7610, R6 ;  /* 0x0000761046067816 */ /* 0x000fe40000000006 */
[----:B------:R-:W3:Y:S01]  /*586d0*/  LDL.S16 R70, [R1+0x154] ;  /* 0x0001540001467983 */ /* 0x000ee20000100600 */
[----:B------:R-:W-:Y:S01]  /*586e0*/  ISETP.GE.AND P2, PT, R12, R68, PT ;  /* 0x000000440c00720c */ /* 0x000fe20003f46270 */
[----:B------:R-:W-:-:S03]  /*586f0*/  IMAD.IADD R0, R0, 0x1, R71 ;  /* 0x0000000100007824 */ /* 0x000fc600078e0247 */
[----:B------:R-:W4:Y:S01]  /*58700*/  LDC R12, c[0x0][0x398] ;  /* 0x0000e600ff0c7b82 */ /* 0x000f220000000800 */
[----:B------:R0:W-:Y:S01]  /*58710*/  @P1 STG.E.U16 desc[UR6][R4.64], R13 ;  /* 0x0000000d04001986 */ /* 0x0001e2000c101506 */
[----:B------:R-:W-:-:S06]  /*58720*/  ISETP.LT.AND P1, PT, R66, R20, !P2 ;  /* 0x000000144200720c */ /* 0x000fcc0005721270 */
[----:B------:R-:W1:Y:S01]  /*58730*/  LDC R68, c[0x0][0x39c] ;  /* 0x0000e700ff447b82 */ /* 0x000e620000000800 */
[----:B0-----:R-:W-:-:S07]  /*58740*/  IMAD.WIDE R4, R0, 0x2, R16 ;  /* 0x0000000200047825 */ /* 0x001fce00078e0210 */
[----:B------:R-:W0:Y:S01]  /*58750*/  LDC R20, c[0x0][0x398] ;  /* 0x0000e600ff147b82 */ /* 0x000e220000000800 */
[----:B------:R0:W-:Y:S02]  /*58760*/  @P1 STG.E.U16 desc[UR6][R4.64], R6 ;  /* 0x0000000604001986 */ /* 0x0001e4000c101506 */
[----:B0-----:R-:W-:Y:S02]  /*58770*/  PRMT R6, R76, 0x7610, R6 ;  /* 0x000076104c067816 */ /* 0x001fe40000000006 */
[----:B------:R-:W3:Y:S01]  /*58780*/  LDL.LU.S16 R76, [R1+0x156] ;  /* 0x00015600014c7983 */ /* 0x000ee20000300600 */
[----:B--2---:R-:W-:-:S03]  /*58790*/  PRMT R14, R93, 0x7610, R14 ;  /* 0x000076105d0e7816 */ /* 0x004fc6000000000e */
[----:B------:R-:W2:Y:S01]  /*587a0*/  LDL.S16 R93, [R1+0x258] ;  /* 0x00025800015d7983 */ /* 0x000ea20000100600 */
[----:B------:R-:W-:-:S03]  /*587b0*/  PRMT R13, R89, 0x7610, R13 ;  /* 0x00007610590d7816 */ /* 0x000fc6000000000d */
[----:B------:R-:W2:Y:S01]  /*587c0*/  LDL.LU.S16 R89, [R1+0x25a] ;  /* 0x00025a0001597983 */ /* 0x000ea20000300600 */
[----:B------:R-:W-:Y:S01]  /*587d0*/  ISETP.LT.AND P1, PT, R74, R18, !P2 ;  /* 0x000000124a00720c */ /* 0x000fe20005721270 */
[----:B------:R-:W-:Y:S01]  /*587e0*/  IMAD.WIDE R4, R0, 0x2, R2 ;  /* 0x0000000200047825 */ /* 0x000fe200078e0202 */
[----:B------:R-:W0:Y:S11]  /*587f0*/  LDC R18, c[0x0][0x398] ;  /* 0x0000e600ff127b82 */ /* 0x000e360000000800 */
[----:B------:R1:W-:Y:S01]  /*58800*/  @P1 STG.E.U16 desc[UR6][R4.64], R6 ;  /* 0x0000000604001986 */ /* 0x0003e2000c101506 */
[----:B----4-:R-:W-:-:S02]  /*58810*/  ISETP.LT.AND P1, PT, R72, R12, !P2 ;  /* 0x0000000c4800720c */ /* 0x010fc40005721270 */
[----:B-1----:R-:W-:Y:S01]  /*58820*/  ISETP.LT.AND P2, PT, R91, R7, !P2 ;  /* 0x000000075b00720c */ /* 0x002fe20005741270 */
[----:B------:R-:W-:Y:S02]  /*58830*/  VIADD R12, R86, 0x15 ;  /* 0x00000015560c7836 */ /* 0x000fe40000000000 */
[----:B------:R-:W-:-:S04]  /*58840*/  IMAD.WIDE R6, R0, 0x2, R10 ;  /* 0x0000000200067825 */ /* 0x000fc800078e020a */
[----:B------:R-:W-:-:S04]  /*58850*/  IMAD.WIDE R4, R0, 0x2, R8 ;  /* 0x0000000200047825 */ /* 0x000fc800078e0208 */
[----:B------:R1:W-:Y:S01]  /*58860*/  @P1 STG.E.U16 desc[UR6][R6.64], R14 ;  /* 0x0000000e06001986 */ /* 0x0003e2000c101506 */
[----:B------:R-:W-:Y:S01]  /*58870*/  ISETP.GE.AND P1, PT, R12, R68, PT ;  /* 0x000000440c00720c */ /* 0x000fe20003f26270 */
[----:B------:R-:W-:Y:S02]  /*58880*/  IMAD.IADD R0, R0, 0x1, R71 ;  /* 0x0000000100007824 */ /* 0x000fe400078e0247 */
[----:B------:R4:W-:Y:S01]  /*58890*/  @P2 STG.E.U16 desc[UR6][R4.64], R13 ;  /* 0x0000000d04002986 */ /* 0x0009e2000c101506 */
[----:B------:R-:W-:Y:S01]  /*588a0*/  ISETP.LT.AND P2, PT, R66, R20, !P1 ;  /* 0x000000144200720c */ /* 0x000fe20004f41270 */
[----:B------:R-:W3:Y:S01]  /*588b0*/  LDC R12, c[0x0][0x398] ;  /* 0x0000e600ff0c7b82 */ /* 0x000ee20000000800 */
[----:B-1----:R-:W-:Y:S02]  /*588c0*/  PRMT R6, R75, 0x7610, R6 ;  /* 0x000076104b067816 */ /* 0x002fe40000000006 */
[----:B------:R-:W2:Y:S01]  /*588d0*/  LDL.S16 R75, [R1+0x158] ;  /* 0x00015800014b7983 */ /* 0x000ea20000100600 */
[----:B---3--:R-:W-:Y:S01]  /*588e0*/  PRMT R14, R70, 0x7610, R14 ;  /* 0x00007610460e7816 */ /* 0x008fe2000000000e */
[----:B----4-:R-:W-:-:S03]  /*588f0*/  IMAD.WIDE R4, R0, 0x2, R16 ;  /* 0x0000000200047825 */ /* 0x010fc600078e0210 */
[----:B------:R-:W1:Y:S04]  /*58900*/  LDC R7, c[0x0][0x398] ;  /* 0x0000e600ff077b82 */ /* 0x000e680000000800 */
[----:B------:R3:W-:Y:S04]  /*58910*/  @P2 STG.E.U16 desc[UR6][R4.64], R6 ;  /* 0x0000000604002986 */ /* 0x0007e8000c101506 */
[----:B------:R-:W4:Y:S01]  /*58920*/  LDC R68, c[0x0][0x39c] ;  /* 0x0000e700ff447b82 */ /* 0x000f220000000800 */
[----:B---3--:R-:W-:-:S07]  /*58930*/  PRMT R6, R73, 0x7610, R6 ;  /* 0x0000761049067816 */ /* 0x008fce0000000006 */
[----:B------:R-:W3:Y:S01]  /*58940*/  LDC R20, c[0x0][0x398] ;  /* 0x0000e600ff147b82 */ /* 0x000ee20000000800 */
[----:B------:R-:W2:Y:S04]  /*58950*/  LDL.LU.S16 R73, [R1+0x15a] ;  /* 0x00015a0001497983 */ /* 0x000ea80000300600 */
[----:B------:R-:W2:Y:S01]  /*58960*/  LDL.S16 R70, [R1+0x25c] ;  /* 0x00025c0001467983 */ /* 0x000ea20000100600 */
[----:B0-----:R-:W-:Y:S01]  /*58970*/  ISETP.LT.AND P2, PT, R74, R18, !P1 ;  /* 0x000000124a00720c */ /* 0x001fe20004f41270 */
[----:B------:R-:W-:Y:S01]  /*58980*/  IMAD.WIDE R4, R0, 0x2, R2 ;  /* 0x0000000200047825 */ /* 0x000fe200078e0202 */
[----:B------:R-:W0:Y:S11]  /*58990*/  LDC R18, c[0x0][0x398] ;  /* 0x0000e600ff127b82 */ /* 0x000e360000000800 */
[----:B------:R4:W-:Y:S01]  /*589a0*/  @P2 STG.E.U16 desc[UR6][R4.64], R6 ;  /* 0x0000000604002986 */ /* 0x0009e2000c101506 */
[----:B------:R-:W-:-:S02]  /*589b0*/  ISETP.LT.AND P2, PT, R72, R12, !P1 ;  /* 0x0000000c4800720c */ /* 0x000fc40004f41270 */
[----:B-1----:R-:W-:Y:S01]  /*589c0*/  ISETP.LT.AND P1, PT, R91, R7, !P1 ;  /* 0x000000075b00720c */ /* 0x002fe20004f21270 */
[----:B------:R-:W-:Y:S02]  /*589d0*/  VIADD R12, R86, 0x16 ;  /* 0x00000016560c7836 */ /* 0x000fe40000000000 */
[----:B----4-:R-:W-:-:S04]  /*589e0*/  IMAD.WIDE R6, R0, 0x2, R10 ;  /* 0x0000000200067825 */ /* 0x010fc800078e020a */
[----:B------:R-:W-:-:S04]  /*589f0*/  IMAD.WIDE R4, R0, 0x2, R8 ;  /* 0x0000000200047825 */ /* 0x000fc800078e0208 */
[----:B------:R1:W-:Y:S01]  /*58a00*/  @P2 STG.E.U16 desc[UR6][R6.64], R14 ;  /* 0x0000000e06002986 */ /* 0x0003e2000c101506 */
[----:B------:R-:W-:Y:S01]  /*58a10*/  ISETP.GE.AND P2, PT, R12, R68, PT ;  /* 0x000000440c00720c */ /* 0x000fe20003f46270 */
[----:B------:R-:W-:Y:S01]  /*58a20*/  IMAD.IADD R0, R0, 0x1, R71 ;  /* 0x0000000100007824 */ /* 0x000fe200078e0247 */
[----:B------:R-:W4:Y:S08]  /*58a30*/  LDC R12, c[0x0][0x398] ;  /* 0x0000e600ff0c7b82 */ /* 0x000f300000000800 */
[----:B-1----:R-:W1:Y:S08]  /*58a40*/  LDC R7, c[0x0][0x398] ;  /* 0x0000e600ff077b82 */ /* 0x002e700000000800 */
[----:B------:R-:W0:Y:S01]  /*58a50*/  LDC R68, c[0x0][0x39c] ;  /* 0x0000e700ff447b82 */ /* 0x000e220000000800 */
[----:B------:R-:W-:-:S02]  /*58a60*/  PRMT R13, R76, 0x7610, R13 ;  /* 0x000076104c0d7816 */ /* 0x000fc4000000000d */
[----:B------:R-:W2:Y:S04]  /*58a70*/  LDL.LU.S16 R76, [R1+0x25e] ;  /* 0x00025e00014c7983 */ /* 0x000ea80000300600 */
[----:B------:R4:W-:Y:S01]  /*58a80*/  @P1 STG.E.U16 desc[UR6][R4.64], R13 ;  /* 0x0000000d04001986 */ /* 0x0009e2000c101506 */
[----:B---3--:R-:W-:Y:S02]  /*58a90*/  ISETP.LT.AND P1, PT, R66, R20, !P2 ;  /* 0x000000144200720c */ /* 0x008fe40005721270 */
[----:B------:R-:W3:Y:S01]  /*58aa0*/  LDC R20, c[0x0][0x398] ;  /* 0x0000e600ff147b82 */ /* 0x000ee20000000800 */
[----:B----4-:R-:W-:Y:S01]  /*58ab0*/  IMAD.WIDE R4, R0, 0x2, R16 ;  /* 0x0000000200047825 */ /* 0x010fe200078e0210 */
[----:B--2---:R-:W-:Y:S02]  /*58ac0*/  PRMT R6, R93, 0x7610, R6 ;  /* 0x000076105d067816 */ /* 0x004fe40000000006 */
[----:B------:R-:W2:Y:S07]  /*58ad0*/  LDL.S16 R93, [R1+0x15c] ;  /* 0x00015c00015d7983 */ /* 0x000eae0000100600 */
[----:B------:R4:W-:Y:S02]  /*58ae0*/  @P1 STG.E.U16 desc[UR6][R4.64], R6 ;  /* 0x0000000604001986 */ /* 0x0009e4000c101506 */
[----:B----4-:R-:W-:-:S02]  /*58af0*/  PRMT R6, R89, 0x7610, R6 ;  /* 0x0000761059067816 */ /* 0x010fc40000000006 */
[----:B------:R-:W4:Y:S01]  /*58b00*/  LDL.LU.S16 R89, [R1+0x15e] ;  /* 0x00015e0001597983 */ /* 0x000f220000300600 */
[----:B0-----:R-:W-:Y:S01]  /*58b10*/  ISETP.LT.AND P1, PT, R74, R18, !P2 ;  /* 0x000000124a00720c */ /* 0x001fe20005721270 */
[----:B------:R-:W-:Y:S01]  /*58b20*/  IMAD.WIDE R4, R0, 0x2, R2 ;  /* 0x0000000200047825 */ /* 0x000fe200078e0202 */
[----:B------:R-:W0:Y:S11]  /*58b30*/  LDC R18, c[0x0][0x398] ;  /* 0x0000e600ff127b82 */ /* 0x000e360000000800 */
[----:B------:R3:W-:Y:S01]  /*58b40*/  @P1 STG.E.U16 desc[UR6][R4.64], R6 ;  /* 0x0000000604001986 */ /* 0x0007e2000c101506 */
[----:B------:R-:W-:-:S02]  /*58b50*/  ISETP.LT.AND P1, PT, R72, R12, !P2 ;  /* 0x0000000c4800720c */ /* 0x000fc40005721270 */
[----:B-1----:R-:W-:Y:S01]  /*58b60*/  ISETP.LT.AND P2, PT, R91, R7, !P2 ;  /* 0x000000075b00720c */ /* 0x002fe20005741270 */
[----:B---3--:R-:W-:Y:S01]  /*58b70*/  IMAD.WIDE R6, R0, 0x2, R10 ;  /* 0x0000000200067825 */ /* 0x008fe200078e020a */
[----:B------:R-:W-:Y:S02]  /*58b80*/  PRMT R14, R75, 0x7610, R14 ;  /* 0x000076104b0e7816 */ /* 0x000fe4000000000e */
[----:B------:R-:W3:Y:S07]  /*58b90*/  LDL.S16 R75, [R1+0x260] ;  /* 0x00026000014b7983 */ /* 0x000eee0000100600 */
[----:B------:R1:W-:Y:S01]  /*58ba0*/  @P1 STG.E.U16 desc[UR6][R6.64], R14 ;  /* 0x0000000e06001986 */ /* 0x0003e2000c101506 */
[----:B------:R-:W-:-:S02]  /*58bb0*/  VIADD R12, R86, 0x17 ;  /* 0x00000017560c7836 */ /* 0x000fc40000000000 */
[----:B------:R-:W-:Y:S01]  /*58bc0*/  IMAD.WIDE R4, R0, 0x2, R8 ;  /* 0x0000000200047825 */ /* 0x000fe200078e0208 */
[----:B------:R-:W-:Y:S01]  /*58bd0*/  PRMT R13, R73, 0x7610, R13 ;  /* 0x00007610490d7816 */ /* 0x000fe2000000000d */
[----:B-1----:R-:W1:Y:S01]  /*58be0*/  LDC R7, c[0x0][0x398] ;  /* 0x0000e600ff077b82 */ /* 0x002e620000000800 */
[----:B------:R-:W3:Y:S01]  /*58bf0*/  LDL.LU.S16 R73, [R1+0x262] ;  /* 0x0002620001497983 */ /* 0x000ee20000300600 */
[----:B------:R-:W-:-:S03]  /*58c00*/  PRMT R6, R70, 0x7610, R6 ;  /* 0x0000761046067816 */ /* 0x000fc60000000006 */
[----:B------:R-:W3:Y:S01]  /*58c10*/  LDL.S16 R70, [R1+0x160] ;  /* 0x0001600001467983 */ /* 0x000ee20000100600 */
[----:B------:R-:W-:Y:S01]  /*58c20*/  ISETP.GE.AND P1, PT, R12, R68, PT ;  /* 0x000000440c00720c */ /* 0x000fe20003f26270 */
[----:B------:R-:W-:Y:S01]  /*58c30*/  IMAD.IADD R0, R0, 0x1, R71 ;  /* 0x0000000100007824 */ /* 0x000fe200078e0247 */
[----:B------:R-:W0:Y:S01]  /*58c40*/  LDC R12, c[0x0][0x398] ;  /* 0x0000e600ff0c7b82 */ /* 0x000e220000000800 */
[----:B------:R1:W-:Y:S01]  /*58c50*/  @P2 STG.E.U16 desc[UR6][R4.64], R13 ;  /* 0x0000000d04002986 */ /* 0x0003e2000c101506 */
[----:B------:R-:W-:-:S06]  /*58c60*/  ISETP.LT.AND P2, PT, R66, R20, !P1 ;  /* 0x000000144200720c */ /* 0x000fcc0004f41270 */
[----:B------:R-:W0:Y:S01]  /*58c70*/  LDC R68, c[0x0][0x39c] ;  /* 0x0000e700ff447b82 */ /* 0x000e220000000800 */
[----:B-1----:R-:W-:-:S07]  /*58c80*/  IMAD.WIDE R4, R0, 0x2, R16 ;  /* 0x0000000200047825 */ /* 0x002fce00078e0210 */
[----:B------:R-:W1:Y:S01]  /*58c90*/  LDC R20, c[0x0][0x398] ;  /* 0x0000e600ff147b82 */ /* 0x000e620000000800 */
[----:B------:R0:W-:Y:S02]  /*58ca0*/  @P2 STG.E.U16 desc[UR6][R4.64], R6 ;  /* 0x0000000604002986 */ /* 0x0001e4000c101506 */
[----:B0-----:R-:W-:Y:S02]  /*58cb0*/  PRMT R6, R76, 0x7610, R6 ;  /* 0x000076104c067816 */ /* 0x001fe40000000006 */
[----:B------:R-:W3:Y:S01]  /*58cc0*/  LDL.LU.S16 R76, [R1+0x162] ;  /* 0x00016200014c7983 */ /* 0x000ee20000300600 */
[----:B--2---:R-:W-:-:S03]  /*58cd0*/  PRMT R14, R93, 0x7610, R14 ;  /* 0x000076105d0e7816 */ /* 0x004fc6000000000e */
[----:B------:R-:W2:Y:S01]  /*58ce0*/  LDL.S16 R93, [R1+0x264] ;  /* 0x00026400015d7983 */ /* 0x000ea20000100600 */
[----:B----4-:R-:W-:-:S03]  /*58cf0*/  PRMT R13, R89, 0x7610, R13 ;  /* 0x00007610590d7816 */ /* 0x010fc6000000000d */
[----:B------:R-:W4:Y:S01]  /*58d00*/  LDL.LU.S16 R89, [R1+0x266] ;  /* 0x0002660001597983 */ /* 0x000f220000300600 */
[----:B------:R-:W-:Y:S01]  /*58d10*/  ISETP.LT.AND P2, PT, R74, R18, !P1 ;  /* 0x000000124a00720c */ /* 0x000fe20004f41270 */
[----:B------:R-:W-:Y:S01]  /*58d20*/  IMAD.WIDE R4, R0, 0x2, R2 ;  /* 0x0000000200047825 */ /* 0x000fe200078e0202 */
[----:B------:R-:W0:Y:S11]  /*58d30*/  LDC R18, c[0x0][0x398] ;  /* 0x0000e600ff127b82 */ /* 0x000e360000000800 */
[----:B------:R1:W-:Y:S01]  /*58d40*/  @P2 STG.E.U16 desc[UR6][R4.64], R6 ;  /* 0x0000000604002986 */ /* 0x0003e2000c101506 */
[----:B------:R-:W-:-:S02]  /*58d50*/  ISETP.LT.AND P2, PT, R72, R12, !P1 ;  /* 0x0000000c4800720c */ /* 0x000fc40004f41270 */
[----:B------:R-:W-:Y:S01]  /*58d60*/  ISETP.LT.AND P1, PT, R91, R7, !P1 ;  /* 0x000000075b00720c */ /* 0x000fe20004f21270 */
[----:B------:R-:W-:Y:S02]  /*58d70*/  VIADD R12, R86, 0x18 ;  /* 0x00000018560c7836 */ /* 0x000fe40000000000 */
[----:B-1----:R-:W-:-:S04]  /*58d80*/  IMAD.WIDE R6, R0, 0x2, R10 ;  /* 0x0000000200067825 */ /* 0x002fc800078e020a */
[----:B------:R-:W-:-:S04]  /*58d90*/  IMAD.WIDE R4, R0, 0x2, R8 ;  /* 0x0000000200047825 */ /* 0x000fc800078e0208 */
[----:B------:R3:W-:Y:S01]  /*58da0*/  @P2 STG.E.U16 desc[UR6][R6.64], R14 ;  /* 0x0000000e06002986 */ /* 0x0007e2000c101506 */
[----:B------:R-:W-:Y:S01]  /*58db0*/  ISETP.GE.AND P2, PT, R12, R68, PT ;  /* 0x000000440c00720c */ /* 0x000fe20003f46270 */
[----:B------:R-:W-:Y:S02]  /*58dc0*/  IMAD.IADD R0, R0, 0x1, R71 ;  /* 0x0000000100007824 */ /* 0x000fe400078e0247 */
[----:B------:R1:W-:Y:S01]  /*58dd0*/  @P1 STG.E.U16 desc[UR6][R4.64], R13 ;  /* 0x0000000d04001986 */ /* 0x0003e2000c101506 */
[----:B------:R-:W-:Y:S01]  /*58de0*/  ISETP.LT.AND P1, PT, R66, R20, !P2 ;  /* 0x000000144200720c */ /* 0x000fe20005721270 */
[----:B------:R-:W3:Y:S02]  /*58df0*/  LDC R12, c[0x0][0x398] ;  /* 0x0000e600ff0c7b82 */ /* 0x000ee40000000800 */
[----:B---3--:R-:W-:Y:S02]  /*58e00*/  PRMT R6, R75, 0x7610, R6 ;  /* 0x000076104b067816 */ /* 0x008fe40000000006 */
[----:B------:R-:W3:Y:S04]  /*58e10*/  LDL.S16 R75, [R1+0x164] ;  /* 0x00016400014b7983 */ /* 0x000ee80000100600 */
[----:B------:R-:W0:Y:S01]  /*58e20*/  LDC R7, c[0x0][0x398] ;  /* 0x0000e600ff077b82 */ /* 0x000e220000000800 */
[----:B-1----:R-:W-:-:S05]  /*58e30*/  IMAD.WIDE R4, R0, 0x2, R16 ;  /* 0x0000000200047825 */ /* 0x002fca00078e0210 */
[----:B------:R1:W-:Y:S02]  /*58e40*/  @P1 STG.E.U16 desc[UR6][R4.64], R6 ;  /* 0x0000000604001986 */ /* 0x0003e4000c101506 */
[----:B------:R-:W0:Y:S08]  /*58e50*/  LDC R68, c[0x0][0x39c] ;  /* 0x0000e700ff447b82 */ /* 0x000e300000000800 */
[----:B------:R-:W0:Y:S01]  /*58e60*/  LDC R20, c[0x0][0x398] ;  /* 0x0000e600ff147b82 */ /* 0x000e220000000800 */
[----:B-1----:R-:W-:-:S02]  /*58e70*/  PRMT R6, R73, 0x7610, R6 ;  /* 0x0000761049067816 */ /* 0x002fc40000000006 */
[----:B------:R-:W3:Y:S01]  /*58e80*/  LDL.LU.S16 R73, [R1+0x166] ;  /* 0x0001660001497983 */ /* 0x000ee20000300600 */
[----:B------:R-:W-:-:S03]  /*58e90*/  PRMT R14, R70, 0x7610, R14 ;  /* 0x00007610460e7816 */ /* 0x000fc6000000000e */
[----:B------:R-:W3:Y:S01]  /*58ea0*/  LDL.S16 R70, [R1+0x268] ;  /* 0x0002680001467983 */ /* 0x000ee20000100600 */
[----:B0-----:R-:W-:Y:S01]  /*58eb0*/  ISETP.LT.AND P1, PT, R74, R18, !P2 ;  /* 0x000000124a00720c */ /* 0x001fe20005721270 */
        /* <DEDUP_REMOVED lines=10> */
[----:B------:R-:W-:Y:S01]  /*58f60*/  IMAD.IADD R0, R0, 0x1, R71 ;  /* 0x0000000100007824 */ /* 0x000fe200078e0247 */
[----:B------:R-:W0:Y:S08]  /*58f70*/  LDC R12, c[0x0][0x398] ;  /* 0x0000e600ff0c7b82 */ /* 0x000e300000000800 */
[----:B-1----:R-:W1:Y:S08]  /*58f80*/  LDC R7, c[0x0][0x398] ;  /* 0x0000e600ff077b82 */ /* 0x002e700000000800 */
[----:B------:R-:W0:Y:S01]  /*58f90*/  LDC R68, c[0x0][0x39c] ;  /* 0x0000e700ff447b82 */ /* 0x000e220000000800 */
[----:B------:R-:W-:-:S02]  /*58fa0*/  PRMT R13, R76, 0x7610, R13 ;  /* 0x000076104c0d7816 */ /* 0x000fc4000000000d */
[----:B------:R-:W3:Y:S04]  /*58fb0*/  LDL.LU.S16 R76, [R1+0x26a] ;  /* 0x00026a00014c7983 */ /* 0x000ee80000300600 */
[----:B------:R1:W-:Y:S01]  /*58fc0*/  @P2 STG.E.U16 desc[UR6][R4.64], R13 ;  /* 0x0000000d04002986 */ /* 0x0003e2000c101506 */
[----:B------:R-:W-:Y:S02]  /*58fd0*/  ISETP.LT.AND P2, PT, R66, R20, !P1 ;  /* 0x000000144200720c */ /* 0x000fe40004f41270 */
[----:B------:R-:W0:Y:S01]  /*58fe0*/  LDC R20, c[0x0][0x398] ;  /* 0x0000e600ff147b82 */ /* 0x000e220000000800 */
[----:B-1----:R-:W-:Y:S01]  /*58ff0*/  IMAD.WIDE R4, R0, 0x2, R16 ;  /* 0x0000000200047825 */ /* 0x002fe200078e0210 */
        /* <DEDUP_REMOVED lines=10> */
[----:B------:R-:W-:Y:S01]  /*590a0*/  ISETP.LT.AND P1, PT, R91, R7, !P1 ;  /* 0x000000075b00720c */ /* 0x000fe20004f21270 */
[----:B-1----:R-:W-:Y:S01]  /*590b0*/  IMAD.WIDE R6, R0, 0x2, R10 ;  /* 0x0000000200067825 */ /* 0x002fe200078e020a */
[----:B---3--:R-:W-:Y:S02]  /*590c0*/  PRMT R14, R75, 0x7610, R14 ;  /* 0x000076104b0e7816 */ /* 0x008fe4000000000e */
        /* <DEDUP_REMOVED lines=290> */
[----:B------:R-:W0:Y:S01]  /*5a2f0*/  LDC R12, c[0x0][0x398] ;  /* 0x0000e600ff0c7b82 */ /* 0x000e220000000800 */
[----:B---3--:R-:W-:Y:S02]  /*5a300*/  PRMT R6, R75, 0x7610, R6 ;  /* 0x000076104b067816 */ /* 0x008fe40000000006 */
[----:B------:R-:W3:Y:S05]  /*5a310*/  LDL.S16 R75, [R1+0x194] ;  /* 0x00019400014b7983 */ /* 0x000eea0000100600 */
        /* <DEDUP_REMOVED lines=365> */
[----:B--2---:R-:W-:Y:S01]  /*5b9f0*/  IMAD.WIDE R4, R0, 0x2, R16 ;  /* 0x0000000200047825 */ /* 0x004fe200078e0210 */
[----:B------:R-:W-:Y:S02]  /*5ba00*/  PRMT R6, R93, 0x7610, R6 ;  /* 0x000076105d067816 */ /* 0x000fe40000000006 */
        /* <DEDUP_REMOVED lines=10> */
[----:B------:R-:W-:Y:S01]  /*5bab0*/  IMAD.WIDE R6, R0, 0x2, R10 ;  /* 0x0000000200067825 */ /* 0x000fe200078e020a */
        /* <DEDUP_REMOVED lines=368> */
[----:B-1----:R-:W-:-:S08]  /*5d1c0*/  IMAD.WIDE R6, R0, 0x2, R10 ;  /* 0x0000000200067825 */ /* 0x002fd000078e020a */
[----:B------:R1:W-:Y:S01]  /*5d1d0*/  @P1 STG.E.U16 desc[UR6][R6.64], R14 ;  /* 0x0000000e06001986 */ /* 0x0003e2000c101506 */
[----:B------:R-:W-:Y:S01]  /*5d1e0*/  IMAD.WIDE R4, R0, 0x2, R8 ;  /* 0x0000000200047825 */ /* 0x000fe200078e0208 */
[----:B------:R-:W-:Y:S02]  /*5d1f0*/  ISETP.GE.AND P1, PT, R12, R68, PT ;  /* 0x000000440c00720c */ /* 0x000fe40003f26270 */
[----:B------:R-:W0:Y:S02]  /*5d200*/  LDC R12, c[0x0][0x398] ;  /* 0x0000e600ff0c7b82 */ /* 0x000e240000000800 */
[----:B------:R3:W-:Y:S01]  /*5d210*/  @P2 STG.E.U16 desc[UR6][R4.64], R13 ;  /* 0x0000000d04002986 */ /* 0x0007e2000c101506 */
[----:B------:R-:W-:Y:S01]  /*5d220*/  ISETP.LT.AND P2, PT, R66, R20, !P1 ;  /* 0x000000144200720c */ /* 0x000fe20004f41270 */
[----:B------:R-:W-:-:S04]  /*5d230*/  IMAD.IADD R0, R0, 0x1, R71 ;  /* 0x0000000100007824 */ /* 0x000fc800078e0247 */
[----:B-1----:R-:W1:Y:S01]  /*5d240*/  LDC R7, c[0x0][0x398] ;  /* 0x0000e600ff077b82 */ /* 0x002e620000000800 */
[----:B---3--:R-:W-:Y:S01]  /*5d250*/  PRMT R6, R75, 0x7610, R6 ;  /* 0x000076104b067816 */ /* 0x008fe20000000006 */
[----:B------:R-:W-:-:S06]  /*5d260*/  IMAD.WIDE R4, R0, 0x2, R16 ;  /* 0x0000000200047825 */ /* 0x000fcc00078e0210 */
[----:B------:R-:W3:Y:S01]  /*5d270*/  LDC R68, c[0x0][0x39c] ;  /* 0x0000e700ff447b82 */ /* 0x000ee20000000800 */
[----:B------:R-:W-:-:S07]  /*5d280*/  PRMT R14, R70, 0x7610, R14 ;  /* 0x00007610460e7816 */ /* 0x000fce000000000e */
[----:B------:R-:W3:Y:S01]  /*5d290*/  LDC R20, c[0x0][0x398] ;  /* 0x0000e600ff147b82 */ /* 0x000ee20000000800 */
[----:B------:R-:W4:Y:S04]  /*5d2a0*/  LDL.S16 R70, [R1+0x204] ;  /* 0x0002040001467983 */ /* 0x000f280000100600 */
[----:B------:R1:W-:Y:S01]  /*5d2b0*/  @P2 STG.E.U16 desc[UR6][R4.64], R6 ;  /* 0x0000000604002986 */ /* 0x0003e2000c101506 */
[----:B0-----:R-:W-:Y:S02]  /*5d2c0*/  ISETP.LT.AND P2, PT, R74, R18, !P1 ;  /* 0x000000124a00720c */ /* 0x001fe40004f41270 */
[----:B------:R-:W0:Y:S01]  /*5d2d0*/  LDC R18, c[0x0][0x398] ;  /* 0x0000e600ff127b82 */ /* 0x000e220000000800 */
[----:B-1----:R-:W-:Y:S01]  /*5d2e0*/  PRMT R6, R73, 0x7610, R6 ;  /* 0x0000761049067816 */ /* 0x002fe20000000006 */
[----:B------:R-:W-:-:S09]  /*5d2f0*/  IMAD.WIDE R4, R0, 0x2, R2 ;  /* 0x0000000200047825 */ /* 0x000fd200078e0202 */
[----:B------:R1:W-:Y:S01]  /*5d300*/  @P2 STG.E.U16 desc[UR6][R4.64], R6 ;  /* 0x0000000604002986 */ /* 0x0003e2000c101506 */
[----:B------:R-:W-:Y:S02]  /*5d310*/  ISETP.LT.AND P2, PT, R72, R12, !P1 ;  /* 0x0000000c4800720c */ /* 0x000fe40004f41270 */
[----:B------:R-:W-:Y:S01]  /*5d320*/  ISETP.LT.AND P1, PT, R91, R7, !P1 ;  /* 0x000000075b00720c */ /* 0x000fe20004f21270 */
[----:B------:R-:W-:Y:S02]  /*5d330*/  VIADD R12, R86, 0x40 ;  /* 0x00000040560c7836 */ /* 0x000fe40000000000 */
[----:B-1----:R-:W-:-:S04]  /*5d340*/  IMAD.WIDE R6, R0, 0x2, R10 ;  /* 0x0000000200067825 */ /* 0x002fc800078e020a */
[----:B------:R-:W-:-:S04]  /*5d350*/  IMAD.WIDE R4, R0, 0x2, R8 ;  /* 0x0000000200047825 */ /* 0x000fc800078e0208 */
[----:B------:R1:W-:Y:S01]  /*5d360*/  @P2 STG.E.U16 desc[UR6][R6.64], R14 ;  /* 0x0000000e06002986 */ /* 0x0003e2000c101506 */
[----:B---3--:R-:W-:Y:S01]  /*5d370*/  ISETP.GE.AND P2, PT, R12, R68, PT ;  /* 0x000000440c00720c */ /* 0x008fe20003f46270 */
[----:B------:R-:W-:Y:S01]  /*5d380*/  IMAD.IADD R0, R0, 0x1, R71 ;  /* 0x0000000100007824 */ /* 0x000fe200078e0247 */
[----:B------:R-:W3:Y:S08]  /*5d390*/  LDC R12, c[0x0][0x398] ;  /* 0x0000e600ff0c7b82 */ /* 0x000ef00000000800 */
[----:B-1----:R-:W1:Y:S08]  /*5d3a0*/  LDC R7, c[0x0][0x398] ;  /* 0x0000e600ff077b82 */ /* 0x002e700000000800 */
[----:B------:R-:W0:Y:S01]  /*5d3b0*/  LDC R68, c[0x0][0x39c] ;  /* 0x0000e700ff447b82 */ /* 0x000e220000000800 */
[----:B------:R-:W-:-:S02]  /*5d3c0*/  PRMT R13, R76, 0x7610, R13 ;  /* 0x000076104c0d7816 */ /* 0x000fc4000000000d */
[----:B------:R-:W4:Y:S04]  /*5d3d0*/  LDL.LU.S16 R76, [R1+0x206] ;  /* 0x00020600014c7983 */ /* 0x000f280000300600 */
        /* <DEDUP_REMOVED lines=11> */
[----:B------:R-:W-:Y:S01]  /*5d490*/  PRMT R14, R15, 0x7610, R14 ;  /* 0x000076100f0e7816 */ /* 0x000fe2000000000e */
[----:B------:R-:W0:Y:S10]  /*5d4a0*/  LDC R18, c[0x0][0x398] ;  /* 0x0000e600ff127b82 */ /* 0x000e340000000800 */
[----:B------:R1:W-:Y:S01]  /*5d4b0*/  @P1 STG.E.U16 desc[UR6][R4.64], R6 ;  /* 0x0000000604001986 */ /* 0x0003e2000c101506 */
[----:B---3--:R-:W-:-:S02]  /*5d4c0*/  ISETP.LT.AND P1, PT, R72, R12, !P2 ;  /* 0x0000000c4800720c */ /* 0x008fc40005721270 */
[----:B-1----:R-:W-:Y:S01]  /*5d4d0*/  ISETP.LT.AND P2, PT, R91, R7, !P2 ;  /* 0x000000075b00720c */ /* 0x002fe20005741270 */
[----:B------:R-:W-:Y:S02]  /*5d4e0*/  VIADD R12, R86, 0x41 ;  /* 0x00000041560c7836 */ /* 0x000fe40000000000 */
[C---:B------:R-:W-:Y:S01]  /*5d4f0*/  IMAD.WIDE R6, R0.reuse, 0x2, R10 ;  /* 0x0000000200067825 */ /* 0x040fe200078e020a */
[----:B------:R-:W-:Y:S02]  /*5d500*/  PRMT R13, R15, 0x7632, R13 ;  /* 0x000076320f0d7816 */ /* 0x000fe4000000000d */
[----:B------:R-:W1:Y:S05]  /*5d510*/  LDC R15, c[0x0][0x398] ;  /* 0x0000e600ff0f7b82 */ /* 0x000e6a0000000800 */
[----:B------:R3:W-:Y:S01]  /*5d520*/  @P1 STG.E.U16 desc[UR6][R6.64], R14 ;  /* 0x0000000e06001986 */ /* 0x0007e2000c101506 */
[----:B------:R-:W-:Y:S01]  /*5d530*/  IMAD.WIDE R4, R0, 0x2, R8 ;  /* 0x0000000200047825 */ /* 0x000fe200078e0208 */
[----:B------:R-:W-:-:S04]  /*5d540*/  ISETP.GE.AND P1, PT, R12, R68, PT ;  /* 0x000000440c00720c */ /* 0x000fc80003f26270 */
[----:B------:R3:W-:Y:S01]  /*5d550*/  @P2 STG.E.U16 desc[UR6][R4.64], R13 ;  /* 0x0000000d04002986 */ /* 0x0007e2000c101506 */
[----:B------:R-:W-:Y:S01]  /*5d560*/  ISETP.LT.AND P2, PT, R66, R20, !P1 ;  /* 0x000000144200720c */ /* 0x000fe20004f41270 */
[----:B------:R-:W-:Y:S01]  /*5d570*/  IMAD.IADD R0, R0, 0x1, R71 ;  /* 0x0000000100007824 */ /* 0x000fe200078e0247 */
[----:B------:R-:W0:Y:S08]  /*5d580*/  LDC R12, c[0x0][0x398] ;  /* 0x0000e600ff0c7b82 */ /* 0x000e300000000800 */
[----:B---3--:R-:W3:Y:S01]  /*5d590*/  LDC R7, c[0x0][0x398] ;  /* 0x0000e600ff077b82 */ /* 0x008ee20000000800 */
[----:B------:R-:W-:-:S07]  /*5d5a0*/  IMAD.WIDE R4, R0, 0x2, R16 ;  /* 0x0000000200047825 */ /* 0x000fce00078e0210 */
[----:B------:R-:W1:Y:S01]  /*5d5b0*/  LDC R20, c[0x0][0x39c] ;  /* 0x0000e700ff147b82 */ /* 0x000e620000000800 */
[----:B------:R-:W-:Y:S02]  /*5d5c0*/  PRMT R6, R70, 0x7610, R6 ;  /* 0x0000761046067816 */ /* 0x000fe40000000006 */
[----:B------:R-:W4:Y:S04]  /*5d5d0*/  LDL.S16 R70, [R1+0x20c] ;  /* 0x00020c0001467983 */ /* 0x000f280000100600 */
[----:B------:R1:W-:Y:S01]  /*5d5e0*/  @P2 STG.E.U16 desc[UR6][R4.64], R6 ;  /* 0x0000000604002986 */ /* 0x0003e2000c101506 */
[----:B0-----:R-:W-:Y:S02]  /*5d5f0*/  ISETP.LT.AND P2, PT, R74, R18, !P1 ;  /* 0x000000124a00720c */ /* 0x001fe40004f41270 */
[----:B------:R-:W0:Y:S01]  /*5d600*/  LDC R18, c[0x0][0x398] ;  /* 0x0000e600ff127b82 */ /* 0x000e220000000800 */
[----:B-1----:R-:W-:Y:S01]  /*5d610*/  IMAD.WIDE R4, R0, 0x2, R2 ;  /* 0x0000000200047825 */ /* 0x002fe200078e0202 */
[----:B------:R-:W-:-:S02]  /*5d620*/  PRMT R14, R67, 0x7610, R14 ;  /* 0x00007610430e7816 */ /* 0x000fc4000000000e */
[----:B------:R-:W-:Y:S02]  /*5d630*/  PRMT R13, R67, 0x7632, R13 ;  /* 0x00007632430d7816 */ /* 0x000fe4000000000d */
[----:B------:R-:W-:Y:S02]  /*5d640*/  PRMT R6, R76, 0x7610, R6 ;  /* 0x000076104c067816 */ /* 0x000fe40000000006 */
[----:B------:R-:W4:Y:S04]  /*5d650*/  LDL.LU.S16 R76, [R1+0x20e] ;  /* 0x00020e00014c7983 */ /* 0x000f280000300600 */
[----:B------:R1:W-:Y:S01]  /*5d660*/  @P2 STG.E.U16 desc[UR6][R4.64], R6 ;  /* 0x0000000604002986 */ /* 0x0003e2000c101506 */
[----:B------:R-:W-:Y:S02]  /*5d670*/  ISETP.LT.AND P2, PT, R72, R12, !P1 ;  /* 0x0000000c4800720c */ /* 0x000fe40004f41270 */
[----:B---3--:R-:W-:Y:S01]  /*5d680*/  ISETP.LT.AND P1, PT, R91, R7, !P1 ;  /* 0x000000075b00720c */ /* 0x008fe20004f21270 */
[----:B------:R-:W-:-:S02]  /*5d690*/  VIADD R12, R86, 0x42 ;  /* 0x00000042560c7836 */ /* 0x000fc40000000000 */
[----:B-1----:R-:W-:-:S04]  /*5d6a0*/  IMAD.WIDE R6, R0, 0x2, R10 ;  /* 0x0000000200067825 */ /* 0x002fc800078e020a */
[----:B------:R-:W-:-:S04]  /*5d6b0*/  IMAD.WIDE R4, R0, 0x2, R8 ;  /* 0x0000000200047825 */ /* 0x000fc800078e0208 */
[----:B------:R1:W-:Y:S01]  /*5d6c0*/  @P2 STG.E.U16 desc[UR6][R6.64], R14 ;  /* 0x0000000e06002986 */ /* 0x0003e2000c101506 */
[----:B------:R-:W-:Y:S01]  /*5d6d0*/  ISETP.GE.AND P2, PT, R12, R20, PT ;  /* 0x000000140c00720c */ /* 0x000fe20003f46270 */
[----:B------:R-:W-:Y:S02]  /*5d6e0*/  IMAD.IADD R0, R0, 0x1, R71 ;  /* 0x0000000100007824 */ /* 0x000fe400078e0247 */
[----:B------:R3:W-:Y:S01]  /*5d6f0*/  @P1 STG.E.U16 desc[UR6][R4.64], R13 ;  /* 0x0000000d04001986 */ /* 0x0007e2000c101506 */
[----:B0-----:R-:W-:Y:S01]  /*5d700*/  ISETP.LT.AND P1, PT, R66, R18, !P2 ;  /* 0x000000124200720c */ /* 0x001fe20005721270 */
[----:B------:R-:W0:Y:S01]  /*5d710*/  LDC R12, c[0x0][0x398] ;  /* 0x0000e600ff0c7b82 */ /* 0x000e220000000800 */
[----:B-1----:R-:W-:Y:S02]  /*5d720*/  PRMT R14, R28, 0x7610, R14 ;  /* 0x000076101c0e7816 */ /* 0x002fe4000000000e */
[----:B------:R-:W4:Y:S01]  /*5d730*/  LDL.LU R28, [R1+0x21a0] ;  /* 0x0021a000011c7983 */ /* 0x000f220000300800 */
[----:B--2---:R-:W-:Y:S01]  /*5d740*/  PRMT R6, R93, 0x7610, R6 ;  /* 0x000076105d067816 */ /* 0x004fe20000000006 */
[----:B---3--:R-:W-:Y:S01]  /*5d750*/  IMAD.WIDE R4, R0, 0x2, R16 ;  /* 0x0000000200047825 */ /* 0x008fe200078e0210 */
[----:B------:R-:W-:-:S02]  /*5d760*/  PRMT R13, R29, 0x7610, R13 ;  /* 0x000076101d0d7816 */ /* 0x000fc4000000000d */
[----:B------:R-:W1:Y:S01]  /*5d770*/  LDC R7, c[0x0][0x398] ;  /* 0x0000e600ff077b82 */ /* 0x000e620000000800 */
[----:B------:R-:W2:Y:S04]  /*5d780*/  LDL.LU R29, [R1+0x219c] ;  /* 0x00219c00011d7983 */ /* 0x000ea80000300800 */
[----:B------:R-:W3:Y:S03]  /*5d790*/  LDL.S16 R93, [R1+0x210] ;  /* 0x00021000015d7983 */ /* 0x000ee60000100600 */
[----:B------:R-:W0:Y:S01]  /*5d7a0*/  LDC R20, c[0x0][0x39c] ;  /* 0x0000e700ff147b82 */ /* 0x000e220000000800 */
[----:B------:R4:W-:Y:S07]  /*5d7b0*/  @P1 STG.E.U16 desc[UR6][R4.64], R6 ;  /* 0x0000000604001986 */ /* 0x0009ee000c101506 */
[----:B------:R-:W0:Y:S01]  /*5d7c0*/  LDC R18, c[0x0][0x398] ;  /* 0x0000e600ff127b82 */ /* 0x000e220000000800 */
[----:B----4-:R-:W-:-:S02]  /*5d7d0*/  PRMT R6, R89, 0x7610, R6 ;  /* 0x0000761059067816 */ /* 0x010fc40000000006 */
[----:B------:R-:W4:Y:S01]  /*5d7e0*/  LDL.LU.S16 R89, [R1+0x212] ;  /* 0x0002120001597983 */ /* 0x000f220000300600 */
[----:B------:R-:W-:Y:S01]  /*5d7f0*/  ISETP.LT.AND P1, PT, R74, R15, !P2 ;  /* 0x0000000f4a00720c */ /* 0x000fe20005721270 */
[----:B------:R-:W-:-:S03]  /*5d800*/  IMAD.WIDE R4, R0, 0x2, R2 ;  /* 0x0000000200047825 */ /* 0x000fc600078e0202 */
[----:B------:R-:W1:Y:S09]  /*5d810*/  LDC R15, c[0x0][0x398] ;  /* 0x0000e600ff0f7b82 */ /* 0x000e720000000800 */
[----:B------:R1:W-:Y:S01]  /*5d820*/  @P1 STG.E.U16 desc[UR6][R4.64], R6 ;  /* 0x0000000604001986 */ /* 0x0003e2000c101506 */
[----:B0-----:R-:W-:-:S02]  /*5d830*/  ISETP.LT.AND P1, PT, R72, R12, !P2 ;  /* 0x0000000c4800720c */ /* 0x001fc40005721270 */
[----:B-1----:R-:W-:Y:S01]  /*5d840*/  ISETP.LT.AND P2, PT, R91, R7, !P2 ;  /* 0x000000075b00720c */ /* 0x002fe20005741270 */
[----:B------:R-:W-:Y:S02]  /*5d850*/  VIADD R12, R86, 0x43 ;  /* 0x00000043560c7836 */ /* 0x000fe40000000000 */
[----:B------:R-:W-:-:S04]  /*5d860*/  IMAD.WIDE R6, R0, 0x2, R10 ;  /* 0x0000000200067825 */ /* 0x000fc800078e020a */
[----:B------:R-:W-:-:S04]  /*5d870*/  IMAD.WIDE R4, R0, 0x2, R8 ;  /* 0x0000000200047825 */ /* 0x000fc800078e0208 */
[----:B------:R0:W-:Y:S04]  /*5d880*/  @P1 STG.E.U16 desc[UR6][R6.64], R14 ;  /* 0x0000000e06001986 */ /* 0x0001e8000c101506 */
[----:B------:R1:W-:Y:S01]  /*5d890*/  @P2 STG.E.U16 desc[UR6][R4.64], R13 ;  /* 0x0000000d04002986 */ /* 0x0003e2000c101506 */
[----:B------:R-:W-:Y:S01]  /*5d8a0*/  ISETP.GE.AND P1, PT, R12, R20, PT ;  /* 0x000000140c00720c */ /* 0x000fe20003f26270 */
[----:B------:R-:W-:Y:S01]  /*5d8b0*/  IMAD.IADD R0, R0, 0x1, R71 ;  /* 0x0000000100007824 */ /* 0x000fe200078e0247 */
[----:B------:R-:W1:Y:S01]  /*5d8c0*/  LDC R12, c[0x0][0x398] ;  /* 0x0000e600ff0c7b82 */ /* 0x000e620000000800 */
[----:B0-----:R-:W-:Y:S02]  /*5d8d0*/  PRMT R14, R30, 0x7610, R14 ;  /* 0x000076101e0e7816 */ /* 0x001fe4000000000e */
[----:B------:R-:W2:Y:S05]  /*5d8e0*/  LDL.LU R30, [R1+0x2198] ;  /* 0x00219800011e7983 */ /* 0x000eaa0000300800 */
[----:B------:R-:W0:Y:S01]  /*5d8f0*/  LDC R7, c[0x0][0x398] ;  /* 0x0000e600ff077b82 */ /* 0x000e220000000800 */
[----:B-1----:R-:W-:-:S02]  /*5d900*/  PRMT R13, R31, 0x7610, R13 ;  /* 0x000076101f0d7816 */ /* 0x002fc4000000000d */
[----:B------:R-:W2:Y:S01]  /*5d910*/  LDL.LU R31, [R1+0x2194] ;  /* 0x00219400011f7983 */ /* 0x000ea20000300800 */
[----:B------:R-:W-:Y:S01]  /*5d920*/  ISETP.LT.AND P2, PT, R66, R18, !P1 ;  /* 0x000000124200720c */ /* 0x000fe20004f41270 */
[----:B------:R-:W-:-:S03]  /*5d930*/  IMAD.WIDE R4, R0, 0x2, R16 ;  /* 0x0000000200047825 */ /* 0x000fc600078e0210 */
[----:B------:R-:W1:Y:S08]  /*5d940*/  LDC R20, c[0x0][0x39c] ;  /* 0x0000e700ff147b82 */ /* 0x000e700000000800 */
[----:B------:R-:W0:Y:S01]  /*5d950*/  LDC R18, c[0x0][0x398] ;  /* 0x0000e600ff127b82 */ /* 0x000e220000000800 */
[----:B------:R-:W-:Y:S02]  /*5d960*/  PRMT R6, R70, 0x7610, R6 ;  /* 0x0000761046067816 */ /* 0x000fe40000000006 */
[----:B------:R-:W2:Y:S04]  /*5d970*/  LDL.S16 R70, [R1+0x2d4] ;  /* 0x0002d40001467983 */ /* 0x000ea80000100600 */
[----:B------:R0:W-:Y:S01]  /*5d980*/  @P2 STG.E.U16 desc[UR6][R4.64], R6 ;  /* 0x0000000604002986 */ /* 0x0001e2000c101506 */
[----:B------:R-:W-:-:S02]  /*5d990*/  ISETP.LT.AND P2, PT, R74, R15, !P1 ;  /* 0x0000000f4a00720c */ /* 0x000fc40004f41270 */
[----:B------:R-:W1:Y:S01]  /*5d9a0*/  LDC R15, c[0x0][0x398] ;  /* 0x0000e600ff0f7b82 */ /* 0x000e620000000800 */
[----:B0-----:R-:W-:Y:S01]  /*5d9b0*/  IMAD.WIDE R4, R0, 0x2, R2 ;  /* 0x0000000200047825 */ /* 0x001fe200078e0202 */
[----:B------:R-:W-:Y:S02]  /*5d9c0*/  PRMT R6, R76, 0x7610, R6 ;  /* 0x000076104c067816 */ /* 0x000fe40000000006 */
[----:B------:R-:W2:Y:S07]  /*5d9d0*/  LDL.LU.S16 R76, [R1+0x2d6] ;  /* 0x0002d600014c7983 */ /* 0x000eae0000300600 */
[----:B------:R0:W-:Y:S01]  /*5d9e0*/  @P2 STG.E.U16 desc[UR6][R4.64], R6 ;  /* 0x0000000604002986 */ /* 0x0001e2000c101506 */
[----:B------:R-:W-:-:S02]  /*5d9f0*/  ISETP.LT.AND P2, PT, R72, R12, !P1 ;  /* 0x0000000c4800720c */ /* 0x000fc40004f41270 */
[----:B------:R-:W-:Y:S01]  /*5da00*/  ISETP.LT.AND P1, PT, R91, R7, !P1 ;  /* 0x000000075b00720c */ /* 0x000fe20004f21270 */
[----:B------:R-:W-:Y:S02]  /*5da10*/  VIADD R12, R86, 0x44 ;  /* 0x00000044560c7836 */ /* 0x000fe40000000000 */
[----:B0-----:R-:W-:-:S04]  /*5da20*/  IMAD.WIDE R6, R0, 0x2, R10 ;  /* 0x0000000200067825 */ /* 0x001fc800078e020a */
[----:B------:R-:W-:-:S04]  /*5da30*/  IMAD.WIDE R4, R0, 0x2, R8 ;  /* 0x0000000200047825 */ /* 0x000fc800078e0208 */
[----:B------:R0:W-:Y:S01]  /*5da40*/  @P2 STG.E.U16 desc[UR6][R6.64], R14 ;  /* 0x0000000e06002986 */ /* 0x0001e2000c101506 */
[----:B-1----:R-:W-:Y:S01]  /*5da50*/  ISETP.GE.AND P2, PT, R12, R20, PT ;  /* 0x000000140c00720c */ /* 0x002fe20003f46270 */
[----:B------:R-:W-:Y:S02]  /*5da60*/  IMAD.IADD R0, R0, 0x1, R71 ;  /* 0x0000000100007824 */ /* 0x000fe400078e0247 */
[----:B------:R1:W-:Y:S01]  /*5da70*/  @P1 STG.E.U16 desc[UR6][R4.64], R13 ;  /* 0x0000000d04001986 */ /* 0x0003e2000c101506 */
[----:B------:R-:W-:Y:S01]  /*5da80*/  ISETP.LT.AND P1, PT, R66, R18, !P2 ;  /* 0x000000124200720c */ /* 0x000fe20005721270 */
[----:B------:R-:W4:Y:S01]  /*5da90*/  LDC R12, c[0x0][0x398] ;  /* 0x0000e600ff0c7b82 */ /* 0x000f220000000800 */
[----:B0-----:R-:W-:Y:S02]  /*5daa0*/  PRMT R14, R32, 0x7610, R14 ;  /* 0x00007610200e7816 */ /* 0x001fe4000000000e */
[----:B------:R-:W2:Y:S05]  /*5dab0*/  LDL.LU R32, [R1+0x2190] ;  /* 0x0021900001207983 */ /* 0x000eaa0000300800 */
[----:B------:R-:W0:Y:S01]  /*5dac0*/  LDC R7, c[0x0][0x398] ;  /* 0x0000e600ff077b82 */ /* 0x000e220000000800 */
[----:B-1----:R-:W-:Y:S01]  /*5dad0*/  PRMT R13, R33, 0x7610, R13 ;  /* 0x00007610210d7816 */ /* 0x002fe2000000000d */
[----:B------:R-:W-:Y:S01]  /*5dae0*/  IMAD.WIDE R4, R0, 0x2, R16 ;  /* 0x0000000200047825 */ /* 0x000fe200078e0210 */
[----:B------:R-:W2:Y:S01]  /*5daf0*/  LDL.LU R33, [R1+0x218c] ;  /* 0x00218c0001217983 */ /* 0x000ea20000300800 */
[----:B---3--:R-:W-:-:S03]  /*5db00*/  PRMT R6, R93, 0x7610, R6 ;  /* 0x000076105d067816 */ /* 0x008fc60000000006 */
[----:B------:R-:W3:Y:S01]  /*5db10*/  LDL.S16 R93, [R1+0x2dc] ;  /* 0x0002dc00015d7983 */ /* 0x000ee20000100600 */
[----:B------:R-:W1:Y:S03]  /*5db20*/  LDC R20, c[0x0][0x39c] ;  /* 0x0000e700ff147b82 */ /* 0x000e660000000800 */
[----:B------:R4:W-:Y:S05]  /*5db30*/  @P1 STG.E.U16 desc[UR6][R4.64], R6 ;  /* 0x0000000604001986 */ /* 0x0009ea000c101506 */
[----:B------:R-:W0:Y:S01]  /*5db40*/  LDC R18, c[0x0][0x398] ;  /* 0x0000e600ff127b82 */ /* 0x000e220000000800 */
[----:B----4-:R-:W-:-:S02]  /*5db50*/  PRMT R6, R89, 0x7610, R6 ;  /* 0x0000761059067816 */ /* 0x010fc40000000006 */
[----:B------:R-:W4:Y:S01]  /*5db60*/  LDL.LU.S16 R89, [R1+0x2de] ;  /* 0x0002de0001597983 */ /* 0x000f220000300600 */
[----:B------:R-:W-:Y:S01]  /*5db70*/  ISETP.LT.AND P1, PT, R74, R15, !P2 ;  /* 0x0000000f4a00720c */ /* 0x000fe20005721270 */
[----:B------:R-:W-:-:S03]  /*5db80*/  IMAD.WIDE R4, R0, 0x2, R2 ;  /* 0x0000000200047825 */ /* 0x000fc600078e0202 */
[----:B------:R-:W2:Y:S09]  /*5db90*/  LDC R15, c[0x0][0x398] ;  /* 0x0000e600ff0f7b82 */ /* 0x000eb20000000800 */
[----:B------:R1:W-:Y:S01]  /*5dba0*/  @P1 STG.E.U16 desc[UR6][R4.64], R6 ;  /* 0x0000000604001986 */ /* 0x0003e2000c101506 */
[----:B------:R-:W-:-:S02]  /*5dbb0*/  ISETP.LT.AND P1, PT, R72, R12, !P2 ;  /* 0x0000000c4800720c */ /* 0x000fc40005721270 */
[----:B0-----:R-:W-:Y:S01]  /*5dbc0*/  ISETP.LT.AND P2, PT, R91, R7, !P2 ;  /* 0x000000075b00720c */ /* 0x001fe20005741270 */
[----:B------:R-:W-:Y:S02]  /*5dbd0*/  VIADD R12, R86, 0x45 ;  /* 0x00000045560c7836 */ /* 0x000fe40000000000 */
[----:B-1----:R-:W-:-:S04]  /*5dbe0*/  IMAD.WIDE R6, R0, 0x2, R10 ;  /* 0x0000000200067825 */ /* 0x002fc800078e020a */
[----:B------:R-:W-:-:S04]  /*5dbf0*/  IMAD.WIDE R4, R0, 0x2, R8 ;  /* 0x0000000200047825 */ /* 0x000fc800078e0208 */
[----:B------:R0:W-:Y:S04]  /*5dc00*/  @P1 STG.E.U16 desc[UR6][R6.64], R14 ;  /* 0x0000000e06001986 */ /* 0x0001e8000c101506 */
[----:B------:R1:W-:Y:S01]  /*5dc10*/  @P2 STG.E.U16 desc[UR6][R4.64], R13 ;  /* 0x0000000d04002986 */ /* 0x0003e2000c101506 */
[----:B------:R-:W-:Y:S01]  /*5dc20*/  ISETP.GE.AND P1, PT, R12, R20, PT ;  /* 0x000000140c00720c */ /* 0x000fe20003f26270 */
[----:B------:R-:W-:Y:S01]  /*5dc30*/  IMAD.IADD R0, R0, 0x1, R71 ;  /* 0x0000000100007824 */ /* 0x000fe200078e0247 */
[----:B------:R-:W2:Y:S01]  /*5dc40*/  LDC R12, c[0x0][0x398] ;  /* 0x0000e600ff0c7b82 */ /* 0x000ea20000000800 */
[----:B0-----:R-:W-:Y:S02]  /*5dc50*/  PRMT R14, R34, 0x7610, R14 ;  /* 0x00007610220e7816 */ /* 0x001fe4000000000e */
[----:B------:R-:W4:Y:S05]  /*5dc60*/  LDL.LU R34, [R1+0x2188] ;  /* 0x0021880001227983 */ /* 0x000f2a0000300800 */
[----:B------:R-:W0:Y:S01]  /*5dc70*/  LDC R7, c[0x0][0x398] ;  /* 0x0000e600ff077b82 */ /* 0x000e220000000800 */
[----:B-1----:R-:W-:-:S02]  /*5dc80*/  PRMT R13, R35, 0x7610, R13 ;  /* 0x00007610230d7816 */ /* 0x002fc4000000000d */
[----:B------:R-:W4:Y:S01]  /*5dc90*/  LDL.LU R35, [R1+0x2184] ;  /* 0x0021840001237983 */ /* 0x000f220000300800 */
[----:B------:R-:W-:Y:S01]  /*5dca0*/  ISETP.LT.AND P2, PT, R66, R18, !P1 ;  /* 0x000000124200720c */ /* 0x000fe20004f41270 */
[----:B------:R-:W-:-:S03]  /*5dcb0*/  IMAD.WIDE R4, R0, 0x2, R16 ;  /* 0x0000000200047825 */ /* 0x000fc600078e0210 */
[----:B------:R-:W1:Y:S08]  /*5dcc0*/  LDC R20, c[0x0][0x39c] ;  /* 0x0000e700ff147b82 */ /* 0x000e700000000800 */
[----:B------:R-:W0:Y:S01]  /*5dcd0*/  LDC R18, c[0x0][0x398] ;  /* 0x0000e600ff127b82 */ /* 0x000e220000000800 */
[----:B--2---:R-:W-:Y:S02]  /*5dce0*/  PRMT R6, R70, 0x7610, R6 ;  /* 0x0000761046067816 */ /* 0x004fe40000000006 */
        /* <DEDUP_REMOVED lines=314> */
[----:B------:R-:W2:Y:S01]  /*5f090*/  LDC R15, c[0x0][0x398] ;  /* 0x0000e600ff0f7b82 */ /* 0x000ea20000000800 */
[----:B------:R-:W4:Y:S08]  /*5f0a0*/  LDL.LU R93, [R1+0x48] ;  /* 0x00004800015d7983 */ /* 0x000f300000300800 */
        /* <DEDUP_REMOVED lines=31> */
[----:B------:R-:W-:Y:S01]  /*5f2a0*/  VIADD R12, R86, 0x52 ;  /* 0x00000052560c7836 */ /* 0x000fe20000000000 */
[----:B------:R-:W2:Y:S01]  /*5f2b0*/  LDL.LU R75, [R1+0x4c] ;  /* 0x00004c00014b7983 */ /* 0x000ea20000300800 */
[----:B0-----:R-:W-:-:S04]  /*5f2c0*/  IMAD.WIDE R6, R0, 0x2, R10 ;  /* 0x0000000200067825 */ /* 0x001fc800078e020a */
[----:B------:R-:W-:-:S04]  /*5f2d0*/  IMAD.WIDE R4, R0, 0x2, R8 ;  /* 0x0000000200047825 */ /* 0x000fc800078e0208 */
[----:B------:R0:W-:Y:S01]  /*5f2e0*/  @P2 STG.E.U16 desc[UR6][R6.64], R14 ;  /* 0x0000000e06002986 */ /* 0x0001e2000c101506 */
[----:B-1----:R-:W-:Y:S01]  /*5f2f0*/  ISETP.GE.AND P2, PT, R12, R20, PT ;  /* 0x000000140c00720c */ /* 0x002fe20003f46270 */
[----:B------:R-:W-:Y:S02]  /*5f300*/  IMAD.IADD R0, R0, 0x1, R71 ;  /* 0x0000000100007824 */ /* 0x000fe400078e0247 */
[----:B------:R1:W-:Y:S01]  /*5f310*/  @P1 STG.E.U16 desc[UR6][R4.64], R13 ;  /* 0x0000000d04001986 */ /* 0x0003e2000c101506 */
[----:B------:R-:W-:Y:S01]  /*5f320*/  ISETP.LT.AND P1, PT, R66, R18, !P2 ;  /* 0x000000124200720c */ /* 0x000fe20005721270 */
[----:B------:R-:W4:Y:S08]  /*5f330*/  LDC R12, c[0x0][0x398] ;  /* 0x0000e600ff0c7b82 */ /* 0x000f300000000800 */
[----:B0-----:R-:W0:Y:S01]  /*5f340*/  LDC R7, c[0x0][0x398] ;  /* 0x0000e600ff077b82 */ /* 0x001e220000000800 */
[----:B-1----:R-:W-:Y:S01]  /*5f350*/  IMAD.WIDE R4, R0, 0x2, R16 ;  /* 0x0000000200047825 */ /* 0x002fe200078e0210 */
[----:B---3--:R-:W-:-:S02]  /*5f360*/  PRMT R6, R73, 0x7610, R6 ;  /* 0x0000761049067816 */ /* 0x008fc40000000006 */
[----:B------:R-:W3:Y:S04]  /*5f370*/  LDL.S16 R73, [R1+0x33c] ;  /* 0x00033c0001497983 */ /* 0x000ee80000100600 */
[----:B------:R-:W1:Y:S01]  /*5f380*/  LDC R18, c[0x0][0x39c] ;  /* 0x0000e700ff127b82 */ /* 0x000e620000000800 */
[----:B------:R4:W-:Y:S07]  /*5f390*/  @P1 STG.E.U16 desc[UR6][R4.64], R6 ;  /* 0x0000000604001986 */ /* 0x0009ee000c101506 */
[----:B------:R-:W0:Y:S08]  /*5f3a0*/  LDC R14, c[0x0][0x398] ;  /* 0x0000e600ff0e7b82 */ /* 0x000e300000000800 */
[----:B------:R-:W0:Y:S01]  /*5f3b0*/  LDC R20, c[0x0][0x39c] ;  /* 0x0000e700ff147b82 */ /* 0x000e220000000800 */
[----:B----4-:R-:W-:-:S02]  /*5f3c0*/  PRMT R6, R89, 0x7610, R6 ;  /* 0x0000761059067816 */ /* 0x010fc40000000006 */
[----:B------:R-:W4:Y:S01]  /*5f3d0*/  LDL.LU.S16 R89, [R1+0x33e] ;  /* 0x00033e0001597983 */ /* 0x000f220000300600 */
[----:B------:R-:W-:Y:S01]  /*5f3e0*/  ISETP.LT.AND P1, PT, R74, R15, !P2 ;  /* 0x0000000f4a00720c */ /* 0x000fe20005721270 */
[----:B------:R-:W-:-:S03]  /*5f3f0*/  IMAD.WIDE R4, R0, 0x2, R2 ;  /* 0x0000000200047825 */ /* 0x000fc600078e0202 */
[----:B------:R-:W1:Y:S01]  /*5f400*/  LDC R15, c[0x0][0x398] ;  /* 0x0000e600ff0f7b82 */ /* 0x000e620000000800 */
[----:B------:R-:W-:Y:S02]  /*5f410*/  F2FP.BF16.F32.PACK_AB R22, R22, R93 ;  /* 0x0000005d1616723e */ /* 0x000fe400000010ff */
[----:B------:R-:W4:Y:S06]  /*5f420*/  LDL.LU R93, [R1+0x50] ;  /* 0x00005000015d7983 */ /* 0x000f2c0000300800 */
[----:B------:R1:W-:Y:S01]  /*5f430*/  @P1 STG.E.U16 desc[UR6][R4.64], R6 ;  /* 0x0000000604001986 */ /* 0x0003e2000c101506 */
[----:B0-----:R-:W-:-:S02]  /*5f440*/  ISETP.LT.AND P1, PT, R72, R7, !P2 ;  /* 0x000000074800720c */ /* 0x001fc40005721270 */
[----:B------:R-:W-:Y:S01]  /*5f450*/  ISETP.LT.AND P2, PT, R91, R12, !P2 ;  /* 0x0000000c5b00720c */ /* 0x000fe20005741270 */
[----:B------:R-:W-:Y:S02]  /*5f460*/  VIADD R12, R86, 0x53 ;  /* 0x00000053560c7836 */ /* 0x000fe40000000000 */
[----:B-1----:R-:W-:Y:S01]  /*5f470*/  IMAD.WIDE R6, R0, 0x2, R10 ;  /* 0x0000000200067825 */ /* 0x002fe200078e020a */
[----:B------:R-:W-:-:S07]  /*5f480*/  PRMT R13, R22, 0x7632, R13 ;  /* 0x00007632160d7816 */ /* 0x000fce000000000d */
[----:B------:R0:W-:Y:S01]  /*5f490*/  @P1 STG.E.U16 desc[UR6][R6.64], R22 ;  /* 0x0000001606001986 */ /* 0x0001e2000c101506 */
[----:B------:R-:W-:Y:S01]  /*5f4a0*/  IMAD.WIDE R4, R0, 0x2, R8 ;  /* 0x0000000200047825 */ /* 0x000fe200078e0208 */
[----:B------:R-:W-:Y:S02]  /*5f4b0*/  ISETP.GE.AND P1, PT, R12, R18, PT ;  /* 0x000000120c00720c */ /* 0x000fe40003f26270 */
[----:B------:R-:W1:Y:S02]  /*5f4c0*/  LDC R12, c[0x0][0x398] ;  /* 0x0000e600ff0c7b82 */ /* 0x000e640000000800 */
[----:B------:R0:W-:Y:S01]  /*5f4d0*/  @P2 STG.E.U16 desc[UR6][R4.64], R13 ;  /* 0x0000000d04002986 */ /* 0x0001e2000c101506 */
[----:B------:R-:W-:Y:S01]  /*5f4e0*/  ISETP.LT.AND P2, PT, R66, R15, !P1 ;  /* 0x0000000f4200720c */ /* 0x000fe20004f41270 */
[----:B------:R-:W-:-:S04]  /*5f4f0*/  IMAD.IADD R0, R0, 0x1, R71 ;  /* 0x0000000100007824 */ /* 0x000fc800078e0247 */
[----:B0-----:R-:W0:Y:S01]  /*5f500*/  LDC R7, c[0x0][0x398] ;  /* 0x0000e600ff077b82 */ /* 0x001e220000000800 */
[----:B------:R-:W-:-:S07]  /*5f510*/  IMAD.WIDE R4, R0, 0x2, R16 ;  /* 0x0000000200047825 */ /* 0x000fce00078e0210 */
[----:B------:R-:W0:Y:S08]  /*5f520*/  LDC R18, c[0x0][0x39c] ;  /* 0x0000e700ff127b82 */ /* 0x000e300000000800 */
[----:B------:R-:W0:Y:S01]  /*5f530*/  LDC R15, c[0x0][0x398] ;  /* 0x0000e600ff0f7b82 */ /* 0x000e220000000800 */
[----:B--2---:R-:W-:Y:S02]  /*5f540*/  PRMT R6, R70, 0x7610, R6 ;  /* 0x0000761046067816 */ /* 0x004fe40000000006 */
[----:B------:R-:W2:Y:S04]  /*5f550*/  LDL.S16 R70, [R1+0x340] ;  /* 0x0003400001467983 */ /* 0x000ea80000100600 */
[----:B------:R1:W-:Y:S01]  /*5f560*/  @P2 STG.E.U16 desc[UR6][R4.64], R6 ;  /* 0x0000000604002986 */ /* 0x0003e2000c101506 */
[----:B------:R-:W-:-:S02]  /*5f570*/  ISETP.LT.AND P2, PT, R74, R14, !P1 ;  /* 0x0000000e4a00720c */ /* 0x000fc40004f41270 */
[----:B------:R-:W0:Y:S01]  /*5f580*/  LDC R14, c[0x0][0x398] ;  /* 0x0000e600ff0e7b82 */ /* 0x000e220000000800 */
[----:B-1----:R-:W-:Y:S01]  /*5f590*/  IMAD.WIDE R4, R0, 0x2, R2 ;  /* 0x0000000200047825 */ /* 0x002fe200078e0202 */
[----:B------:R-:W-:Y:S02]  /*5f5a0*/  PRMT R6, R76, 0x7610, R6 ;  /* 0x000076104c067816 */ /* 0x000fe40000000006 */
[----:B------:R-:W2:Y:S07]  /*5f5b0*/  LDL.LU.S16 R76, [R1+0x342] ;  /* 0x00034200014c7983 */ /* 0x000eae0000300600 */
[----:B------:R1:W-:Y:S01]  /*5f5c0*/  @P2 STG.E.U16 desc[UR6][R4.64], R6 ;  /* 0x0000000604002986 */ /* 0x0003e2000c101506 */
[----:B0-----:R-:W-:-:S02]  /*5f5d0*/  ISETP.LT.AND P2, PT, R72, R7, !P1 ;  /* 0x000000074800720c */ /* 0x001fc40004f41270 */
[----:B------:R-:W-:Y:S01]  /*5f5e0*/  ISETP.LT.AND P1, PT, R91, R12, !P1 ;  /* 0x0000000c5b00720c */ /* 0x000fe20004f21270 */
[----:B------:R-:W-:Y:S01]  /*5f5f0*/  VIADD R12, R86, 0x54 ;  /* 0x00000054560c7836 */ /* 0x000fe20000000000 */
[----:B------:R-:W-:Y:S02]  /*5f600*/  F2FP.BF16.F32.PACK_AB R23, R23, R75 ;  /* 0x0000004b1717723e */ /* 0x000fe400000010ff */
[----:B------:R-:W2:Y:S01]  /*5f610*/  LDL.LU R75, [R1+0x54] ;  /* 0x00005400014b7983 */ /* 0x000ea20000300800 */
[----:B-1----:R-:W-:Y:S01]  /*5f620*/  IMAD.WIDE R6, R0, 0x2, R10 ;  /* 0x0000000200067825 */ /* 0x002fe200078e020a */
[----:B------:R-:W-:-:S03]  /*5f630*/  PRMT R13, R23, 0x7632, R13 ;  /* 0x00007632170d7816 */ /* 0x000fc6000000000d */
[----:B------:R-:W-:Y:S02]  /*5f640*/  IMAD.WIDE R4, R0, 0x2, R8 ;  /* 0x0000000200047825 */ /* 0x000fe400078e0208 */
[----:B------:R0:W-:Y:S01]  /*5f650*/  @P2 STG.E.U16 desc[UR6][R6.64], R23 ;  /* 0x0000001706002986 */ /* 0x0001e2000c101506 */
[----:B------:R-:W-:Y:S01]  /*5f660*/  ISETP.GE.AND P2, PT, R12, R18, PT ;  /* 0x000000120c00720c */ /* 0x000fe20003f46270 */
        /* <DEDUP_REMOVED lines=10> */
[----:B------:R-:W0:Y:S01]  /*5f710*/  LDC R15, c[0x0][0x398] ;  /* 0x0000e600ff0f7b82 */ /* 0x000e220000000800 */
[----:B----4-:R-:W-:-:S02]  /*5f720*/  PRMT R6, R89, 0x7610, R6 ;  /* 0x0000761059067816 */ /* 0x010fc40000000006 */
[----:B------:R-:W4:Y:S01]  /*5f730*/  LDL.LU.S16 R89, [R1+0x346] ;  /* 0x0003460001597983 */ /* 0x000f220000300600 */
[----:B------:R-:W-:Y:S01]  /*5f740*/  ISETP.LT.AND P1, PT, R74, R14, !P2 ;  /* 0x0000000e4a00720c */ /* 0x000fe20005721270 */
[----:B------:R-:W-:-:S03]  /*5f750*/  IMAD.WIDE R4, R0, 0x2, R2 ;  /* 0x0000000200047825 */ /* 0x000fc600078e0202 */
[----:B------:R-:W2:Y:S01]  /*5f760*/  LDC R14, c[0x0][0x398] ;  /* 0x0000e600ff0e7b82 */ /* 0x000ea20000000800 */
        /* <DEDUP_REMOVED lines=29> */
[----:B-1----:R-:W-:Y:S01]  /*5f940*/  ISETP.LT.AND P1, PT, R91, R12, !P1 ;  /* 0x0000000c5b00720c */ /* 0x002fe20004f21270 */
[----:B------:R-:W-:Y:S01]  /*5f950*/  VIADD R12, R86, 0x56 ;  /* 0x00000056560c7836 */ /* 0x000fe20000000000 */
[----:B------:R-:W-:Y:S02]  /*5f960*/  F2FP.BF16.F32.PACK_AB R25, R25, R75 ;  /* 0x0000004b1919723e */ /* 0x000fe400000010ff */
[----:B------:R-:W2:Y:S01]  /*5f970*/  LDL.LU R75, [R1+0x5c] ;  /* 0x00005c00014b7983 */ /* 0x000ea20000300800 */
[----:B0-----:R-:W-:Y:S01]  /*5f980*/  IMAD.WIDE R6, R0, 0x2, R10 ;  /* 0x0000000200067825 */ /* 0x001fe200078e020a */
        /* <DEDUP_REMOVED lines=96> */
[----:B------:R-:W-:Y:S01]  /*5ff90*/  ISETP.LT.AND P2, PT, R74, R14, !P1 ;  /* 0x0000000e4a00720c */ /* 0x000fe20004f41270 */
[----:B0-----:R-:W-:Y:S01]  /*5ffa0*/  IMAD.WIDE R4, R0, 0x2, R2 ;  /* 0x0000000200047825 */ /* 0x001fe200078e0202 */
[----:B------:R-:W-:-:S02]  /*5ffb0*/  PRMT R6, R76, 0x7610, R6 ;  /* 0x000076104c067816 */ /* 0x000fc40000000006 */
[----:B------:R-:W2:Y:S09]  /*5ffc0*/  LDL.LU.S16 R76, [R1+0x35a] ;  /* 0x00035a00014c7983 */ /* 0x000eb20000300600 */
        /* <DEDUP_REMOVED lines=31> */
[----:B-1----:R-:W-:Y:S01]  /*601c0*/  ISETP.LT.AND P2, PT, R91, R13, !P2 ;  /* 0x0000000d5b00720c */ /* 0x002fe20005741270 */
[----:B------:R-:W-:Y:S02]  /*601d0*/  VIADD R13, R86, 0x5b ;  /* 0x0000005b560d7836 */ /* 0x000fe40000000000 */
[----:B------:R-:W-:Y:S01]  /*601e0*/  IMAD.WIDE R6, R0, 0x2, R10 ;  /* 0x0000000200067825 */ /* 0x000fe200078e020a */
        /* <DEDUP_REMOVED lines=28> */
[C---:B------:R-:W-:Y:S02]  /*603b0*/  IMAD.WIDE R4, R0.reuse, 0x2, R8 ;  /* 0x0000000200047825 */ /* 0x040fe400078e0208 */
        /* <DEDUP_REMOVED lines=59> */
[----:B------:R-:W1:Y:S01]  /*60770*/  LDC R13, c[0x0][0x398] ;  /* 0x0000e600ff0d7b82 */ /* 0x000e620000000800 */
[----:B0-----:R-:W-:-:S07]  /*60780*/  IMAD.WIDE R4, R0, 0x2, R16 ;  /* 0x0000000200047825 */ /* 0x001fce00078e0210 */
[----:B------:R-:W0:Y:S01]  /*60790*/  LDC R20, c[0x0][0x39c] ;  /* 0x0000e700ff147b82 */ /* 0x000e220000000800 */
[----:B---3--:R-:W-:Y:S02]  /*607a0*/  PRMT R6, R73, 0x7610, R6 ;  /* 0x0000761049067816 */ /* 0x008fe40000000006 */
[----:B------:R-:W3:Y:S05]  /*607b0*/  LDL.S16 R73, [R1+0x36c] ;  /* 0x00036c0001497983 */ /* 0x000eea0000100600 */
[----:B------:R-:W0:Y:S01]  /*607c0*/  LDC R7, c[0x0][0x398] ;  /* 0x0000e600ff077b82 */ /* 0x000e220000000800 */
        /* <DEDUP_REMOVED lines=11> */
[----:B-1----:R-:W-:Y:S02]  /*60880*/  ISETP.LT.AND P2, PT, R91, R13, !P2 ;  /* 0x0000000d5b00720c */ /* 0x002fe40005741270 */
[----:B------:R-:W-:Y:S01]  /*60890*/  PRMT R14, R12, 0x7632, R14 ;  /* 0x000076320c0e7816 */ /* 0x000fe2000000000e */
[----:B------:R-:W-:-:S04]  /*608a0*/  IMAD.WIDE R4, R0, 0x2, R10 ;  /* 0x0000000200047825 */ /* 0x000fc800078e020a */
[----:B------:R-:W-:-:S04]  /*608b0*/  IMAD.WIDE R6, R0, 0x2, R8 ;  /* 0x0000000200067825 */ /* 0x000fc800078e0208 */
[----:B------:R0:W-:Y:S01]  /*608c0*/  @P1 STG.E.U16 desc[UR6][R4.64], R12 ;  /* 0x0000000c04001986 */ /* 0x0001e2000c101506 */
[----:B------:R-:W-:-:S03]  /*608d0*/  VIADD R13, R86, 0x5f ;  /* 0x0000005f560d7836 */ /* 0x000fc60000000000 */
[----:B------:R1:W-:Y:S02]  /*608e0*/  @P2 STG.E.U16 desc[UR6][R6.64], R14 ;  /* 0x0000000e06002986 */ /* 0x0003e4000c101506 */
[----:B------:R-:W-:Y:S01]  /*608f0*/  ISETP.GE.AND P1, PT, R13, R20, PT ;  /* 0x000000140d00720c */ /* 0x000fe20003f26270 */
[----:B------:R-:W-:Y:S01]  /*60900*/  IMAD.IADD R0, R0, 0x1, R71 ;  /* 0x0000000100007824 */ /* 0x000fe200078e0247 */
[----:B------:R-:W2:Y:S02]  /*60910*/  LDC R13, c[0x0][0x398] ;  /* 0x0000e600ff0d7b82 */ /* 0x000ea40000000800 */
[----:B------:R-:W-:Y:S01]  /*60920*/  ISETP.LT.AND P2, PT, R66, R18, !P1 ;  /* 0x000000124200720c */ /* 0x000fe20004f41270 */
[----:B0-----:R-:W-:-:S05]  /*60930*/  IMAD.WIDE R4, R0, 0x2, R16 ;  /* 0x0000000200047825 */ /* 0x001fca00078e0210 */
[----:B-1----:R-:W0:Y:S08]  /*60940*/  LDC R7, c[0x0][0x398] ;  /* 0x0000e600ff077b82 */ /* 0x002e300000000800 */
[----:B------:R-:W1:Y:S08]  /*60950*/  LDC R20, c[0x0][0x39c] ;  /* 0x0000e700ff147b82 */ /* 0x000e700000000800 */
[----:B------:R-:W0:Y:S01]  /*60960*/  LDC R18, c[0x0][0x398] ;  /* 0x0000e600ff127b82 */ /* 0x000e220000000800 */
[----:B--2---:R-:W-:-:S02]  /*60970*/  PRMT R6, R70, 0x7610, R6 ;  /* 0x0000761046067816 */ /* 0x004fc40000000006 */
[----:B------:R-:W2:Y:S04]  /*60980*/  LDL.S16 R70, [R1+0x370] ;  /* 0x0003700001467983 */ /* 0x000ea80000100600 */
[----:B------:R0:W-:Y:S01]  /*60990*/  @P2 STG.E.U16 desc[UR6][R4.64], R6 ;  /* 0x0000000604002986 */ /* 0x0001e2000c101506 */
[----:B------:R-:W-:Y:S02]  /*609a0*/  ISETP.LT.AND P2, PT, R74, R15, !P1 ;  /* 0x0000000f4a00720c */ /* 0x000fe40004f41270 */
        /* <DEDUP_REMOVED lines=8> */
[----:B------:R-:W-:Y:S02]  /*60a30*/  F2FP.BF16.F32.PACK_AB R12, R35, R75 ;  /* 0x0000004b230c723e */ /* 0x000fe400000010ff */
[----:B------:R-:W2:Y:S01]  /*60a40*/  LDL.LU R75, [R1+0x84] ;  /* 0x00008400014b7983 */ /* 0x000ea20000300800 */
[----:B0-----:R-:W-:Y:S01]  /*60a50*/  IMAD.WIDE R4, R0, 0x2, R10 ;  /* 0x0000000200047825 */ /* 0x001fe200078e020a */
[----:B------:R-:W-:-:S03]  /*60a60*/  PRMT R14, R12, 0x7632, R14 ;  /* 0x000076320c0e7816 */ /* 0x000fc6000000000e */
[C---:B------:R-:W-:Y:S02]  /*60a70*/  IMAD.WIDE R6, R0.reuse, 0x2, R8 ;  /* 0x0000000200067825 */ /* 0x040fe400078e0208 */
[----:B------:R0:W-:Y:S01]  /*60a80*/  @P2 STG.E.U16 desc[UR6][R4.64], R12 ;  /* 0x0000000c04002986 */ /* 0x0001e2000c101506 */
[----:B-1----:R-:W-:Y:S01]  /*60a90*/  ISETP.GE.AND P2, PT, R13, R20, PT ;  /* 0x000000140d00720c */ /* 0x002fe20003f46270 */
        /* <DEDUP_REMOVED lines=285> */
[----:B------:R-:W2:Y:S09]  /*61c70*/  LDC R15, c[0x0][0x398] ;  /* 0x0000e600ff0f7b82 */ /* 0x000eb20000000800 */
[----:B------:R1:W-:Y:S01]  /*61c80*/  @P1 STG.E.U16 desc[UR6][R4.64], R7 ;  /* 0x0000000704001986 */ /* 0x0003e2000c101506 */
[----:B0-----:R-:W-:-:S02]  /*61c90*/  ISETP.LT.AND P1, PT, R72, R12, !P2 ;  /* 0x0000000c4800720c */ /* 0x001fc40005721270 */
[----:B------:R-:W-:Y:S01]  /*61ca0*/  ISETP.LT.AND P2, PT, R91, R6, !P2 ;  /* 0x000000065b00720c */ /* 0x000fe20005741270 */
[----:B------:R-:W-:Y:S01]  /*61cb0*/  VIADD R13, R86, 0x6b ;  /* 0x0000006b560d7836 */ /* 0x000fe20000000000 */
[----:B------:R-:W-:Y:S02]  /*61cc0*/  F2FP.BF16.F32.PACK_AB R12, R46, R93 ;  /* 0x0000005d2e0c723e */ /* 0x000fe400000010ff */
[----:B------:R-:W4:Y:S01]  /*61cd0*/  LDL.LU R93, [R1+0xb0] ;  /* 0x0000b000015d7983 */ /* 0x000f220000300800 */
[----:B-1----:R-:W-:Y:S01]  /*61ce0*/  IMAD.WIDE R4, R0, 0x2, R10 ;  /* 0x0000000200047825 */ /* 0x002fe200078e020a */
[----:B------:R-:W-:-:S03]  /*61cf0*/  PRMT R14, R12, 0x7632, R14 ;  /* 0x000076320c0e7816 */ /* 0x000fc6000000000e */
[C---:B------:R-:W-:Y:S02]  /*61d00*/  IMAD.WIDE R6, R0.reuse, 0x2, R8 ;  /* 0x0000000200067825 */ /* 0x040fe400078e0208 */
[----:B------:R0:W-:Y:S01]  /*61d10*/  @P1 STG.E.U16 desc[UR6][R4.64], R12 ;  /* 0x0000000c04001986 */ /* 0x0001e2000c101506 */
[----:B------:R-:W-:Y:S01]  /*61d20*/  ISETP.GE.AND P1, PT, R13, R20, PT ;  /* 0x000000140d00720c */ /* 0x000fe20003f26270 */
[----:B------:R-:W-:Y:S02]  /*61d30*/  IMAD.IADD R0, R0, 0x1, R71 ;  /* 0x0000000100007824 */ /* 0x000fe400078e0247 */
[----:B------:R1:W-:Y:S01]  /*61d40*/  @P2 STG.E.U16 desc[UR6][R6.64], R14 ;  /* 0x0000000e06002986 */ /* 0x0003e2000c101506 */
[----:B------:R-:W-:Y:S01]  /*61d50*/  ISETP.LT.AND P2, PT, R66, R18, !P1 ;  /* 0x000000124200720c */ /* 0x000fe20004f41270 */
[----:B------:R-:W2:Y:S01]  /*61d60*/  LDC R20, c[0x0][0x39c] ;  /* 0x0000e700ff147b82 */ /* 0x000ea20000000800 */
[----:B0-----:R-:W-:-:S07]  /*61d70*/  IMAD.WIDE R4, R0, 0x2, R16 ;  /* 0x0000000200047825 */ /* 0x001fce00078e0210 */
[----:B------:R-:W0:Y:S08]  /*61d80*/  LDC R12, c[0x0][0x398] ;  /* 0x0000e600ff0c7b82 */ /* 0x000e300000000800 */
[----:B-1----:R-:W1:Y:S08]  /*61d90*/  LDC R7, c[0x0][0x398] ;  /* 0x0000e600ff077b82 */ /* 0x002e700000000800 */
[----:B------:R-:W0:Y:S01]  /*61da0*/  LDC R6, c[0x0][0x398] ;  /* 0x0000e600ff067b82 */ /* 0x000e220000000800 */
[----:B--2---:R-:W-:-:S02]  /*61db0*/  PRMT R18, R70, 0x7610, R18 ;  /* 0x0000761046127816 */ /* 0x004fc40000000012 */
[----:B------:R-:W2:Y:S04]  /*61dc0*/  LDL.S16 R70, [R1+0x3a0] ;  /* 0x0003a00001467983 */ /* 0x000ea80000100600 */
[----:B------:R0:W-:Y:S01]  /*61dd0*/  @P2 STG.E.U16 desc[UR6][R4.64], R18 ;  /* 0x0000001204002986 */ /* 0x0001e2000c101506 */
[----:B------:R-:W-:Y:S01]  /*61de0*/  ISETP.LT.AND P2, PT, R74, R15, !P1 ;  /* 0x0000000f4a00720c */ /* 0x000fe20004f41270 */
[----:B0-----:R-:W-:-:S04]  /*61df0*/  IMAD.WIDE R4, R0, 0x2, R2 ;  /* 0x0000000200047825 */ /* 0x001fc800078e0202 */
[----:B------:R-:W-:Y:S01]  /*61e00*/  VIADD R15, R86, 0x6c ;  /* 0x0000006c560f7836 */ /* 0x000fe20000000000 */
[----:B------:R-:W-:Y:S02]  /*61e10*/  PRMT R13, R76, 0x7610, R13 ;  /* 0x000076104c0d7816 */ /* 0x000fe4000000000d */
[----:B------:R-:W2:Y:S05]  /*61e20*/  LDL.LU.S16 R76, [R1+0x3a2] ;  /* 0x0003a200014c7983 */ /* 0x000eaa0000300600 */
[----:B------:R0:W-:Y:S01]  /*61e30*/  @P2 STG.E.U16 desc[UR6][R4.64], R13 ;  /* 0x0000000d04002986 */ /* 0x0001e2000c101506 */
[----:B-1----:R-:W-:Y:S02]  /*61e40*/  ISETP.LT.AND P2, PT, R72, R7, !P1 ;  /* 0x000000074800720c */ /* 0x002fe40004f41270 */
[----:B------:R-:W-:-:S02]  /*61e50*/  F2FP.BF16.F32.PACK_AB R14, R47, R75 ;  /* 0x0000004b2f0e723e */ /* 0x000fc400000010ff */
[----:B------:R-:W2:Y:S01]  /*61e60*/  LDL.LU R75, [R1+0xb4] ;  /* 0x0000b400014b7983 */ /* 0x000ea20000300800 */
[----:B------:R-:W-:Y:S01]  /*61e70*/  ISETP.LT.AND P1, PT, R91, R6, !P1 ;  /* 0x000000065b00720c */ /* 0x000fe20004f21270 */
[----:B0-----:R-:W-:Y:S01]  /*61e80*/  IMAD.WIDE R4, R0, 0x2, R10 ;  /* 0x0000000200047825 */ /* 0x001fe200078e020a */
[----:B------:R-:W-:Y:S01]  /*61e90*/  PRMT R18, R14, 0x7632, R18 ;  /* 0x000076320e127816 */ /* 0x000fe20000000012 */
[----:B------:R-:W0:Y:S05]  /*61ea0*/  LDC R13, c[0x0][0x398] ;  /* 0x0000e600ff0d7b82 */ /* 0x000e2a0000000800 */
[----:B------:R1:W-:Y:S01]  /*61eb0*/  @P2 STG.E.U16 desc[UR6][R4.64], R14 ;  /* 0x0000000e04002986 */ /* 0x0003e2000c101506 */
[----:B------:R-:W-:Y:S01]  /*61ec0*/  ISETP.GE.AND P2, PT, R15, R20, PT ;  /* 0x000000140f00720c */ /* 0x000fe20003f46270 */
[----:B------:R-:W-:-:S05]  /*61ed0*/  IMAD.WIDE R6, R0, 0x2, R8 ;  /* 0x0000000200067825 */ /* 0x000fca00078e0208 */
[----:B------:R4:W-:Y:S01]  /*61ee0*/  @P1 STG.E.U16 desc[UR6][R6.64], R18 ;  /* 0x0000001206001986 */ /* 0x0009e2000c101506 */
[----:B-1----:R-:W1:Y:S01]  /*61ef0*/  LDC R14, c[0x0][0x398] ;  /* 0x0000e600ff0e7b82 */ /* 0x002e620000000800 */
[----:B---3--:R-:W-:Y:S01]  /*61f00*/  PRMT R15, R73, 0x7610, R15 ;  /* 0x00007610490f7816 */ /* 0x008fe2000000000f */
[----:B------:R-:W-:Y:S01]  /*61f10*/  IMAD.IADD R0, R0, 0x1, R71 ;  /* 0x0000000100007824 */ /* 0x000fe200078e0247 */
[----:B------:R-:W3:Y:S01]  /*61f20*/  LDL.S16 R73, [R1+0x3a4] ;  /* 0x0003a40001497983 */ /* 0x000ee20000100600 */
[----:B----4-:R-:W-:-:S04]  /*61f30*/  PRMT R18, R89, 0x7610, R18 ;  /* 0x0000761059127816 */ /* 0x010fc80000000012 */
[----:B------:R-:W4:Y:S01]  /*61f40*/  LDC R6, c[0x0][0x398] ;  /* 0x0000e600ff067b82 */ /* 0x000f220000000800 */
[----:B------:R-:W3:Y:S01]  /*61f50*/  LDL.LU.S16 R89, [R1+0x3a6] ;  /* 0x0003a60001597983 */ /* 0x000ee20000300600 */
[----:B------:R-:W-:Y:S01]  /*61f60*/  ISETP.LT.AND P1, PT, R66, R12, !P2 ;  /* 0x0000000c4200720c */ /* 0x000fe20005721270 */
[----:B------:R-:W-:-:S05]  /*61f70*/  IMAD.WIDE R4, R0, 0x2, R16 ;  /* 0x0000000200047825 */ /* 0x000fca00078e0210 */
[----:B------:R-:W1:Y:S07]  /*61f80*/  LDC R7, c[0x0][0x398] ;  /* 0x0000e600ff077b82 */ /* 0x000e6e0000000800 */
[----:B------:R0:W-:Y:S02]  /*61f90*/  @P1 STG.E.U16 desc[UR6][R4.64], R15 ;  /* 0x0000000f04001986 */ /* 0x0001e4000c101506 */
[----:B0-----:R-:W-:Y:S01]  /*61fa0*/  ISETP.LT.AND P1, PT, R74, R13, !P2 ;  /* 0x0000000d4a00720c */ /* 0x001fe20005721270 */
[----:B------:R-:W0:Y:S01]  /*61fb0*/  LDC R12, c[0x0][0x39c] ;  /* 0x0000e700ff0c7b82 */ /* 0x000e220000000800 */
[----:B------:R-:W-:-:S02]  /*61fc0*/  F2FP.BF16.F32.PACK_AB R48, R48, R93 ;  /* 0x0000005d3030723e */ /* 0x000fc400000010ff */
[----:B------:R-:W3:Y:S01]  /*61fd0*/  LDL.LU R93, [R1+0xb8] ;  /* 0x0000b800015d7983 */ /* 0x000ee20000300800 */
[----:B------:R-:W-:-:S04]  /*61fe0*/  IMAD.WIDE R4, R0, 0x2, R2 ;  /* 0x0000000200047825 */ /* 0x000fc800078e0202 */
[----:B------:R-:W0:Y:S04]  /*61ff0*/  LDC R13, c[0x0][0x398] ;  /* 0x0000e600ff0d7b82 */ /* 0x000e280000000800 */
[----:B------:R1:W-:Y:S01]  /*62000*/  @P1 STG.E.U16 desc[UR6][R4.64], R18 ;  /* 0x0000001204001986 */ /* 0x0003e2000c101506 */
[----:B----4-:R-:W-:Y:S02]  /*62010*/  ISETP.LT.AND P1, PT, R72, R6, !P2 ;  /* 0x000000064800720c */ /* 0x010fe40005721270 */
[----:B-1----:R-:W-:Y:S01]  /*62020*/  ISETP.LT.AND P2, PT, R91, R7, !P2 ;  /* 0x000000075b00720c */ /* 0x002fe20005741270 */
[----:B------:R-:W-:Y:S01]  /*62030*/  IMAD.WIDE R6, R0, 0x2, R8 ;  /* 0x0000000200067825 */ /* 0x000fe200078e0208 */
[----:B------:R-:W-:-:S03]  /*62040*/  PRMT R20, R48, 0x7632, R20 ;  /* 0x0000763230147816 */ /* 0x000fc60000000014 */
[----:B------:R-:W-:Y:S01]  /*62050*/  IMAD.WIDE R4, R0, 0x2, R10 ;  /* 0x0000000200047825 */ /* 0x000fe200078e020a */
[----:B------:R-:W1:Y:S05]  /*62060*/  LDC R18, c[0x0][0x398] ;  /* 0x0000e600ff127b82 */ /* 0x000e6a0000000800 */
[----:B------:R-:W-:Y:S04]  /*62070*/  @P1 STG.E.U16 desc[UR6][R4.64], R48 ;  /* 0x0000003004001986 */ /* 0x000fe8000c101506 */
[----:B------:R2:W-:Y:S01]  /*62080*/  @P2 STG.E.U16 desc[UR6][R6.64], R20 ;  /* 0x0000001406002986 */ /* 0x0005e2000c101506 */
[----:B------:R-:W-:Y:S01]  /*62090*/  VIADD R15, R86, 0x6d ;  /* 0x0000006d560f7836 */ /* 0x000fe20000000000 */
[----:B--2---:R-:W-:-:S02]  /*620a0*/  PRMT R7, R70, 0x7610, R7 ;  /* 0x0000761046077816 */ /* 0x004fc40000000007 */
[----:B------:R-:W2:Y:S02]  /*620b0*/  LDL.S16 R70, [R1+0x3a8] ;  /* 0x0003a80001467983 */ /* 0x000ea40000100600 */
[----:B0-----:R-:W-:Y:S02]  /*620c0*/  ISETP.GE.AND P1, PT, R15, R12, PT ;  /* 0x0000000c0f00720c */ /* 0x001fe40003f26270 */
[----:B------:R-:W0:Y:S02]  /*620d0*/  LDC R15, c[0x0][0x398] ;  /* 0x0000e600ff0f7b82 */ /* 0x000e240000000800 */
[----:B------:R-:W-:Y:S01]  /*620e0*/  ISETP.LT.AND P2, PT, R66, R13, !P1 ;  /* 0x0000000d4200720c */ /* 0x000fe20004f41270 */
[----:B------:R-:W-:-:S04]  /*620f0*/  IMAD.IADD R13, R0, 0x1, R71 ;  /* 0x00000001000d7824 */ /* 0x000fc800078e0247 */
[C---:B------:R-:W-:Y:S01]  /*62100*/  IMAD.WIDE R4, R13.reuse, 0x2, R16 ;  /* 0x000000020d047825 */ /* 0x040fe200078e0210 */
[----:B------:R-:W4:Y:S07]  /*62110*/  LDC R0, c[0x0][0x39c] ;  /* 0x0000e700ff007b82 */ /* 0x000f2e0000000800 */
[----:B------:R1:W-:Y:S01]  /*62120*/  @P2 STG.E.U16 desc[UR6][R4.64], R7 ;  /* 0x0000000704002986 */ /* 0x0003e2000c101506 */
[----:B------:R-:W-:Y:S01]  /*62130*/  ISETP.LT.AND P2, PT, R74, R14, !P1 ;  /* 0x0000000e4a00720c */ /* 0x000fe20004f41270 */
[----:B------:R-:W0:Y:S08]  /*62140*/  LDC R12, c[0x0][0x398] ;  /* 0x0000e600ff0c7b82 */ /* 0x000e300000000800 */
[----:B------:R-:W3:Y:S01]  /*62150*/  LDC R14, c[0x0][0x398] ;  /* 0x0000e600ff0e7b82 */ /* 0x000ee20000000800 */
[----:B-1----:R-:W-:-:S04]  /*62160*/  IMAD.WIDE R4, R13, 0x2, R2 ;  /* 0x000000020d047825 */ /* 0x002fc800078e0202 */
[----:B------:R-:W-:Y:S01]  /*62170*/  IMAD.WIDE R6, R13, 0x2, R8 ;  /* 0x000000020d067825 */ /* 0x000fe200078e0208 */
[----:B------:R-:W-:Y:S02]  /*62180*/  PRMT R20, R76, 0x7610, R20 ;  /* 0x000076104c147816 */ /* 0x000fe40000000014 */
[----:B------:R-:W2:Y:S04]  /*62190*/  LDL.LU.S16 R76, [R1+0x3aa] ;  /* 0x0003aa00014c7983 */ /* 0x000ea80000300600 */
[----:B------:R1:W-:Y:S01]  /*621a0*/  @P2 STG.E.U16 desc[UR6][R4.64], R20 ;  /* 0x0000001404002986 */ /* 0x0003e2000c101506 */
[----:B------:R-:W-:Y:S02]  /*621b0*/  ISETP.LT.AND P2, PT, R72, R18, !P1 ;  /* 0x000000124800720c */ /* 0x000fe40004f41270 */
[----:B------:R-:W-:Y:S01]  /*621c0*/  F2FP.BF16.F32.PACK_AB R49, R49, R75 ;  /* 0x0000004b3131723e */ /* 0x000fe200000010ff */
[----:B------:R-:W3:Y:S01]  /*621d0*/  LDC R18, c[0x0][0x398] ;  /* 0x0000e600ff127b82 */ /* 0x000ee20000000800 */
[----:B------:R-:W2:Y:S01]  /*621e0*/  LDL.LU R75, [R1+0xbc] ;  /* 0x0000bc00014b7983 */ /* 0x000ea20000300800 */
[----:B0-----:R-:W-:-:S02]  /*621f0*/  ISETP.LT.AND P1, PT, R91, R15, !P1 ;  /* 0x0000000f5b00720c */ /* 0x001fc40004f21270 */
[----:B------:R-:W-:Y:S01]  /*62200*/  PRMT R22, R49, 0x7632, R22 ;  /* 0x0000763231167816 */ /* 0x000fe20000000016 */
[----:B-1----:R-:W-:-:S05]  /*62210*/  IMAD.WIDE R4, R13, 0x2, R10 ;  /* 0x000000020d047825 */ /* 0x002fca00078e020a */
[----:B------:R-:W-:Y:S05]  /*62220*/  @P2 STG.E.U16 desc[UR6][R4.64], R49 ;  /* 0x0000003104002986 */ /* 0x000fea000c101506 */
[----:B------:R3:W-:Y:S02]  /*62230*/  @P1 STG.E.U16 desc[UR6][R6.64], R22 ;  /* 0x0000001606001986 */ /* 0x0007e4000c101506 */
[----:B---3--:R-:W-:Y:S02]  /*62240*/  PRMT R7, R73, 0x7610, R7 ;  /* 0x0000761049077816 */ /* 0x008fe40000000007 */
[----:B------:R-:W3:Y:S01]  /*62250*/  LDL.S16 R73, [R1+0x3ac] ;  /* 0x0003ac0001497983 */ /* 0x000ee20000100600 */
[----:B------:R-:W-:-:S03]  /*62260*/  PRMT R20, R89, 0x7610, R20 ;  /* 0x0000761059147816 */ /* 0x000fc60000000014 */
[----:B------:R-:W3:Y:S01]  /*62270*/  LDL.LU.S16 R89, [R1+0x3ae] ;  /* 0x0003ae0001597983 */ /* 0x000ee20000300600 */
[----:B------:R-:W-:-:S05]  /*62280*/  VIADD R15, R86, 0x6e ;  /* 0x0000006e560f7836 */ /* 0x000fca0000000000 */
[----:B----4-:R-:W-:Y:S01]  /*62290*/  ISETP.GE.AND P2, PT, R15, R0, PT ;  /* 0x000000000f00720c */ /* 0x010fe20003f46270 */
[----:B------:R-:W-:Y:S01]  /*622a0*/  IMAD.IADD R13, R13, 0x1, R71 ;  /* 0x000000010d0d7824 */ /* 0x000fe200078e0247 */
[----:B------:R-:W0:Y:S02]  /*622b0*/  LDC R15, c[0x0][0x398] ;  /* 0x0000e600ff0f7b82 */ /* 0x000e240000000800 */
[----:B------:R-:W-:Y:S01]  /*622c0*/  ISETP.LT.AND P1, PT, R66, R12, !P2 ;  /* 0x0000000c4200720c */ /* 0x000fe20005721270 */
[----:B------:R-:W-:-:S05]  /*622d0*/  IMAD.WIDE R4, R13, 0x2, R16 ;  /* 0x000000020d047825 */ /* 0x000fca00078e0210 */
[----:B------:R-:W1:Y:S07]  /*622e0*/  LDC R12, c[0x0][0x39c] ;  /* 0x0000e700ff0c7b82 */ /* 0x000e6e0000000800 */
[----:B------:R4:W-:Y:S01]  /*622f0*/  @P1 STG.E.U16 desc[UR6][R4.64], R7 ;  /* 0x0000000704001986 */ /* 0x0009e2000c101506 */
[----:B------:R-:W-:Y:S01]  /*62300*/  ISETP.LT.AND P1, PT, R74, R14, !P2 ;  /* 0x0000000e4a00720c */ /* 0x000fe20005721270 */
[----:B------:R-:W1:Y:S01]  /*62310*/  LDC R0, c[0x0][0x398] ;  /* 0x0000e600ff007b82 */ /* 0x000e620000000800 */
[----:B------:R-:W-:-:S02]  /*62320*/  F2FP.BF16.F32.PACK_AB R50, R50, R93 ;  /* 0x0000005d3232723e */ /* 0x000fc400000010ff */
[----:B------:R-:W3:Y:S05]  /*62330*/  LDL.LU R93, [R1+0xc0] ;  /* 0x0000c000015d7983 */ /* 0x000eea0000300800 */
[----:B------:R-:W1:Y:S01]  /*62340*/  LDC R14, c[0x0][0x398] ;  /* 0x0000e600ff0e7b82 */ /* 0x000e620000000800 */
[----:B----4-:R-:W-:-:S05]  /*62350*/  IMAD.WIDE R4, R13, 0x2, R2 ;  /* 0x000000020d047825 */ /* 0x010fca00078e0202 */
[----:B------:R4:W-:Y:S01]  /*62360*/  @P1 STG.E.U16 desc[UR6][R4.64], R20 ;  /* 0x0000001404001986 */ /* 0x0009e2000c101506 */
[----:B0-----:R-:W-:Y:S02]  /*62370*/  ISETP.LT.AND P1, PT, R72, R15, !P2 ;  /* 0x0000000f4800720c */ /* 0x001fe40005721270 */
[----:B------:R-:W-:Y:S01]  /*62380*/  ISETP.LT.AND P2, PT, R91, R18, !P2 ;  /* 0x000000125b00720c */ /* 0x000fe20005741270 */
[----:B------:R-:W-:Y:S01]  /*62390*/  IMAD.WIDE R6, R13, 0x2, R8 ;  /* 0x000000020d067825 */ /* 0x000fe200078e0208 */
[----:B------:R-:W-:-:S03]  /*623a0*/  PRMT R18, R50, 0x7632, R18 ;  /* 0x0000763232127816 */ /* 0x000fc60000000012 */
[----:B----4-:R-:W-:-:S06]  /*623b0*/  IMAD.WIDE R4, R13, 0x2, R10 ;  /* 0x000000020d047825 */ /* 0x010fcc00078e020a */
[----:B------:R-:W-:Y:S04]  /*623c0*/  @P1 STG.E.U16 desc[UR6][R4.64], R50 ;  /* 0x0000003204001986 */ /* 0x000fe8000c101506 */
[----:B------:R2:W-:Y:S01]  /*623d0*/  @P2 STG.E.U16 desc[UR6][R6.64], R18 ;  /* 0x0000001206002986 */ /* 0x0005e2000c101506 */
[----:B------:R-:W-:Y:S01]  /*623e0*/  VIADD R15, R86, 0x6f ;  /* 0x0000006f560f7836 */ /* 0x000fe20000000000 */
[----:B--2---:R-:W-:Y:S02]  /*623f0*/  PRMT R7, R70, 0x7610, R7 ;  /* 0x0000761046077816 */ /* 0x004fe40000000007 */
[----:B------:R-:W2:Y:S02]  /*62400*/  LDL.S16 R70, [R1+0x3b0] ;  /* 0x0003b00001467983 */ /* 0x000ea40000100600 */
[----:B-1----:R-:W-:Y:S01]  /*62410*/  ISETP.GE.AND P1, PT, R15, R12, PT ;  /* 0x0000000c0f00720c */ /* 0x002fe20003f26270 */
[----:B------:R-:W-:Y:S01]  /*62420*/  IMAD.IADD R13, R13, 0x1, R71 ;  /* 0x000000010d0d7824 */ /* 0x000fe200078e0247 */
[----:B------:R-:W0:Y:S02]  /*62430*/  LDC R12, c[0x0][0x398] ;  /* 0x0000e600ff0c7b82 */ /* 0x000e240000000800 */
[----:B------:R-:W-:Y:S01]  /*62440*/  ISETP.LT.AND P2, PT, R66, R0, !P1 ;  /* 0x000000004200720c */ /* 0x000fe20004f41270 */
[----:B------:R-:W-:-:S05]  /*62450*/  IMAD.WIDE R4, R13, 0x2, R16 ;  /* 0x000000020d047825 */ /* 0x000fca00078e0210 */
[----:B------:R-:W1:Y:S07]  /*62460*/  LDC R15, c[0x0][0x398] ;  /* 0x0000e600ff0f7b82 */ /* 0x000e6e0000000800 */
[----:B------:R4:W-:Y:S01]  /*62470*/  @P2 STG.E.U16 desc[UR6][R4.64], R7 ;  /* 0x0000000704002986 */ /* 0x0009e2000c101506 */
[----:B------:R-:W-:Y:S01]  /*62480*/  ISETP.LT.AND P2, PT, R74, R14, !P1 ;  /* 0x0000000e4a00720c */ /* 0x000fe20004f41270 */
[----:B------:R-:W1:Y:S08]  /*62490*/  LDC R0, c[0x0][0x39c] ;  /* 0x0000e700ff007b82 */ /* 0x000e700000000800 */
[----:B------:R-:W3:Y:S01]  /*624a0*/  LDC R14, c[0x0][0x398] ;  /* 0x0000e600ff0e7b82 */ /* 0x000ee20000000800 */
[----:B----4-:R-:W-:-:S04]  /*624b0*/  IMAD.WIDE R4, R13, 0x2, R2 ;  /* 0x000000020d047825 */ /* 0x010fc800078e0202 */
[----:B------:R-:W-:Y:S01]  /*624c0*/  IMAD.WIDE R6, R13, 0x2, R8 ;  /* 0x000000020d067825 */ /* 0x000fe200078e0208 */
[----:B------:R-:W-:Y:S02]  /*624d0*/  PRMT R18, R76, 0x7610, R18 ;  /* 0x000076104c127816 */ /* 0x000fe40000000012 */
[----:B------:R-:W4:Y:S04]  /*624e0*/  LDL.LU.S16 R76, [R1+0x3b2] ;  /* 0x0003b200014c7983 */ /* 0x000f280000300600 */
[----:B------:R1:W-:Y:S01]  /*624f0*/  @P2 STG.E.U16 desc[UR6][R4.64], R18 ;  /* 0x0000001204002986 */ /* 0x0003e2000c101506 */
[----:B0-----:R-:W-:Y:S02]  /*62500*/  ISETP.LT.AND P2, PT, R72, R12, !P1 ;  /* 0x0000000c4800720c */ /* 0x001fe40004f41270 */
[----:B------:R-:W-:Y:S01]  /*62510*/  F2FP.BF16.F32.PACK_AB R51, R51, R75 ;  /* 0x0000004b3333723e */ /* 0x000fe200000010ff */
[----:B------:R-:W0:Y:S01]  /*62520*/  LDC R12, c[0x0][0x398] ;  /* 0x0000e600ff0c7b82 */ /* 0x000e220000000800 */
[----:B------:R-:W4:Y:S01]  /*62530*/  LDL.LU R75, [R1+0xc4] ;  /* 0x0000c400014b7983 */ /* 0x000f220000300800 */
[----:B-1----:R-:W-:-:S02]  /*62540*/  ISETP.LT.AND P1, PT, R91, R15, !P1 ;  /* 0x0000000f5b00720c */ /* 0x002fc40004f21270 */
[----:B------:R-:W-:Y:S01]  /*62550*/  PRMT R20, R51, 0x7632, R20 ;  /* 0x0000763233147816 */ /* 0x000fe20000000014 */
[----:B------:R-:W-:-:S05]  /*62560*/  IMAD.WIDE R4, R13, 0x2, R10 ;  /* 0x000000020d047825 */ /* 0x000fca00078e020a */
[----:B------:R-:W-:Y:S05]  /*62570*/  @P2 STG.E.U16 desc[UR6][R4.64], R51 ;  /* 0x0000003304002986 */ /* 0x000fea000c101506 */
[----:B------:R3:W-:Y:S02]  /*62580*/  @P1 STG.E.U16 desc[UR6][R6.64], R20 ;  /* 0x0000001406001986 */ /* 0x0007e4000c101506 */
[----:B---3--:R-:W-:Y:S02]  /*62590*/  PRMT R7, R73, 0x7610, R7 ;  /* 0x0000761049077816 */ /* 0x008fe40000000007 */
[----:B------:R-:W3:Y:S01]  /*625a0*/  LDL.S16 R73, [R1+0x3b4] ;  /* 0x0003b40001497983 */ /* 0x000ee20000100600 */
[----:B------:R-:W-:-:S03]  /*625b0*/  PRMT R18, R89, 0x7610, R18 ;  /* 0x0000761059127816 */ /* 0x000fc60000000012 */
[----:B------:R-:W3:Y:S01]  /*625c0*/  LDL.LU.S16 R89, [R1+0x3b6] ;  /* 0x0003b60001597983 */ /* 0x000ee20000300600 */
[----:B------:R-:W-:-:S05]  /*625d0*/  VIADD R15, R86, 0x70 ;  /* 0x00000070560f7836 */ /* 0x000fca0000000000 */
[----:B------:R-:W-:Y:S01]  /*625e0*/  ISETP.GE.AND P2, PT, R15, R0, PT ;  /* 0x000000000f00720c */ /* 0x000fe20003f46270 */
[----:B------:R-:W-:Y:S01]  /*625f0*/  IMAD.IADD R13, R13, 0x1, R71 ;  /* 0x000000010d0d7824 */ /* 0x000fe200078e0247 */
[----:B------:R-:W1:Y:S02]  /*62600*/  LDC R15, c[0x0][0x398] ;  /* 0x0000e600ff0f7b82 */ /* 0x000e640000000800 */
        /* <DEDUP_REMOVED lines=10> */
[----:B------:R1:W-:Y:S02]  /*626b0*/  @P1 STG.E.U16 desc[UR6][R4.64], R18 ;  /* 0x0000001204001986 */ /* 0x0003e4000c101506 */
[----:B-1----:R-:W-:Y:S02]  /*626c0*/  ISETP.LT.AND P1, PT, R72, R14, !P2 ;  /* 0x0000000e4800720c */ /* 0x002fe40005721270 */
[----:B------:R-:W-:Y:S01]  /*626d0*/  ISETP.LT.AND P2, PT, R91, R15, !P2 ;  /* 0x0000000f5b00720c */ /* 0x000fe20005741270 */
[C---:B------:R-:W-:Y:S01]  /*626e0*/  IMAD.WIDE R6, R13.reuse, 0x2, R8 ;  /* 0x000000020d067825 */ /* 0x040fe200078e0208 */
[----:B------:R-:W-:Y:S01]  /*626f0*/  PRMT R20, R52, 0x7632, R20 ;  /* 0x0000763234147816 */ /* 0x000fe20000000014 */
[----:B------:R-:W1:Y:S02]  /*62700*/  LDC R14, c[0x0][0x398] ;  /* 0x0000e600ff0e7b82 */ /* 0x000e640000000800 */
[----:B------:R-:W-:-:S06]  /*62710*/  IMAD.WIDE R4, R13, 0x2, R10 ;  /* 0x000000020d047825 */ /* 0x000fcc00078e020a */
[----:B------:R-:W-:Y:S04]  /*62720*/  @P1 STG.E.U16 desc[UR6][R4.64], R52 ;  /* 0x0000003404001986 */ /* 0x000fe8000c101506 */
[----:B------:R2:W-:Y:S01]  /*62730*/  @P2 STG.E.U16 desc[UR6][R6.64], R20 ;  /* 0x0000001406002986 */ /* 0x0005e2000c101506 */
[----:B------:R-:W-:Y:S01]  /*62740*/  VIADD R15, R86, 0x71 ;  /* 0x00000071560f7836 */ /* 0x000fe20000000000 */
[----:B--2---:R-:W-:Y:S02]  /*62750*/  PRMT R7, R70, 0x7610, R7 ;  /* 0x0000761046077816 */ /* 0x004fe40000000007 */
[----:B------:R-:W2:Y:S02]  /*62760*/  LDL.S16 R70, [R1+0x3b8] ;  /* 0x0003b80001467983 */ /* 0x000ea40000100600 */
[----:B0-----:R-:W-:Y:S01]  /*62770*/  ISETP.GE.AND P1, PT, R15, R0, PT ;  /* 0x000000000f00720c */ /* 0x001fe20003f26270 */
[----:B------:R-:W-:Y:S01]  /*62780*/  IMAD.IADD R13, R13, 0x1, R71 ;  /* 0x000000010d0d7824 */ /* 0x000fe200078e0247 */
[----:B------:R-:W0:Y:S02]  /*62790*/  LDC R15, c[0x0][0x398] ;  /* 0x0000e600ff0f7b82 */ /* 0x000e240000000800 */
[----:B------:R-:W-:Y:S01]  /*627a0*/  ISETP.LT.AND P2, PT, R66, R12, !P1 ;  /* 0x0000000c4200720c */ /* 0x000fe20004f41270 */
[----:B------:R-:W-:-:S05]  /*627b0*/  IMAD.WIDE R4, R13, 0x2, R16 ;  /* 0x000000020d047825 */ /* 0x000fca00078e0210 */
[----:B------:R-:W0:Y:S07]  /*627c0*/  LDC R12, c[0x0][0x398] ;  /* 0x0000e600ff0c7b82 */ /* 0x000e2e0000000800 */
[----:B------:R1:W-:Y:S02]  /*627d0*/  @P2 STG.E.U16 desc[UR6][R4.64], R7 ;  /* 0x0000000704002986 */ /* 0x0003e4000c101506 */
[----:B-1----:R-:W-:Y:S01]  /*627e0*/  ISETP.LT.AND P2, PT, R74, R14, !P1 ;  /* 0x0000000e4a00720c */ /* 0x002fe20004f41270 */
[----:B------:R-:W1:Y:S08]  /*627f0*/  LDC R0, c[0x0][0x39c] ;  /* 0x0000e700ff007b82 */ /* 0x000e700000000800 */
[----:B------:R-:W1:Y:S01]  /*62800*/  LDC R14, c[0x0][0x398] ;  /* 0x0000e600ff0e7b82 */ /* 0x000e620000000800 */
[----:B------:R-:W-:-:S04]  /*62810*/  IMAD.WIDE R4, R13, 0x2, R2 ;  /* 0x000000020d047825 */ /* 0x000fc800078e0202 */
[----:B------:R-:W-:Y:S01]  /*62820*/  IMAD.WIDE R6, R13, 0x2, R8 ;  /* 0x000000020d067825 */ /* 0x000fe200078e0208 */
[----:B----4-:R-:W-:Y:S02]  /*62830*/  PRMT R18, R76, 0x7610, R18 ;  /* 0x000076104c127816 */ /* 0x010fe40000000012 */
[----:B------:R-:W4:Y:S04]  /*62840*/  LDL.LU.S16 R76, [R1+0x3ba] ;  /* 0x0003ba00014c7983 */ /* 0x000f280000300600 */
[----:B------:R1:W-:Y:S01]  /*62850*/  @P2 STG.E.U16 desc[UR6][R4.64], R18 ;  /* 0x0000001204002986 */ /* 0x0003e2000c101506 */
[----:B0-----:R-:W-:Y:S02]  /*62860*/  ISETP.LT.AND P2, PT, R72, R12, !P1 ;  /* 0x0000000c4800720c */ /* 0x001fe40004f41270 */
[----:B------:R-:W-:Y:S01]  /*62870*/  F2FP.BF16.F32.PACK_AB R53, R53, R75 ;  /* 0x0000004b3535723e */ /* 0x000fe200000010ff */
[----:B------:R-:W0:Y:S01]  /*62880*/  LDC R12, c[0x0][0x398] ;  /* 0x0000e600ff0c7b82 */ /* 0x000e220000000800 */
[----:B------:R-:W4:Y:S01]  /*62890*/  LDL.LU R75, [R1+0xcc] ;  /* 0x0000cc00014b7983 */ /* 0x000f220000300800 */
[----:B------:R-:W-:-:S02]  /*628a0*/  ISETP.LT.AND P1, PT, R91, R15, !P1 ;  /* 0x0000000f5b00720c */ /* 0x000fc40004f21270 */
        /* <DEDUP_REMOVED lines=18> */
[----:B------:R-:W-:-:S07]  /*629d0*/  F2FP.BF16.F32.PACK_AB R54, R54, R93 ;  /* 0x0000005d3636723e */ /* 0x000fce00000010ff */
[----:B------:R-:W0:Y:S01]  /*629e0*/  LDC R12, c[0x0][0x398] ;  /* 0x0000e600ff0c7b82 */ /* 0x000e220000000800 */
[----:B------:R-:W-:-:S05]  /*629f0*/  IMAD.WIDE R4, R13, 0x2, R2 ;  /* 0x000000020d047825 */ /* 0x000fca00078e0202 */
[----:B------:R1:W-:Y:S02]  /*62a00*/  @P1 STG.E.U16 desc[UR6][R4.64], R18 ;  /* 0x0000001204001986 */ /* 0x0003e4000c101506 */
[----:B-1----:R-:W-:Y:S02]  /*62a10*/  ISETP.LT.AND P1, PT, R72, R14, !P2 ;  /* 0x0000000e4800720c */ /* 0x002fe40005721270 */
[----:B------:R-:W-:Y:S01]  /*62a20*/  ISETP.LT.AND P2, PT, R91, R15, !P2 ;  /* 0x0000000f5b00720c */ /* 0x000fe20005741270 */
[C---:B------:R-:W-:Y:S01]  /*62a30*/  IMAD.WIDE R6, R13.reuse, 0x2, R8 ;  /* 0x000000020d067825 */ /* 0x040fe200078e0208 */
[----:B------:R-:W-:Y:S01]  /*62a40*/  PRMT R20, R54, 0x7632, R20 ;  /* 0x0000763236147816 */ /* 0x000fe20000000014 */
[----:B------:R-:W1:Y:S02]  /*62a50*/  LDC R14, c[0x0][0x398] ;  /* 0x0000e600ff0e7b82 */ /* 0x000e640000000800 */
[----:B------:R-:W-:-:S06]  /*62a60*/  IMAD.WIDE R4, R13, 0x2, R10 ;  /* 0x000000020d047825 */ /* 0x000fcc00078e020a */
[----:B------:R-:W-:Y:S01]  /*62a70*/  @P1 STG.E.U16 desc[UR6][R4.64], R54 ;  /* 0x0000003604001986 */ /* 0x000fe2000c101506 */
[----:B------:R-:W-:-:S03]  /*62a80*/  VIADD R15, R86, 0x73 ;  /* 0x00000073560f7836 */ /* 0x000fc60000000000 */
[----:B------:R2:W-:Y:S02]  /*62a90*/  @P2 STG.E.U16 desc[UR6][R6.64], R20 ;  /* 0x0000001406002986 */ /* 0x0005e4000c101506 */
[----:B0-----:R-:W-:Y:S01]  /*62aa0*/  ISETP.GE.AND P1, PT, R15, R0, PT ;  /* 0x000000000f00720c */ /* 0x001fe20003f26270 */
[----:B------:R-:W-:Y:S01]  /*62ab0*/  IMAD.IADD R13, R13, 0x1, R71 ;  /* 0x000000010d0d7824 */ /* 0x000fe200078e0247 */
[----:B------:R-:W0:Y:S01]  /*62ac0*/  LDC R15, c[0x0][0x398] ;  /* 0x0000e600ff0f7b82 */ /* 0x000e220000000800 */
[----:B--2---:R-:W-:-:S07]  /*62ad0*/  PRMT R7, R70, 0x7610, R7 ;  /* 0x0000761046077816 */ /* 0x004fce0000000007 */
[----:B------:R-:W2:Y:S01]  /*62ae0*/  LDC R0, c[0x0][0x39c] ;  /* 0x0000e700ff007b82 */ /* 0x000ea20000000800 */
[----:B------:R-:W3:Y:S01]  /*62af0*/  LDL.LU R70, [R1+0xd0] ;  /* 0x0000d00001467983 */ /* 0x000ee20000300800 */
[----:B------:R-:W-:Y:S01]  /*62b00*/  ISETP.LT.AND P2, PT, R66, R12, !P1 ;  /* 0x0000000c4200720c */ /* 0x000fe20004f41270 */
[----:B------:R-:W-:Y:S02]  /*62b10*/  IMAD.WIDE R4, R13, 0x2, R16 ;  /* 0x000000020d047825 */ /* 0x000fe400078e0210 */
[----:B------:R-:W3:Y:S03]  /*62b20*/  LDL.S16 R93, [R1+0x3c0] ;  /* 0x0003c000015d7983 */ /* 0x000ee60000100600 */
[----:B------:R-:W0:Y:S07]  /*62b30*/  LDC R12, c[0x0][0x398] ;  /* 0x0000e600ff0c7b82 */ /* 0x000e2e0000000800 */
[----:B------:R1:W-:Y:S02]  /*62b40*/  @P2 STG.E.U16 desc[UR6][R4.64], R7 ;  /* 0x0000000704002986 */ /* 0x0003e4000c101506 */
[----:B-1----:R-:W-:-:S02]  /*62b50*/  ISETP.LT.AND P2, PT, R74, R14, !P1 ;  /* 0x0000000e4a00720c */ /* 0x002fc40004f41270 */
[----:B------:R-:W1:Y:S01]  /*62b60*/  LDC R14, c[0x0][0x398] ;  /* 0x0000e600ff0e7b82 */ /* 0x000e620000000800 */
[----:B------:R-:W-:-:S04]  /*62b70*/  IMAD.WIDE R4, R13, 0x2, R2 ;  /* 0x000000020d047825 */ /* 0x000fc800078e0202 */
[----:B------:R-:W-:Y:S01]  /*62b80*/  IMAD.WIDE R6, R13, 0x2, R8 ;  /* 0x000000020d067825 */ /* 0x000fe200078e0208 */
[----:B----4-:R-:W-:Y:S02]  /*62b90*/  PRMT R18, R76, 0x7610, R18 ;  /* 0x000076104c127816 */ /* 0x010fe40000000012 */
[----:B------:R-:W4:Y:S04]  /*62ba0*/  LDL.LU.S16 R76, [R1+0x3c2] ;  /* 0x0003c200014c7983 */ /* 0x000f280000300600 */
[----:B------:R1:W-:Y:S01]  /*62bb0*/  @P2 STG.E.U16 desc[UR6][R4.64], R18 ;  /* 0x0000001204002986 */ /* 0x0003e2000c101506 */
[----:B0-----:R-:W-:Y:S02]  /*62bc0*/  ISETP.LT.AND P2, PT, R72, R12, !P1 ;  /* 0x0000000c4800720c */ /* 0x001fe40004f41270 */
[----:B------:R-:W-:Y:S01]  /*62bd0*/  ISETP.LT.AND P1, PT, R91, R15, !P1 ;  /* 0x0000000f5b00720c */ /* 0x000fe20004f21270 */
[----:B------:R-:W-:Y:S01]  /*62be0*/  VIADD R15, R86, 0x74 ;  /* 0x00000074560f7836 */ /* 0x000fe20000000000 */
[----:B------:R-:W-:Y:S01]  /*62bf0*/  F2FP.BF16.F32.PACK_AB R55, R55, R75 ;  /* 0x0000004b3737723e */ /* 0x000fe200000010ff */
[----:B------:R-:W0:Y:S01]  /*62c00*/  LDC R12, c[0x0][0x398] ;  /* 0x0000e600ff0c7b82 */ /* 0x000e220000000800 */
[----:B-1----:R-:W-:-:S02]  /*62c10*/  IMAD.WIDE R4, R13, 0x2, R10 ;  /* 0x000000020d047825 */ /* 0x002fc400078e020a */
[----:B------:R-:W-:-:S05]  /*62c20*/  PRMT R20, R55, 0x7632, R20 ;  /* 0x0000763237147816 */ /* 0x000fca0000000014 */
[----:B------:R-:W1:Y:S01]  /*62c30*/  LDC R18, c[0x0][0x398] ;  /* 0x0000e600ff127b82 */ /* 0x000e620000000800 */
[----:B------:R2:W-:Y:S02]  /*62c40*/  @P2 STG.E.U16 desc[UR6][R4.64], R55 ;  /* 0x0000003704002986 */ /* 0x0005e4000c101506 */
[----:B--2---:R-:W-:Y:S02]  /*62c50*/  ISETP.GE.AND P2, PT, R15, R0, PT ;  /* 0x000000000f00720c */ /* 0x004fe40003f46270 */
[----:B------:R3:W-:Y:S02]  /*62c60*/  @P1 STG.E.U16 desc[UR6][R6.64], R20 ;  /* 0x0000001406001986 */ /* 0x0007e4000c101506 */
[----:B------:R-:W-:Y:S01]  /*62c70*/  ISETP.LT.AND P1, PT, R66, R14, !P2 ;  /* 0x0000000e4200720c */ /* 0x000fe20005721270 */
[----:B------:R-:W-:Y:S01]  /*62c80*/  IMAD.IADD R15, R13, 0x1, R71 ;  /* 0x000000010d0f7824 */ /* 0x000fe200078e0247 */
[----:B------:R-:W2:Y:S03]  /*62c90*/  LDC R0, c[0x0][0x398] ;  /* 0x0000e600ff007b82 */ /* 0x000ea60000000800 */
[----:B------:R-:W-:-:S05]  /*62ca0*/  IMAD.WIDE R4, R15, 0x2, R16 ;  /* 0x000000020f047825 */ /* 0x000fca00078e0210 */
[----:B------:R-:W0:Y:S01]  /*62cb0*/  LDC R14, c[0x0][0x398] ;  /* 0x0000e600ff0e7b82 */ /* 0x000e220000000800 */
[----:B---3--:R-:W-:-:S05]  /*62cc0*/  PRMT R7, R73, 0x7610, R7 ;  /* 0x0000761049077816 */ /* 0x008fca0000000007 */
[----:B------:R3:W-:Y:S02]  /*62cd0*/  @P1 STG.E.U16 desc[UR6][R4.64], R7 ;  /* 0x0000000704001986 */ /* 0x0007e4000c101506 */
[----:B---3--:R-:W-:Y:S02]  /*62ce0*/  PRMT R5, R89, 0x7610, R5 ;  /* 0x0000761059057816 */ /* 0x008fe40000000005 */
[----:B------:R-:W3:Y:S01]  /*62cf0*/  LDL.LU R89, [R1+0xd4] ;  /* 0x0000d40001597983 */ /* 0x000ee20000300800 */
[----:B0-----:R-:W-:Y:S01]  /*62d00*/  ISETP.LT.AND P1, PT, R74, R12, !P2 ;  /* 0x0000000c4a00720c */ /* 0x001fe20005721270 */
[----:B------:R-:W-:-:S12]  /*62d10*/  IMAD.WIDE R12, R15, 0x2, R2 ;  /* 0x000000020f0c7825 */ /* 0x000fd800078e0202 */
[----:B------:R0:W-:Y:S01]  /*62d20*/  @P1 STG.E.U16 desc[UR6][R12.64], R5 ;  /* 0x000000050c001986 */ /* 0x0001e2000c101506 */
[----:B--2---:R-:W-:Y:S02]  /*62d30*/  ISETP.LT.AND P1, PT, R72, R0, !P2 ;  /* 0x000000004800720c */ /* 0x004fe40005721270 */
[----:B------:R-:W-:Y:S01]  /*62d40*/  ISETP.LT.AND P2, PT, R91, R14, !P2 ;  /* 0x0000000e5b00720c */ /* 0x000fe20005741270 */
[----:B------:R-:W-:Y:S01]  /*62d50*/  VIADD R14, R86, 0x75 ;  /* 0x00000075560e7836 */ /* 0x000fe20000000000 */
[----:B------:R-:W2:Y:S01]  /*62d60*/  LDC R0, c[0x0][0x398] ;  /* 0x0000e600ff007b82 */ /* 0x000ea20000000800 */
[----:B0-----:R-:W-:-:S04]  /*62d70*/  IMAD.WIDE R4, R15, 0x2, R10 ;  /* 0x000000020f047825 */ /* 0x001fc800078e020a */
[----:B------:R-:W-:-:S04]  /*62d80*/  IMAD.WIDE R6, R15, 0x2, R8 ;  /* 0x000000020f067825 */ /* 0x000fc800078e0208 */
[----:B------:R-:W-:Y:S01]  /*62d90*/  IMAD.IADD R15, R15, 0x1, R71 ;  /* 0x000000010f0f7824 */ /* 0x000fe200078e0247 */
[----:B------:R-:W-:-:S05]  /*62da0*/  F2FP.BF16.F32.PACK_AB R56, R56, R70 ;  /* 0x000000463838723e */ /* 0x000fca00000010ff */
[----:B------:R0:W-:Y:S01]  /*62db0*/  @P1 STG.E.U16 desc[UR6][R4.64], R56 ;  /* 0x0000003804001986 */ /* 0x0001e2000c101506 */
[----:B------:R-:W-:Y:S02]  /*62dc0*/  ISETP.GE.AND P1, PT, R14, R60, PT ;  /* 0x0000003c0e00720c */ /* 0x000fe40003f26270 */
[----:B------:R-:W-:Y:S01]  /*62dd0*/  PRMT R13, R56, 0x7632, R13 ;  /* 0x00007632380d7816 */ /* 0x000fe2000000000d */
[----:B------:R-:W3:Y:S01]  /*62de0*/  LDL.LU R60, [R1+0x2120] ;  /* 0x00212000013c7983 */ /* 0x000ee20000300800 */
[----:B------:R-:W4:Y:S03]  /*62df0*/  LDC R14, c[0x0][0x398] ;  /* 0x0000e600ff0e7b82 */ /* 0x000f260000000800 */
[----:B------:R-:W3:Y:S04]  /*62e00*/  LDL.S16 R73, [R1+0x3c4] ;  /* 0x0003c40001497983 */ /* 0x000ee80000100600 */
[----:B------:R-:W3:Y:S04]  /*62e10*/  LDL.LU.S16 R70, [R1+0x3c6] ;  /* 0x0003c60001467983 */ /* 0x000ee80000300600 */
[----:B------:R2:W-:Y:S01]  /*62e20*/  @P2 STG.E.U16 desc[UR6][R6.64], R13 ;  /* 0x0000000d06002986 */ /* 0x0005e2000c101506 */
[----:B-1----:R-:W-:-:S02]  /*62e30*/  ISETP.LT.AND P2, PT, R66, R18, !P1 ;  /* 0x000000124200720c */ /* 0x002fc40004f41270 */
[----:B0-----:R-:W-:Y:S01]  /*62e40*/  PRMT R5, R93, 0x7610, R5 ;  /* 0x000076105d057816 */ /* 0x001fe20000000005 */
[----:B------:R-:W0:Y:S01]  /*62e50*/  LDC R18, c[0x0][0x398] ;  /* 0x0000e600ff127b82 */ /* 0x000e220000000800 */
[----:B--2---:R-:W-:-:S09]  /*62e60*/  IMAD.WIDE R12, R15, 0x2, R16 ;  /* 0x000000020f0c7825 */ /* 0x004fd200078e0210 */
[----:B------:R1:W-:Y:S01]  /*62e70*/  @P2 STG.E.U16 desc[UR6][R12.64], R5 ;  /* 0x000000050c002986 */ /* 0x0003e2000c101506 */
[----:B------:R-:W-:Y:S02]  /*62e80*/  ISETP.LT.AND P2, PT, R74, R0, !P1 ;  /* 0x000000004a00720c */ /* 0x000fe40004f41270 */
[----:B------:R-:W2:Y:S01]  /*62e90*/  LDC R0, c[0x0][0x398] ;  /* 0x0000e600ff007b82 */ /* 0x000ea20000000800 */
[----:B-1----:R-:W-:Y:S01]  /*62ea0*/  IMAD.WIDE R4, R15, 0x2, R2 ;  /* 0x000000020f047825 */ /* 0x002fe200078e0202 */
[----:B----4-:R-:W-:Y:S02]  /*62eb0*/  PRMT R7, R76, 0x7610, R7 ;  /* 0x000076104c077816 */ /* 0x010fe40000000007 */
[----:B------:R-:W4:Y:S07]  /*62ec0*/  LDL.LU R76, [R1+0xd8] ;  /* 0x0000d800014c7983 */ /* 0x000f2e0000300800 */
[----:B------:R1:W-:Y:S01]  /*62ed0*/  @P2 STG.E.U16 desc[UR6][R4.64], R7 ;  /* 0x0000000704002986 */ /* 0x0003e2000c101506 */
[----:B------:R-:W-:-:S02]  /*62ee0*/  ISETP.LT.AND P2, PT, R72, R14, !P1 ;  /* 0x0000000e4800720c */ /* 0x000fc40004f41270 */
[----:B0-----:R-:W-:Y:S01]  /*62ef0*/  ISETP.LT.AND P1, PT, R91, R18, !P1 ;  /* 0x000000125b00720c */ /* 0x001fe20004f21270 */
[----:B------:R-:W-:Y:S01]  /*62f00*/  VIADD R18, R86, 0x76 ;  /* 0x0000007656127836 */ /* 0x000fe20000000000 */
[----:B------:R-:W0:Y:S01]  /*62f10*/  LDC R14, c[0x0][0x398] ;  /* 0x0000e600ff0e7b82 */ /* 0x000e220000000800 */
[----:B-1----:R-:W-:Y:S01]  /*62f20*/  IMAD.WIDE R6, R15, 0x2, R10 ;  /* 0x000000020f067825 */ /* 0x002fe200078e020a */
[----:B---3--:R-:W-:-:S07]  /*62f30*/  F2FP.BF16.F32.PACK_AB R57, R57, R89 ;  /* 0x000000593939723e */ /* 0x008fce00000010ff */
[----:B------:R-:W-:Y:S01]  /*62f40*/  @P2 STG.E.U16 desc[UR6][R6.64], R57 ;  /* 0x0000003906002986 */ /* 0x000fe2000c101506 */
[----:B------:R-:W-:Y:S01]  /*62f50*/  ISETP.GE.AND P2, PT, R18, R61, PT ;  /* 0x0000003d1200720c */ /* 0x000fe20003f46270 */
[----:B------:R-:W-:Y:S01]  /*62f60*/  IMAD.WIDE R12, R15, 0x2, R8 ;  /* 0x000000020f0c7825 */ /* 0x000fe200078e0208 */
[----:B------:R-:W-:Y:S01]  /*62f70*/  PRMT R5, R57, 0x7632, R5 ;  /* 0x0000763239057816 */ /* 0x000fe20000000005 */
[----:B------:R-:W3:Y:S01]  /*62f80*/  LDL.LU R61, [R1+0x211c] ;  /* 0x00211c00013d7983 */ /* 0x000ee20000300800 */
[----:B------:R-:W1:Y:S03]  /*62f90*/  LDC R18, c[0x0][0x398] ;  /* 0x0000e600ff127b82 */ /* 0x000e660000000800 */
[----:B------:R-:W3:Y:S04]  /*62fa0*/  LDL.S16 R93, [R1+0x3c8] ;  /* 0x0003c800015d7983 */ /* 0x000ee80000100600 */
[----:B------:R-:W3:Y:S04]  /*62fb0*/  LDL.LU.S16 R89, [R1+0x3ca] ;  /* 0x0003ca0001597983 */ /* 0x000ee80000300600 */
[----:B------:R0:W-:Y:S01]  /*62fc0*/  @P1 STG.E.U16 desc[UR6][R12.64], R5 ;  /* 0x000000050c001986 */ /* 0x0001e2000c101506 */
[----:B--2---:R-:W-:Y:S01]  /*62fd0*/  ISETP.LT.AND P1, PT, R66, R0, !P2 ;  /* 0x000000004200720c */ /* 0x004fe20005721270 */
[----:B------:R-:W-:Y:S01]  /*62fe0*/  IMAD.IADD R15, R15, 0x1, R71 ;  /* 0x000000010f0f7824 */ /* 0x000fe200078e0247 */
[----:B------:R-:W2:Y:S03]  /*62ff0*/  LDC R0, c[0x0][0x398] ;  /* 0x0000e600ff007b82 */ /* 0x000ea60000000800 */
[----:B0-----:R-:W-:-:S04]  /*63000*/  IMAD.WIDE R4, R15, 0x2, R16 ;  /* 0x000000020f047825 */ /* 0x001fc800078e0210 */
[----:B------:R-:W-:Y:S01]  /*63010*/  IMAD.WIDE R12, R15, 0x2, R2 ;  /* 0x000000020f0c7825 */ /* 0x000fe200078e0202 */
[----:B------:R-:W-:Y:S02]  /*63020*/  PRMT R7, R73, 0x7610, R7 ;  /* 0x0000761049077816 */ /* 0x000fe40000000007 */
[----:B------:R-:W-:Y:S02]  /*63030*/  PRMT R20, R70, 0x7610, R20 ;  /* 0x0000761046147816 */ /* 0x000fe40000000014 */
[----:B------:R-:W3:Y:S04]  /*63040*/  LDL.LU R70, [R1+0xdc] ;  /* 0x0000dc0001467983 */ /* 0x000ee80000300800 */
[----:B------:R0:W-:Y:S01]  /*63050*/  @P1 STG.E.U16 desc[UR6][R4.64], R7 ;  /* 0x0000000704001986 */ /* 0x0001e2000c101506 */
[----:B------:R-:W-:-:S02]  /*63060*/  ISETP.LT.AND P1, PT, R74, R14, !P2 ;  /* 0x0000000e4a00720c */ /* 0x000fc40005721270 */
[----:B------:R-:W3:Y:S11]  /*63070*/  LDC R14, c[0x0][0x398] ;  /* 0x0000e600ff0e7b82 */ /* 0x000ef60000000800 */
[----:B------:R4:W-:Y:S01]  /*63080*/  @P1 STG.E.U16 desc[UR6][R12.64], R20 ;  /* 0x000000140c001986 */ /* 0x0009e2000c101506 */
[----:B--2---:R-:W-:Y:S01]  /*63090*/  ISETP.LT.AND P1, PT, R72, R0, !P2 ;  /* 0x000000004800720c */ /* 0x004fe20005721270 */
[----:B0-----:R-:W-:Y:S01]  /*630a0*/  IMAD.WIDE R4, R15, 0x2, R10 ;  /* 0x000000020f047825 */ /* 0x001fe200078e020a */
[----:B-1----:R-:W-:Y:S01]  /*630b0*/  ISETP.LT.AND P2, PT, R91, R18, !P2 ;  /* 0x000000125b00720c */ /* 0x002fe20005741270 */
[----:B------:R-:W0:Y:S02]  /*630c0*/  LDC R0, c[0x0][0x398] ;  /* 0x0000e600ff007b82 */ /* 0x000e240000000800 */
[----:B------:R-:W-:-:S02]  /*630d0*/  VIADD R18, R86, 0x77 ;  /* 0x0000007756127836 */ /* 0x000fc40000000000 */
[----:B------:R-:W-:Y:S01]  /*630e0*/  IMAD.WIDE R6, R15, 0x2, R8 ;  /* 0x000000020f067825 */ /* 0x000fe200078e0208 */
[----:B----4-:R-:W-:-:S05]  /*630f0*/  F2FP.BF16.F32.PACK_AB R58, R58, R76 ;  /* 0x0000004c3a3a723e */ /* 0x010fca00000010ff */
[----:B------:R-:W-:Y:S01]  /*63100*/  @P1 STG.E.U16 desc[UR6][R4.64], R58 ;  /* 0x0000003a04001986 */ /* 0x000fe2000c101506 */
[----:B------:R-:W-:Y:S02]  /*63110*/  ISETP.GE.AND P1, PT, R18, R62, PT ;  /* 0x0000003e1200720c */ /* 0x000fe40003f26270 */
[----:B------:R-:W-:Y:S01]  /*63120*/  PRMT R13, R58, 0x7632, R13 ;  /* 0x000076323a0d7816 */ /* 0x000fe2000000000d */
[----:B------:R-:W2:Y:S01]  /*63130*/  LDL.LU R62, [R1+0x2118] ;  /* 0x00211800013e7983 */ /* 0x000ea20000300800 */
[----:B------:R-:W-:Y:S01]  /*63140*/  IMAD.IADD R15, R15, 0x1, R71 ;  /* 0x000000010f0f7824 */ /* 0x000fe200078e0247 */
[----:B------:R-:W1:Y:S02]  /*63150*/  LDC R18, c[0x0][0x398] ;  /* 0x0000e600ff127b82 */ /* 0x000e640000000800 */
[----:B------:R-:W4:Y:S04]  /*63160*/  LDL.S16 R73, [R1+0x3cc] ;  /* 0x0003cc0001497983 */ /* 0x000f280000100600 */
[----:B------:R-:W2:Y:S04]  /*63170*/  LDL.LU.S16 R76, [R1+0x3ce] ;  /* 0x0003ce00014c7983 */ /* 0x000ea80000300600 */
[----:B------:R3:W-:Y:S02]  /*63180*/  @P2 STG.E.U16 desc[UR6][R6.64], R13 ;  /* 0x0000000d06002986 */ /* 0x0007e4000c101506 */
[----:B---3--:R-:W-:-:S02]  /*63190*/  PRMT R7, R89, 0x7610, R7 ;  /* 0x0000761059077816 */ /* 0x008fc40000000007 */
[----:B------:R-:W3:Y:S01]  /*631a0*/  LDL.LU R89, [R1+0xe0] ;  /* 0x0000e00001597983 */ /* 0x000ee20000300800 */
[----:B------:R-:W-:Y:S02]  /*631b0*/  ISETP.LT.AND P2, PT, R66, R14, !P1 ;  /* 0x0000000e4200720c */ /* 0x000fe40004f41270 */
[----:B------:R-:W1:Y:S01]  /*631c0*/  LDC R14, c[0x0][0x398] ;  /* 0x0000e600ff0e7b82 */ /* 0x000e620000000800 */
[----:B------:R-:W-:Y:S01]  /*631d0*/  PRMT R5, R93, 0x7610, R5 ;  /* 0x000076105d057816 */ /* 0x000fe20000000005 */
[----:B------:R-:W-:-:S09]  /*631e0*/  IMAD.WIDE R12, R15, 0x2, R16 ;  /* 0x000000020f0c7825 */ /* 0x000fd200078e0210 */
[----:B------:R0:W-:Y:S02]  /*631f0*/  @P2 STG.E.U16 desc[UR6][R12.64], R5 ;  /* 0x000000050c002986 */ /* 0x0001e4000c101506 */
[----:B0-----:R-:W-:Y:S02]  /*63200*/  ISETP.LT.AND P2, PT, R74, R0, !P1 ;  /* 0x000000004a00720c */ /* 0x001fe40004f41270 */
[----:B------:R-:W0:Y:S01]  /*63210*/  LDC R0, c[0x0][0x398] ;  /* 0x0000e600ff007b82 */ /* 0x000e220000000800 */
[----:B------:R-:W-:-:S10]  /*63220*/  IMAD.WIDE R4, R15, 0x2, R2 ;  /* 0x000000020f047825 */ /* 0x000fd400078e0202 */
[----:B------:R1:W-:Y:S02]  /*63230*/  @P2 STG.E.U16 desc[UR6][R4.64], R7 ;  /* 0x0000000704002986 */ /* 0x0003e4000c101506 */
[----:B-1----:R-:W-:Y:S02]  /*63240*/  ISETP.LT.AND P2, PT, R72, R14, !P1 ;  /* 0x0000000e4800720c */ /* 0x002fe40004f41270 */
[----:B------:R-:W-:Y:S01]  /*63250*/  ISETP.LT.AND P1, PT, R91, R18, !P1 ;  /* 0x000000125b00720c */ /* 0x000fe20004f21270 */
[----:B------:R-:W-:Y:S01]  /*63260*/  VIADD R18, R86, 0x78 ;  /* 0x0000007856127836 */ /* 0x000fe20000000000 */
[----:B------:R-:W1:Y:S01]  /*63270*/  LDC R14, c[0x0][0x398] ;  /* 0x0000e600ff0e7b82 */ /* 0x000e620000000800 */
[----:B------:R-:W-:Y:S01]  /*63280*/  IMAD.WIDE R6, R15, 0x2, R10 ;  /* 0x000000020f067825 */ /* 0x000fe200078e020a */
[----:B------:R-:W-:-:S07]  /*63290*/  F2FP.BF16.F32.PACK_AB R59, R59, R70 ;  /* 0x000000463b3b723e */ /* 0x000fce00000010ff */
        /* <DEDUP_REMOVED lines=8> */
[----:B------:R0:W-:Y:S02]  /*63320*/  @P1 STG.E.U16 desc[UR6][R12.64], R5 ;  /* 0x000000050c001986 */ /* 0x0001e4000c101506 */
[----:B0-----:R-:W-:Y:S01]  /*63330*/  ISETP.LT.AND P1, PT, R66, R0, !P2 ;  /* 0x000000004200720c */ /* 0x001fe20005721270 */
[----:B------:R-:W-:Y:S01]  /*63340*/  IMAD.IADD R15, R15, 0x1, R71 ;  /* 0x000000010f0f7824 */ /* 0x000fe200078e0247 */
[----:B------:R-:W0:Y:S03]  /*63350*/  LDC R0, c[0x0][0x398] ;  /* 0x0000e600ff007b82 */ /* 0x000e260000000800 */
[----:B------:R-:W-:Y:S01]  /*63360*/  IMAD.WIDE R4, R15, 0x2, R16 ;  /* 0x000000020f047825 */ /* 0x000fe200078e0210 */
[----:B--2---:R-:W-:-:S02]  /*63370*/  PRMT R13, R76, 0x7610, R13 ;  /* 0x000076104c0d7816 */ /* 0x004fc4000000000d */
[----:B------:R-:W2:Y:S01]  /*63380*/  LDL.LU R76, [R1+0xe4] ;  /* 0x0000e400014c7983 */ /* 0x000ea20000300800 */
[----:B----4-:R-:W-:-:S05]  /*63390*/  PRMT R7, R73, 0x7610, R7 ;  /* 0x0000761049077816 */ /* 0x010fca0000000007 */
[----:B------:R4:W-:Y:S01]  /*633a0*/  @P1 STG.E.U16 desc[UR6][R4.64], R7 ;  /* 0x0000000704001986 */ /* 0x0009e2000c101506 */
[----:B-1----:R-:W-:Y:S02]  /*633b0*/  ISETP.LT.AND P1, PT, R74, R14, !P2 ;  /* 0x0000000e4a00720c */ /* 0x002fe40005721270 */
[----:B------:R-:W1:Y:S01]  /*633c0*/  LDC R14, c[0x0][0x398] ;  /* 0x0000e600ff0e7b82 */ /* 0x000e620000000800 */
[----:B----4-:R-:W-:-:S10]  /*633d0*/  IMAD.WIDE R6, R15, 0x2, R2 ;  /* 0x000000020f067825 */ /* 0x010fd400078e0202 */
[----:B------:R4:W-:Y:S01]  /*633e0*/  @P1 STG.E.U16 desc[UR6][R6.64], R13 ;  /* 0x0000000d06001986 */ /* 0x0009e2000c101506 */
[----:B0-----:R-:W-:Y:S01]  /*633f0*/  ISETP.LT.AND P1, PT, R72, R0, !P2 ;  /* 0x000000004800720c */ /* 0x001fe20005721270 */
[----:B------:R-:W-:Y:S01]  /*63400*/  IMAD.WIDE R4, R15, 0x2, R10 ;  /* 0x000000020f047825 */ /* 0x000fe200078e020a */
[----:B------:R-:W-:Y:S01]  /*63410*/  ISETP.LT.AND P2, PT, R91, R18, !P2 ;  /* 0x000000125b00720c */ /* 0x000fe20005741270 */
[----:B------:R-:W0:Y:S02]  /*63420*/  LDC R0, c[0x0][0x398] ;  /* 0x0000e600ff007b82 */ /* 0x000e240000000800 */
[----:B------:R-:W-:Y:S01]  /*63430*/  VIADD R18, R86, 0x79 ;  /* 0x0000007956127836 */ /* 0x000fe20000000000 */
[----:B---3--:R-:W-:-:S07]  /*63440*/  F2FP.BF16.F32.PACK_AB R60, R60, R89 ;  /* 0x000000593c3c723e */ /* 0x008fce00000010ff */
[----:B------:R-:W-:Y:S01]  /*63450*/  @P1 STG.E.U16 desc[UR6][R4.64], R60 ;  /* 0x0000003c04001986 */ /* 0x000fe2000c101506 */
[----:B------:R-:W-:Y:S01]  /*63460*/  ISETP.GE.AND P1, PT, R18, R64, PT ;  /* 0x000000401200720c */ /* 0x000fe20003f26270 */
[C---:B----4-:R-:W-:Y:S01]  /*63470*/  IMAD.WIDE R12, R15.reuse, 0x2, R8 ;  /* 0x000000020f0c7825 */ /* 0x050fe200078e0208 */
[----:B------:R-:W-:Y:S01]  /*63480*/  PRMT R7, R60, 0x7632, R7 ;  /* 0x000076323c077816 */ /* 0x000fe20000000007 */
[----:B------:R-:W3:Y:S01]  /*63490*/  LDL.LU R64, [R1+0x2110] ;  /* 0x0021100001407983 */ /* 0x000ee20000300800 */
[----:B------:R-:W4:Y:S03]  /*634a0*/  LDC R18, c[0x0][0x398] ;  /* 0x0000e600ff127b82 */ /* 0x000f260000000800 */
[----:B------:R-:W3:Y:S04]  /*634b0*/  LDL.S16 R73, [R1+0x3d4] ;  /* 0x0003d40001497983 */ /* 0x000ee80000100600 */
[----:B------:R-:W3:Y:S04]  /*634c0*/  LDL.LU.S16 R89, [R1+0x3d6] ;  /* 0x0003d60001597983 */ /* 0x000ee80000300600 */
[----:B------:R0:W-:Y:S01]  /*634d0*/  @P2 STG.E.U16 desc[UR6][R12.64], R7 ;  /* 0x000000070c002986 */ /* 0x0001e2000c101506 */
[----:B-1----:R-:W-:Y:S01]  /*634e0*/  ISETP.LT.AND P2, PT, R66, R14, !P1 ;  /* 0x0000000e4200720c */ /* 0x002fe20004f41270 */
[----:B------:R-:W-:Y:S01]  /*634f0*/  IMAD.IADD R15, R15, 0x1, R71 ;  /* 0x000000010f0f7824 */ /* 0x000fe200078e0247 */
[----:B------:R-:W1:Y:S03]  /*63500*/  LDC R14, c[0x0][0x398] ;  /* 0x0000e600ff0e7b82 */ /* 0x000e660000000800 */
[----:B0-----:R-:W-:Y:S01]  /*63510*/  IMAD.WIDE R6, R15, 0x2, R16 ;  /* 0x000000020f067825 */ /* 0x001fe200078e0210 */
[----:B------:R-:W-:-:S02]  /*63520*/  PRMT R5, R93, 0x7610, R5 ;  /* 0x000076105d057816 */ /* 0x000fc40000000005 */
[----:B------:R-:W3:Y:S05]  /*63530*/  LDL.LU R93, [R1+0xe8] ;  /* 0x0000e800015d7983 */ /* 0x000eea0000300800 */
[----:B------:R0:W-:Y:S01]  /*63540*/  @P2 STG.E.U16 desc[UR6][R6.64], R5 ;  /* 0x0000000506002986 */ /* 0x0001e2000c101506 */
[----:B------:R-:W-:Y:S02]  /*63550*/  ISETP.LT.AND P2, PT, R74, R0, !P1 ;  /* 0x000000004a00720c */ /* 0x000fe40004f41270 */
[----:B------:R-:W-:Y:S01]  /*63560*/  PRMT R13, R70, 0x7610, R13 ;  /* 0x00007610460d7816 */ /* 0x000fe2000000000d */
[----:B------:R-:W3:Y:S01]  /*63570*/  LDC R0, c[0x0][0x398] ;  /* 0x0000e600ff007b82 */ /* 0x000ee20000000800 */
[----:B0-----:R-:W-:-:S09]  /*63580*/  IMAD.WIDE R4, R15, 0x2, R2 ;  /* 0x000000020f047825 */ /* 0x001fd200078e0202 */
[----:B------:R0:W-:Y:S01]  /*63590*/  @P2 STG.E.U16 desc[UR6][R4.64], R13 ;  /* 0x0000000d04002986 */ /* 0x0001e2000c101506 */
[----:B-1----:R-:W-:Y:S01]  /*635a0*/  ISETP.LT.AND P2, PT, R72, R14, !P1 ;  /* 0x0000000e4800720c */ /* 0x002fe20004f41270 */
[----:B------:R-:W-:Y:S01]  /*635b0*/  IMAD.WIDE R6, R15, 0x2, R10 ;  /* 0x000000020f067825 */ /* 0x000fe200078e020a */
[----:B----4-:R-:W-:Y:S01]  /*635c0*/  ISETP.LT.AND P1, PT, R91, R18, !P1 ;  /* 0x000000125b00720c */ /* 0x010fe20004f21270 */
[----:B------:R-:W1:Y:S02]  /*635d0*/  LDC R14, c[0x0][0x398] ;  /* 0x0000e600ff0e7b82 */ /* 0x000e640000000800 */
[----:B------:R-:W-:Y:S02]  /*635e0*/  VIADD R18, R86, 0x7a ;  /* 0x0000007a56127836 */ /* 0x000fe40000000000 */
[----:B0-----:R-:W-:Y:S01]  /*635f0*/  IMAD.WIDE R12, R15, 0x2, R8 ;  /* 0x000000020f0c7825 */ /* 0x001fe200078e0208 */
[----:B--2---:R-:W-:-:S05]  /*63600*/  F2FP.BF16.F32.PACK_AB R61, R61, R76 ;  /* 0x0000004c3d3d723e */ /* 0x004fca00000010ff */
[----:B------:R3:W-:Y:S01]  /*63610*/  @P2 STG.E.U16 desc[UR6][R6.64], R61 ;  /* 0x0000003d06002986 */ /* 0x0007e2000c101506 */
[----:B------:R-:W-:Y:S02]  /*63620*/  ISETP.GE.AND P2, PT, R18, R65, PT ;  /* 0x000000411200720c */ /* 0x000fe40003f46270 */
[----:B------:R-:W-:Y:S01]  /*63630*/  PRMT R5, R61, 0x7632, R5 ;  /* 0x000076323d057816 */ /* 0x000fe20000000005 */
[----:B------:R-:W2:Y:S01]  /*63640*/  LDL.LU R65, [R1+0x210c] ;  /* 0x00210c0001417983 */ /* 0x000ea20000300800 */
[----:B------:R-:W-:Y:S01]  /*63650*/  IMAD.IADD R15, R15, 0x1, R71 ;  /* 0x000000010f0f7824 */ /* 0x000fe200078e0247 */
[----:B------:R-:W0:Y:S02]  /*63660*/  LDC R18, c[0x0][0x398] ;  /* 0x0000e600ff127b82 */ /* 0x000e240000000800 */
[----:B------:R-:W4:Y:S04]  /*63670*/  LDL.S16 R70, [R1+0x3d8] ;  /* 0x0003d80001467983 */ /* 0x000f280000100600 */
[----:B------:R-:W2:Y:S04]  /*63680*/  LDL.LU.S16 R76, [R1+0x3da] ;  /* 0x0003da00014c7983 */ /* 0x000ea80000300600 */
[----:B------:R-:W2:Y:S04]  /*63690*/  LDL.LU R75, [R1+0xec] ;  /* 0x0000ec00014b7983 */ /* 0x000ea80000300800 */
[----:B------:R0:W-:Y:S01]  /*636a0*/  @P1 STG.E.U16 desc[UR6][R12.64], R5 ;  /* 0x000000050c001986 */ /* 0x0001e2000c101506 */
[----:B---3--:R-:W-:-:S03]  /*636b0*/  PRMT R7, R73, 0x7610, R7 ;  /* 0x0000761049077816 */ /* 0x008fc60000000007 */
[----:B------:R-:W3:Y:S01]  /*636c0*/  LDL.S16 R73, [R1+0x3dc] ;  /* 0x0003dc0001497983 */ /* 0x000ee20000100600 */
[----:B0-----:R-:W-:-:S03]  /*636d0*/  PRMT R13, R89, 0x7610, R13 ;  /* 0x00007610590d7816 */ /* 0x001fc6000000000d */
[----:B------:R-:W3:Y:S01]  /*636e0*/  LDL.LU.S16 R89, [R1+0x3de] ;  /* 0x0003de0001597983 */ /* 0x000ee20000300600 */
[----:B------:R-:W-:Y:S02]  /*636f0*/  ISETP.LT.AND P1, PT, R66, R0, !P2 ;  /* 0x000000004200720c */ /* 0x000fe40005721270 */
[----:B------:R-:W0:Y:S01]  /*63700*/  LDC R0, c[0x0][0x398] ;  /* 0x0000e600ff007b82 */ /* 0x000e220000000800 */
[----:B------:R-:W-:-:S10]  /*63710*/  IMAD.WIDE R4, R15, 0x2, R16 ;  /* 0x000000020f047825 */ /* 0x000fd400078e0210 */
[----:B------:R1:W-:Y:S02]  /*63720*/  @P1 STG.E.U16 desc[UR6][R4.64], R7 ;  /* 0x0000000704001986 */ /* 0x0003e4000c101506 */
[----:B-1----:R-:W-:Y:S02]  /*63730*/  ISETP.LT.AND P1, PT, R74, R14, !P2 ;  /* 0x0000000e4a00720c */ /* 0x002fe40005721270 */
[----:B------:R-:W1:Y:S01]  /*63740*/  LDC R14, c[0x0][0x398] ;  /* 0x0000e600ff0e7b82 */ /* 0x000e620000000800 */
[----:B------:R-:W-:-:S10]  /*63750*/  IMAD.WIDE R6, R15, 0x2, R2 ;  /* 0x000000020f067825 */ /* 0x000fd400078e0202 */
[----:B------:R0:W-:Y:S02]  /*63760*/  @P1 STG.E.U16 desc[UR6][R6.64], R13 ;  /* 0x0000000d06001986 */ /* 0x0001e4000c101506 */
[----:B0-----:R-:W-:Y:S02]  /*63770*/  ISETP.LT.AND P1, PT, R72, R0, !P2 ;  /* 0x000000004800720c */ /* 0x001fe40005721270 */
[----:B------:R-:W-:Y:S01]  /*63780*/  ISETP.LT.AND P2, PT, R91, R18, !P2 ;  /* 0x000000125b00720c */ /* 0x000fe20005741270 */
[----:B------:R-:W0:Y:S01]  /*63790*/  LDC R0, c[0x0][0x398] ;  /* 0x0000e600ff007b82 */ /* 0x000e220000000800 */
[----:B------:R-:W-:-:S04]  /*637a0*/  IMAD.WIDE R4, R15, 0x2, R10 ;  /* 0x000000020f047825 */ /* 0x000fc800078e020a */
[----:B------:R-:W-:Y:S02]  /*637b0*/  VIADD R18, R86, 0x7b ;  /* 0x0000007b56127836 */ /* 0x000fe40000000000 */
[----:B------:R-:W-:-:S04]  /*637c0*/  IMAD.WIDE R12, R15, 0x2, R8 ;  /* 0x000000020f0c7825 */ /* 0x000fc800078e0208 */
[----:B------:R-:W-:Y:S01]  /*637d0*/  IMAD.IADD R15, R15, 0x1, R71 ;  /* 0x000000010f0f7824 */ /* 0x000fe200078e0247 */
[----:B------:R-:W-:Y:S02]  /*637e0*/  F2FP.BF16.F32.PACK_AB R62, R62, R93 ;  /* 0x0000005d3e3e723e */ /* 0x000fe400000010ff */
[----:B------:R-:W3:Y:S02]  /*637f0*/  LDL.LU R93, [R1+0xf0] ;  /* 0x0000f000015d7983 */ /* 0x000ee40000300800 */
[----:B------:R-:W-:Y:S02]  /*63800*/  PRMT R7, R62, 0x7632, R7 ;  /* 0x000076323e077816 */ /* 0x000fe40000000007 */
[----:B------:R-:W-:Y:S01]  /*63810*/  @P1 STG.E.U16 desc[UR6][R4.64], R62 ;  /* 0x0000003e04001986 */ /* 0x000fe2000c101506 */
[----:B------:R-:W-:Y:S02]  /*63820*/  ISETP.GE.AND P1, PT, R18, R87, PT ;  /* 0x000000571200720c */ /* 0x000fe40003f26270 */
[----:B------:R-:W0:Y:S01]  /*63830*/  LDC R18, c[0x0][0x398] ;  /* 0x0000e600ff127b82 */ /* 0x000e220000000800 */
[----:B------:R1:W-:Y:S02]  /*63840*/  @P2 STG.E.U16 desc[UR6][R12.64], R7 ;  /* 0x000000070c002986 */ /* 0x0003e4000c101506 */
[----:B-1----:R-:W-:-:S05]  /*63850*/  ISETP.LT.AND P2, PT, R66, R14, !P1 ;  /* 0x0000000e4200720c */ /* 0x002fca0004f41270 */
[----:B------:R-:W1:Y:S01]  /*63860*/  LDC R14, c[0x0][0x398] ;  /* 0x0000e600ff0e7b82 */ /* 0x000e620000000800 */
[C---:B------:R-:W-:Y:S01]  /*63870*/  IMAD.WIDE R6, R15.reuse, 0x2, R16 ;  /* 0x000000020f067825 */ /* 0x040fe200078e0210 */
[----:B----4-:R-:W-:Y:S02]  /*63880*/  PRMT R5, R70, 0x7610, R5 ;  /* 0x0000761046057816 */ /* 0x010fe40000000005 */
[----:B------:R-:W4:Y:S04]  /*63890*/  LDL.S16 R70, [R1+0x3e0] ;  /* 0x0003e00001467983 */ /* 0x000f280000100600 */
[----:B------:R1:W-:Y:S01]  /*638a0*/  @P2 STG.E.U16 desc[UR6][R6.64], R5 ;  /* 0x0000000506002986 */ /* 0x0003e2000c101506 */
[----:B0-----:R-:W-:Y:S02]  /*638b0*/  ISETP.LT.AND P2, PT, R74, R0, !P1 ;  /* 0x000000004a00720c */ /* 0x001fe40004f41270 */
[----:B--2---:R-:W-:Y:S01]  /*638c0*/  PRMT R13, R76, 0x7610, R13 ;  /* 0x000076104c0d7816 */ /* 0x004fe2000000000d */
[----:B------:R-:W0:Y:S01]  /*638d0*/  LDC R0, c[0x0][0x398] ;  /* 0x0000e600ff007b82 */ /* 0x000e220000000800 */
[----:B------:R-:W2:Y:S01]  /*638e0*/  LDL.LU.S16 R76, [R1+0x3e2] ;  /* 0x0003e200014c7983 */ /* 0x000ea20000300600 */
[----:B-1----:R-:W-:-:S08]  /*638f0*/  IMAD.WIDE R4, R15, 0x2, R2 ;  /* 0x000000020f047825 */ /* 0x002fd000078e0202 */
[----:B------:R1:W-:Y:S01]  /*63900*/  @P2 STG.E.U16 desc[UR6][R4.64], R13 ;  /* 0x0000000d04002986 */ /* 0x0003e2000c101506 */
[----:B------:R-:W-:Y:S02]  /*63910*/  ISETP.LT.AND P2, PT, R72, R14, !P1 ;  /* 0x0000000e4800720c */ /* 0x000fe40004f41270 */
[----:B------:R-:W-:Y:S02]  /*63920*/  ISETP.LT.AND P1, PT, R91, R18, !P1 ;  /* 0x000000125b00720c */ /* 0x000fe40004f21270 */
[----:B------:R-:W-:Y:S01]  /*63930*/  F2FP.BF16.F32.PACK_AB R63, R63, R75 ;  /* 0x0000004b3f3f723e */ /* 0x000fe200000010ff */
[----:B------:R-:W-:Y:S01]  /*63940*/  IMAD.WIDE R6, R15, 0x2, R10 ;  /* 0x000000020f067825 */ /* 0x000fe200078e020a */
[----:B------:R-:W0:Y:S02]  /*63950*/  LDC R14, c[0x0][0x398] ;  /* 0x0000e600ff0e7b82 */ /* 0x000e240000000800 */
[----:B-1----:R-:W-:Y:S01]  /*63960*/  PRMT R5, R63, 0x7632, R5 ;  /* 0x000076323f057816 */ /* 0x002fe20000000005 */
[----:B------:R-:W-:-:S04]  /*63970*/  IMAD.WIDE R12, R15, 0x2, R8 ;  /* 0x000000020f0c7825 */ /* 0x000fc800078e0208 */
[----:B------:R-:W-:Y:S04]  /*63980*/  @P2 STG.E.U16 desc[UR6][R6.64], R63 ;  /* 0x0000003f06002986 */ /* 0x000fe8000c101506 */
[----:B------:R3:W-:Y:S02]  /*63990*/  @P1 STG.E.U16 desc[UR6][R12.64], R5 ;  /* 0x000000050c001986 */ /* 0x0007e4000c101506 */
[----:B---3--:R-:W-:Y:S02]  /*639a0*/  PRMT R13, R89, 0x7610, R13 ;  /* 0x00007610590d7816 */ /* 0x008fe4000000000d */
[----:B------:R-:W3:Y:S01]  /*639b0*/  LDL.LU R89, [R1+0xf4] ;  /* 0x0000f40001597983 */ /* 0x000ee20000300800 */
[----:B------:R-:W-:Y:S02]  /*639c0*/  VIADD R18, R86, 0x7c ;  /* 0x0000007c56127836 */ /* 0x000fe40000000000 */
[----:B------:R-:W-:Y:S01]  /*639d0*/  IMAD.IADD R15, R15, 0x1, R71 ;  /* 0x000000010f0f7824 */ /* 0x000fe200078e0247 */
[----:B------:R-:W-:Y:S01]  /*639e0*/  PRMT R7, R73, 0x7610, R7 ;  /* 0x0000761049077816 */ /* 0x000fe20000000007 */
[----:B------:R-:W3:Y:S01]  /*639f0*/  LDL.S16 R75, [R1+0x3e4] ;  /* 0x0003e400014b7983 */ /* 0x000ee20000100600 */
[----:B------:R-:W-:Y:S01]  /*63a00*/  ISETP.GE.AND P2, PT, R18, R69, PT ;  /* 0x000000451200720c */ /* 0x000fe20003f46270 */
[----:B------:R-:W-:Y:S01]  /*63a10*/  IMAD.WIDE R4, R15, 0x2, R16 ;  /* 0x000000020f047825 */ /* 0x000fe200078e0210 */
[----:B------:R-:W1:Y:S01]  /*63a20*/  LDC R18, c[0x0][0x398] ;  /* 0x0000e600ff127b82 */ /* 0x000e620000000800 */
[----:B------:R-:W3:Y:S01]  /*63a30*/  LDL.LU.S16 R73, [R1+0x3e6] ;  /* 0x0003e60001497983 */ /* 0x000ee20000300600 */
[----:B0-----:R-:W-:-:S06]  /*63a40*/  ISETP.LT.AND P1, PT, R66, R0, !P2 ;  /* 0x000000004200720c */ /* 0x001fcc0005721270 */
[----:B------:R-:W0:Y:S07]  /*63a50*/  LDC R0, c[0x0][0x398] ;  /* 0x0000e600ff007b82 */ /* 0x000e2e0000000800 */
[----:B------:R1:W-:Y:S01]  /*63a60*/  @P1 STG.E.U16 desc[UR6][R4.64], R7 ;  /* 0x0000000704001986 */ /* 0x0003e2000c101506 */
[----:B------:R-:W-:Y:S02]  /*63a70*/  ISETP.LT.AND P1, PT, R74, R14, !P2 ;  /* 0x0000000e4a00720c */ /* 0x000fe40005721270 */
[----:B------:R-:W0:Y:S01]  /*63a80*/  LDC R14, c[0x0][0x398] ;  /* 0x0000e600ff0e7b82 */ /* 0x000e220000000800 */
[----:B-1----:R-:W-:-:S10]  /*63a90*/  IMAD.WIDE R6, R15, 0x2, R2 ;  /* 0x000000020f067825 */ /* 0x002fd400078e0202 */
[----:B------:R1:W-:Y:S01]  /*63aa0*/  @P1 STG.E.U16 desc[UR6][R6.64], R13 ;  /* 0x0000000d06001986 */ /* 0x0003e2000c101506 */
[----:B0-----:R-:W-:Y:S02]  /*63ab0*/  ISETP.LT.AND P1, PT, R72, R0, !P2 ;  /* 0x000000004800720c */ /* 0x001fe40005721270 */
[----:B------:R-:W-:Y:S01]  /*63ac0*/  ISETP.LT.AND P2, PT, R91, R18, !P2 ;  /* 0x000000125b00720c */ /* 0x000fe20005741270 */
[----:B------:R-:W0:Y:S01]  /*63ad0*/  LDC R0, c[0x0][0x398] ;  /* 0x0000e600ff007b82 */ /* 0x000e220000000800 */
[----:B------:R-:W-:-:S04]  /*63ae0*/  IMAD.WIDE R4, R15, 0x2, R10 ;  /* 0x000000020f047825 */ /* 0x000fc800078e020a */
[----:B------:R-:W-:Y:S02]  /*63af0*/  VIADD R18, R86, 0x7d ;  /* 0x0000007d56127836 */ /* 0x000fe40000000000 */
[----:B-1----:R-:W-:Y:S01]  /*63b00*/  IMAD.WIDE R12, R15, 0x2, R8 ;  /* 0x000000020f0c7825 */ /* 0x002fe200078e0208 */
[----:B------:R-:W-:-:S03]  /*63b10*/  F2FP.BF16.F32.PACK_AB R64, R64, R93 ;  /* 0x0000005d4040723e */ /* 0x000fc600000010ff */
[----:B------:R-:W-:Y:S01]  /*63b20*/  IMAD.IADD R15, R15, 0x1, R71 ;  /* 0x000000010f0f7824 */ /* 0x000fe200078e0247 */
[----:B------:R-:W3:Y:S01]  /*63b30*/  LDL.LU R93, [R1+0xf8] ;  /* 0x0000f800015d7983 */ /* 0x000ee20000300800 */
[----:B------:R-:W-:-:S03]  /*63b40*/  PRMT R7, R64, 0x7632, R7 ;  /* 0x0000763240077816 */ /* 0x000fc60000000007 */
[----:B------:R-:W-:Y:S01]  /*63b50*/  @P1 STG.E.U16 desc[UR6][R4.64], R64 ;  /* 0x0000004004001986 */ /* 0x000fe2000c101506 */
[----:B------:R-:W-:Y:S02]  /*63b60*/  ISETP.GE.AND P1, PT, R18, R21, PT ;  /* 0x000000151200720c */ /* 0x000fe40003f26270 */
[----:B------:R-:W1:Y:S01]  /*63b70*/  LDC R18, c[0x0][0x398] ;  /* 0x0000e600ff127b82 */ /* 0x000e620000000800 */
[----:B------:R0:W-:Y:S01]  /*63b80*/  @P2 STG.E.U16 desc[UR6][R12.64], R7 ;  /* 0x000000070c002986 */ /* 0x0001e2000c101506 */
[----:B------:R-:W-:-:S06]  /*63b90*/  ISETP.LT.AND P2, PT, R66, R14, !P1 ;  /* 0x0000000e4200720c */ /* 0x000fcc0004f41270 */
[----:B------:R-:W1:Y:S01]  /*63ba0*/  LDC R14, c[0x0][0x398] ;  /* 0x0000e600ff0e7b82 */ /* 0x000e620000000800 */
[----:B0-----:R-:W-:Y:S01]  /*63bb0*/  IMAD.WIDE R6, R15, 0x2, R16 ;  /* 0x000000020f067825 */ /* 0x001fe200078e0210 */
[----:B----4-:R-:W-:Y:S02]  /*63bc0*/  PRMT R5, R70, 0x7610, R5 ;  /* 0x0000761046057816 */ /* 0x010fe40000000005 */
[----:B------:R-:W4:Y:S04]  /*63bd0*/  LDL.S16 R70, [R1+0x3e8] ;  /* 0x0003e80001467983 */ /* 0x000f280000100600 */
[----:B------:R0:W-:Y:S01]  /*63be0*/  @P2 STG.E.U16 desc[UR6][R6.64], R5 ;  /* 0x0000000506002986 */ /* 0x0001e2000c101506 */
[----:B------:R-:W-:Y:S02]  /*63bf0*/  ISETP.LT.AND P2, PT, R74, R0, !P1 ;  /* 0x000000004a00720c */ /* 0x000fe40004f41270 */
[----:B------:R-:W3:Y:S01]  /*63c00*/  LDC R0, c[0x0][0x398] ;  /* 0x0000e600ff007b82 */ /* 0x000ee20000000800 */
[----:B--2---:R-:W-:-:S02]  /*63c10*/  PRMT R13, R76, 0x7610, R13 ;  /* 0x000076104c0d7816 */ /* 0x004fc4000000000d */
[----:B------:R-:W2:Y:S01]  /*63c20*/  LDL.LU.S16 R76, [R1+0x3ea] ;  /* 0x0003ea00014c7983 */ /* 0x000ea20000300600 */
[----:B0-----:R-:W-:-:S07]  /*63c30*/  IMAD.WIDE R4, R15, 0x2, R2 ;  /* 0x000000020f047825 */ /* 0x001fce00078e0202 */
[----:B------:R0:W-:Y:S01]  /*63c40*/  @P2 STG.E.U16 desc[UR6][R4.64], R13 ;  /* 0x0000000d04002986 */ /* 0x0001e2000c101506 */
[----:B-1----:R-:W-:Y:S02]  /*63c50*/  ISETP.LT.AND P2, PT, R72, R14, !P1 ;  /* 0x0000000e4800720c */ /* 0x002fe40004f41270 */
[----:B------:R-:W-:Y:S01]  /*63c60*/  ISETP.LT.AND P1, PT, R91, R18, !P1 ;  /* 0x000000125b00720c */ /* 0x000fe20004f21270 */
[C---:B------:R-:W-:Y:S01]  /*63c70*/  IMAD.WIDE R6, R15.reuse, 0x2, R10 ;  /* 0x000000020f067825 */ /* 0x040fe200078e020a */
[----:B------:R-:W1:Y:S03]  /*63c80*/  LDC R14, c[0x0][0x398] ;  /* 0x0000e600ff0e7b82 */ /* 0x000e660000000800 */
[----:B------:R-:W-:Y:S02]  /*63c90*/  VIADD R18, R86, 0x7e ;  /* 0x0000007e56127836 */ /* 0x000fe40000000000 */
[----:B0-----:R-:W-:Y:S01]  /*63ca0*/  IMAD.WIDE R12, R15, 0x2, R8 ;  /* 0x000000020f0c7825 */ /* 0x001fe200078e0208 */
[----:B---3--:R-:W-:-:S02]  /*63cb0*/  F2FP.BF16.F32.PACK_AB R65, R65, R89 ;  /* 0x000000594141723e */ /* 0x008fc400000010ff */
[----:B------:R-:W3:Y:S02]  /*63cc0*/  LDL.S16 R89, [R1+0x12c] ;  /* 0x00012c0001597983 */ /* 0x000ee40000100600 */
[----:B------:R-:W-:Y:S02]  /*63cd0*/  PRMT R5, R65, 0x7632, R5 ;  /* 0x0000763241057816 */ /* 0x000fe40000000005 */
[----:B------:R0:W-:Y:S01]  /*63ce0*/  @P2 STG.E.U16 desc[UR6][R6.64], R65 ;  /* 0x0000004106002986 */ /* 0x0001e2000c101506 */
[----:B------:R-:W-:Y:S01]  /*63cf0*/  ISETP.GE.AND P2, PT, R18, R19, PT ;  /* 0x000000131200720c */ /* 0x000fe20003f46270 */
[----:B------:R-:W-:Y:S01]  /*63d00*/  IMAD.IADD R15, R15, 0x1, R71 ;  /* 0x000000010f0f7824 */ /* 0x000fe200078e0247 */
[----:B------:R-:W1:Y:S01]  /*63d10*/  LDC R18, c[0x0][0x398] ;  /* 0x0000e600ff127b82 */ /* 0x000e620000000800 */
[----:B------:R0:W-:Y:S01]  /*63d20*/  @P1 STG.E.U16 desc[UR6][R12.64], R5 ;  /* 0x000000050c001986 */ /* 0x0001e2000c101506 */
[----:B------:R-:W-:-:S03]  /*63d30*/  ISETP.LT.AND P1, PT, R66, R0, !P2 ;  /* 0x000000004200720c */ /* 0x000fc60005721270 */
[----:B------:R-:W3:Y:S03]  /*63d40*/  LDL.LU.S16 R86, [R1+0x12e] ;  /* 0x00012e0001567983 */ /* 0x000ee60000300600 */
[----:B------:R-:W1:Y:S01]  /*63d50*/  LDC R0, c[0x0][0x398] ;  /* 0x0000e600ff007b82 */ /* 0x000e620000000800 */
[----:B------:R-:W3:Y:S01]  /*63d60*/  LDL.LU R66, [R1+0x2108] ;  /* 0x0021080001427983 */ /* 0x000ee20000300800 */
[----:B0-----:R-:W-:Y:S01]  /*63d70*/  PRMT R7, R75, 0x7610, R7 ;  /* 0x000076104b077816 */ /* 0x001fe20000000007 */
[----:B------:R-:W0:Y:S01]  /*63d80*/  S2R R20, SR_TID.X ;  /* 0x0000000000147919 */ /* 0x000e220000002100 */
[----:B------:R-:W-:-:S05]  /*63d90*/  IMAD.WIDE R4, R15, 0x2, R16 ;  /* 0x000000020f047825 */ /* 0x000fca00078e0210 */
[----:B------:R1:W-:Y:S02]  /*63da0*/  @P1 STG.E.U16 desc[UR6][R4.64], R7 ;  /* 0x0000000704001986 */ /* 0x0003e4000c101506 */
[----:B-1----:R-:W-:Y:S02]  /*63db0*/  ISETP.LT.AND P1, PT, R74, R14, !P2 ;  /* 0x0000000e4a00720c */ /* 0x002fe40005721270 */
[----:B------:R-:W-:Y:S01]  /*63dc0*/  PRMT R13, R73, 0x7610, R13 ;  /* 0x00007610490d7816 */ /* 0x000fe2000000000d */
[----:B------:R-:W-:-:S10]  /*63dd0*/  IMAD.WIDE R6, R15, 0x2, R2 ;  /* 0x000000020f067825 */ /* 0x000fd400078e0202 */
[----:B------:R1:W-:Y:S01]  /*63de0*/  @P1 STG.E.U16 desc[UR6][R6.64], R13 ;  /* 0x0000000d06001986 */ /* 0x0003e2000c101506 */
[----:B------:R-:W-:Y:S02]  /*63df0*/  ISETP.LT.AND P1, PT, R72, R0, !P2 ;  /* 0x000000004800720c */ /* 0x000fe40005721270 */
[----:B------:R-:W-:Y:S01]  /*63e00*/  ISETP.LT.AND P2, PT, R91, R18, !P2 ;  /* 0x000000125b00720c */ /* 0x000fe20005741270 */
[C---:B------:R-:W-:Y:S02]  /*63e10*/  IMAD.IADD R19, R15.reuse, 0x1, R71 ;  /* 0x000000010f137824 */ /* 0x040fe400078e0247 */
[----:B------:R-:W-:Y:S01]  /*63e20*/  IMAD.WIDE R4, R15, 0x2, R8 ;  /* 0x000000020f047825 */ /* 0x000fe200078e0208 */
[----:B0-----:R-:W-:-:S03]  /*63e30*/  ISETP.GE.U32.AND P6, PT, R20, 0x20, PT ;  /* 0x000000201400780c */ /* 0x001fc60003fc6070 */
[----:B-1----:R-:W-:-:S04]  /*63e40*/  IMAD.WIDE R12, R15, 0x2, R10 ;  /* 0x000000020f0c7825 */ /* 0x002fc800078e020a */
[----:B------:R-:W-:-:S04]  /*63e50*/  IMAD.WIDE R16, R19, 0x2, R16 ;  /* 0x0000000213107825 */ /* 0x000fc800078e0210 */
[----:B------:R-:W-:-:S04]  /*63e60*/  IMAD.WIDE R2, R19, 0x2, R2 ;  /* 0x0000000213027825 */ /* 0x000fc800078e0202 */
[----:B------:R-:W-:-:S04]  /*63e70*/  IMAD.WIDE R10, R19, 0x2, R10 ;  /* 0x00000002130a7825 */ /* 0x000fc800078e020a */
[----:B------:R-:W-:Y:S01]  /*63e80*/  IMAD.WIDE R8, R19, 0x2, R8 ;  /* 0x0000000213087825 */ /* 0x000fe200078e0208 */
[----:B----4-:R-:W-:Y:S02]  /*63e90*/  PRMT R6, R70, 0x7610, R6 ;  /* 0x0000761046067816 */ /* 0x010fe40000000006 */
[----:B--2---:R-:W-:Y:S02]  /*63ea0*/  PRMT R7, R76, 0x7610, R7 ;  /* 0x000076104c077816 */ /* 0x004fe40000000007 */
[----:B---3--:R-:W-:-:S04]  /*63eb0*/  F2FP.BF16.F32.PACK_AB R66, R66, R93 ;  /* 0x0000005d4242723e */ /* 0x008fc800000010ff */
[----:B------:R-:W-:Y:S01]  /*63ec0*/  PRMT R0, R66, 0x7632, R0 ;  /* 0x0000763242007816 */ /* 0x000fe20000000000 */
[----:B------:R0:W-:Y:S01]  /*63ed0*/  @P1 STG.E.U16 desc[UR6][R12.64], R66 ;  /* 0x000000420c001986 */ /* 0x0001e2000c101506 */
[----:B------:R-:W-:-:S03]  /*63ee0*/  PRMT R14, R86, 0x7610, R14 ;  /* 0x00007610560e7816 */ /* 0x000fc6000000000e */
[----:B------:R1:W-:Y:S04]  /*63ef0*/  @P2 STG.E.U16 desc[UR6][R4.64], R0 ;  /* 0x0000000004002986 */ /* 0x0003e8000c101506 */
[----:B------:R1:W-:Y:S01]  /*63f00*/  @P3 STG.E.U16 desc[UR6][R16.64], R6 ;  /* 0x0000000610003986 */ /* 0x0003e2000c101506 */
[----:B0-----:R-:W-:-:S03]  /*63f10*/  PRMT R13, R89, 0x7610, R13 ;  /* 0x00007610590d7816 */ /* 0x001fc6000000000d */
[----:B------:R1:W-:Y:S04]  /*63f20*/  @P4 STG.E.U16 desc[UR6][R2.64], R7 ;  /* 0x0000000702004986 */ /* 0x0003e8000c101506 */
[----:B------:R1:W-:Y:S04]  /*63f30*/  @P5 STG.E.U16 desc[UR6][R10.64], R13 ;  /* 0x0000000d0a005986 */ /* 0x0003e8000c101506 */
[----:B------:R1:W-:Y:S01]  /*63f40*/  @P0 STG.E.U16 desc[UR6][R8.64], R14 ;  /* 0x0000000e08000986 */ /* 0x0003e2000c101506 */
[----:B------:R-:W-:Y:S06]  /*63f50*/  BAR.SYNC.DEFER_BLOCKING 0x0 ;  /* 0x0000000000007b1d */ /* 0x000fec0000010000 */
[----:B------:R-:W-:Y:S05]  /*63f60*/  @P6 BRA `(.L_x_13) ;  /* 0x0000000000a06947 */ /* 0x000fea0003800000 */
[----:B-1----:R-:W0:Y:S01]  /*63f70*/  S2R R3, SR_CgaCtaId ;  /* 0x0000000000037919 */ /* 0x002e220000008800 */
[----:B------:R-:W-:Y:S01]  /*63f80*/  NOP ;  /* 0x0000000000007918 */ /* 0x000fe20000000000 */
[----:B------:R-:W-:Y:S01]  /*63f90*/  MOV R0, 0x50 ;  /* 0x0000005000007802 */ /* 0x000fe20000000f00 */
[----:B------:R-:W-:-:S03]  /*63fa0*/  IMAD.MOV.U32 R7, RZ, RZ, 0x1 ;  /* 0x00000001ff077424 */ /* 0x000fc600078e00ff */
[----:B0-----:R-:W-:Y:S01]  /*63fb0*/  LEA R9, R3, R0, 0x18 ;  /* 0x0000000003097211 */ /* 0x001fe200078ec0ff */
[----:B------:R-:W-:Y:S02]  /*63fc0*/  IMAD.U32 R0, RZ, RZ, UR5 ;  /* 0x00000005ff007e24 */ /* 0x000fe4000f8e00ff */
[----:B------:R-:W-:Y:S02]  /*63fd0*/  IMAD.MOV.U32 R3, RZ, RZ, 0xffff ;  /* 0x0000ffffff037424 */ /* 0x000fe400078e00ff */
[----:B------:R-:W0:Y:S01]  /*63fe0*/  LDS R5, [R9] ;  /* 0x0000000009057984 */ /* 0x000e220000000800 */
[----:B------:R-:W-:-:S04]  /*63ff0*/  LOP3.LUT R0, R0, 0xffff, RZ, 0xc0, !PT ;  /* 0x0000ffff00007812 */ /* 0x000fc800078ec0ff */
[----:B------:R-:W-:-:S05]  /*64000*/  SHF.R.U32.HI R0, RZ, 0x5, R0 ;  /* 0x00000005ff007819 */ /* 0x000fca0000011600 */
[----:B------:R-:W-:Y:S01]  /*64010*/  VIADD R2, R0, 0x10 ;  /* 0x0000001000027836 */ /* 0x000fe20000000000 */
[----:B------:R-:W-:-:S04]  /*64020*/  SHF.L.U32 R0, R3, R0, RZ ;  /* 0x0000000003007219 */ /* 0x000fc800000006ff */
[----:B------:R-:W-:-:S04]  /*64030*/  SHF.L.U32 R3, R7, R2, RZ ;  /* 0x0000000207037219 */ /* 0x000fc800000006ff */
[----:B------:R-:W-:-:S04]  /*64040*/  LOP3.LUT R0, R3, R0, RZ, 0xfc, !PT ;  /* 0x0000000003007212 */ /* 0x000fc800078efcff */
[C---:B------:R-:W-:Y:S02]  /*64050*/  LOP3.LUT R2, R0.reuse, 0xffff, RZ, 0xc0, !PT ;  /* 0x0000ffff00027812 */ /* 0x040fe400078ec0ff */
[----:B0-----:R-:W-:-:S04]  /*64060*/  LOP3.LUT R3, R0, 0xffff, R5, 0x80, !PT ;  /* 0x0000ffff00037812 */ /* 0x001fc800078e8005 */
[----:B------:R-:W-:-:S13]  /*64070*/  ISETP.NE.AND P0, PT, R3, R2, PT ;  /* 0x000000020300720c */ /* 0x000fda0003f05270 */
[----:B------:R-:W-:Y:S05]  /*64080*/  @P0 BRA `(.L_x_14) ;  /* 0x0000000000500947 */ /* 0x000fea0003800000 */
[----:B------:R-:W-:Y:S02]  /*64090*/  SHF.R.U32.HI R5, RZ, 0x10, R5 ;  /* 0x00000010ff057819 */ /* 0x000fe40000011605 */
[----:B------:R-:W-:-:S04]  /*640a0*/  SHF.R.U32.HI R2, RZ, 0x10, R0 ;  /* 0x00000010ff027819 */ /* 0x000fc80000011600 */
[----:B------:R-:W-:-:S04]  /*640b0*/  LOP3.LUT R5, R5, R2, RZ, 0xc0, !PT ;  /* 0x0000000205057212 */ /* 0x000fc800078ec0ff */
[----:B------:R-:W-:-:S13]  /*640c0*/  ISETP.NE.AND P0, PT, R5, R2, PT ;  /* 0x000000020500720c */ /* 0x000fda0003f05270 */
[----:B------:R-:W-:Y:S05]  /*640d0*/  @P0 BRA `(.L_x_15) ;  /* 0x0000000000300947 */ /* 0x000fea0003800000 */
[----:B------:R-:W-:Y:S01]  /*640e0*/  R2UR UR4, R0 ;  /* 0x00000000000472ca */ /* 0x000fe200000e0000 */
[----:B------:R-:W0:Y:S01]  /*640f0*/  S2R R3, SR_LANEID ;  /* 0x0000000000037919 */ /* 0x000e220000000000 */
[----:B------:R-:W-:-:S06]  /*64100*/  VOTE.ANY R2, PT, PT ;  /* 0x0000000000027806 */ /* 0x000fcc00038e0100 */
[----:B------:R-:W0:Y:S05]  /*64110*/  FLO.U32 R2, R2 ;  /* 0x0000000200027300 */ /* 0x000e2a00000e0000 */
[----:B------:R-:W-:-:S06]  /*64120*/  ULOP3.LUT UR4, URZ, UR4, URZ, 0x33, !UPT ;  /* 0x00000004ff047292 */ /* 0x000fcc000f8e33ff */
[----:B------:R-:W-:-:S04]  /*64130*/  IMAD.U32 R4, RZ, RZ, UR4 ;  /* 0x00000004ff047e24 */ /* 0x000fc8000f8e00ff */
[----:B------:R-:W1:Y:S02]  /*64140*/  REDUX UR5, R4 ;  /* 0x00000000040573c4 */ /* 0x000e640000000000 */
[----:B------:R2:W-:Y:S01]  /*64150*/  UTCATOMSWS.AND URZ, UR4 ;  /* 0x0000000400ff79e3 */ /* 0x0005e20008000000 */
[----:B0-----:R-:W-:Y:S01]  /*64160*/  ISETP.EQ.U32.AND P0, PT, R2, R3, PT ;  /* 0x000000030200720c */ /* 0x001fe20003f02070 */
[----:B-1----:R-:W-:-:S12]  /*64170*/  IMAD.U32 R0, RZ, RZ, UR5 ;  /* 0x00000005ff007e24 */ /* 0x002fd8000f8e00ff */
[----:B------:R2:W-:Y:S01]  /*64180*/  @P0 ATOMS.AND RZ, [R9], R0 ;  /* 0x0000000009ff038c */ /* 0x0005e20002800000 */
[----:B------:R-:W-:Y:S05]  /*64190*/  BRA `(.L_x_13) ;  /* 0x0000000000147947 */ /* 0x000fea0003800000 */
.L_x_15:
[----:B------:R-:W-:-:S07]  /*641a0*/  MOV R2, 0x641c0 ;  /* 0x000641c000027802 */ /* 0x000fce0000000f00 */
[----:B------:R-:W-:Y:S05]  /*641b0*/  CALL.REL.NOINC `($__internal_0_$__cuda_sm10x_tcgen05_guardrail_trap_col_being_dealloced_not_returned_by_alloc) ;  /* 0x0000000000387944 */ /* 0x000fea0003c00000 */
[----:B------:R-:W-:Y:S05]  /*641c0*/  BRA `(.L_x_13) ;  /* 0x0000000000087947 */ /* 0x000fea0003800000 */
.L_x_14:
[----:B------:R-:W-:-:S07]  /*641d0*/  MOV R2, 0x641f0 ;  /* 0x000641f000027802 */ /* 0x000fce0000000f00 */
[----:B------:R-:W-:Y:S05]  /*641e0*/  CALL.REL.NOINC `($__internal_2_$__cuda_sm10x_tcgen05_guardrail_trap_unallocated_columns_being_dealloced) ;  /* 0x0000000000447944 */ /* 0x000fea0003c00000 */
.L_x_13:
[----:B------:R-:W-:Y:S01]  /*641f0*/  NOP ;  /* 0x0000000000007918 */ /* 0x000fe20000000000 */
[----:B--2---:R-:W-:Y:S05]  /*64200*/  EXIT ;  /* 0x000000000000794d */ /* 0x004fea0003800000 */
.L_x_8:
[----:B-----5:R1:W-:Y:S04]  /*64210*/  STL [R1+0x2108], R0 ;  /* 0x0021080001007387 */ /* 0x0203e80000100800 */
[----:B-1----:R-:W2:Y:S02]  /*64220*/  LDL R0, [R1+0xea8] ;  /* 0x000ea80001007983 */ /* 0x002ea40000100800 */
[----:B--2---:R1:W2:Y:S02]  /*64230*/  SYNCS.PHASECHK.TRANS64.TRYWAIT P1, [UR4], R0 ;  /* 0x00000000ff0075a7 */ /* 0x0042a40008021104 */
[----:B-1----:R1:W5:Y:S02]  /*64240*/  LDL.LU R0, [R1+0x2108] ;  /* 0x0021080001007983 */ /* 0x0023640000300800 */
[----:B-12---:R-:W-:Y:S05]  /*64250*/  @!P1 BRA `(.L_x_8) ;  /* 0xfffffffc00ec9947 */ /* 0x006fea000383ffff */
[----:B------:R-:W-:Y:S05]  /*64260*/  BRA `(.L_x_16) ;  /* 0xfffffbfc00ec7947 */ /* 0x000fea000383ffff */
.L_x_12:
[----:B------:R-:W4:Y:S02]  /*64270*/  SYNCS.PHASECHK.TRANS64.TRYWAIT P0, [UR4], R0 ;  /* 0x00000000ff0075a7 */ /* 0x000f240008001104 */
[----:B----4-:R-:W-:Y:S05]  /*64280*/  @!P0 BRA `(.L_x_12) ;  /* 0xfffffffc00f88947 */ /* 0x010fea000383ffff */
[----:B------:R-:W-:Y:S05]  /*64290*/  BRA `(.L_x_11) ;  /* 0xfffffed0007c7947 */ /* 0x000fea000383ffff */
        .weak           $__internal_0_$__cuda_sm10x_tcgen05_guardrail_trap_col_being_dealloced_not_returned_by_alloc
        .type           $__internal_0_$__cuda_sm10x_tcgen05_guardrail_trap_col_being_dealloced_not_returned_by_alloc,@function
        .size           $__internal_0_$__cuda_sm10x_tcgen05_guardrail_trap_col_being_dealloced_not_returned_by_alloc,($__internal_1_$__cuda_sm10x_tcgen05_guardrail_trap_phase_invalid_during_alloc - $__internal_0_$__cuda_sm10x_tcgen05_guardrail_trap_col_being_dealloced_not_returned_by_alloc)
$__internal_0_$__cuda_sm10x_tcgen05_guardrail_trap_col_being_dealloced_not_returned_by_alloc:
[----:B------:R-:W-:Y:S05]  /*642a0*/  BPT.TRAP 0x1 ;  /* 0x000000040000795c */ /* 0x000fea0000300000 */
[----:B------:R-:W-:-:S04]  /*642b0*/  IMAD.MOV.U32 R3, RZ, RZ, 0x0 ;  /* 0x00000000ff037424 */ /* 0x000fc800078e00ff */
[----:B------:R-:W-:Y:S05]  /*642c0*/  RET.REL.NODEC R2 `(matmul_kernel) ;  /* 0xfffff9bc024c7950 */ /* 0x000fea0003c3ffff */
        .weak           $__internal_1_$__cuda_sm10x_tcgen05_guardrail_trap_phase_invalid_during_alloc
        .type           $__internal_1_$__cuda_sm10x_tcgen05_guardrail_trap_phase_invalid_during_alloc,@function
        .size           $__internal_1_$__cuda_sm10x_tcgen05_guardrail_trap_phase_invalid_during_alloc,($__internal_2_$__cuda_sm10x_tcgen05_guardrail_trap_unallocated_columns_being_dealloced - $__internal_1_$__cuda_sm10x_tcgen05_guardrail_trap_phase_invalid_during_alloc)
$__internal_1_$__cuda_sm10x_tcgen05_guardrail_trap_phase_invalid_during_alloc:
[----:B------:R-:W-:Y:S05]  /*642d0*/  BPT.TRAP 0x1 ;  /* 0x000000040000795c */ /* 0x000fea0000300000 */
[----:B------:R-:W-:-:S04]  /*642e0*/  IMAD.MOV.U32 R3, RZ, RZ, 0x0 ;  /* 0x00000000ff037424 */ /* 0x000fc800078e00ff */
[----:B------:R-:W-:Y:S05]  /*642f0*/  RET.REL.NODEC R2 `(matmul_kernel) ;  /* 0xfffff9bc02407950 */ /* 0x000fea0003c3ffff */
        .weak           $__internal_2_$__cuda_sm10x_tcgen05_guardrail_trap_unallocated_columns_being_dealloced
        .type           $__internal_2_$__cuda_sm10x_tcgen05_guardrail_trap_unallocated_columns_being_dealloced,@function
        .size           $__internal_2_$__cuda_sm10x_tcgen05_guardrail_trap_unallocated_columns_being_dealloced,(.L_x_20 - $__internal_2_$__cuda_sm10x_tcgen05_guardrail_trap_unallocated_columns_being_dealloced)
$__internal_2_$__cuda_sm10x_tcgen05_guardrail_trap_unallocated_columns_being_dealloced:
[----:B------:R-:W-:Y:S05]  /*64300*/  BPT.TRAP 0x1 ;  /* 0x000000040000795c */ /* 0x000fea0000300000 */
[----:B------:R-:W-:-:S04]  /*64310*/  IMAD.MOV.U32 R3, RZ, RZ, 0x0 ;  /* 0x00000000ff037424 */ /* 0x000fc800078e00ff */
[----:B------:R-:W-:Y:S05]  /*64320*/  RET.REL.NODEC R2 `(matmul_kernel) ;  /* 0xfffff9bc02347950 */ /* 0x000fea0003c3ffff */
.L_x_17:
[----:B------:R-:W-:-:S00]  /*64330*/  BRA `(.L_x_17) ;  /* 0xfffffffc00fc7947 */ /* 0x000fc0000383ffff */
[----:B------:R-:W-:-:S00]  /*64340*/  NOP ;  /* 0x0000000000007918 */ /* 0x000fc00000000000 */
        /* <DEDUP_REMOVED lines=11> */
.L_x_20:


//--------------------- .nv.shared.matmul_kernel  --------------------------
	.section	.nv.shared.matmul_kernel,"aw",@nobits
	.sectionflags	@""
	.align	16
	.zero		1024


//--------------------- .nv.shared.reserved.0     --------------------------
	.section	.nv.shared.reserved.0,"aw",@nobits
	.align	8
	.weak		__nv_reservedSMEM_offset_0_alias
	.size		__nv_reservedSMEM_offset_0_alias, 0, 64
	.other		__nv_reservedSMEM_offset_0_alias,@"STO_CUDA_RESERVED_SHARED STV_DEFAULT"
__nv_reservedSMEM_offset_0_alias:
	.zero		0
.nv.shared.reserved.0:
	.zero		64
	.weak		__nv_reservedSMEM_allocation_phase
	.type		__nv_reservedSMEM_allocation_phase,@object
	.size		__nv_reservedSMEM_allocation_phase,(.L_0 - __nv_reservedSMEM_allocation_phase)
__nv_reservedSMEM_allocation_phase:
	.zero		1
.L_0:
	.zero		7
	.weak		__nv_reservedSMEM_devtool_atexit_pc
	.type		__nv_reservedSMEM_devtool_atexit_pc,@object
	.size		__nv_reservedSMEM_devtool_atexit_pc,(__nv_reservedSMEM_allocation_mask - __nv_reservedSMEM_devtool_atexit_pc)
__nv_reservedSMEM_devtool_atexit_pc:
	.zero		8
	.weak		__nv_reservedSMEM_allocation_mask
	.type		__nv_reservedSMEM_allocation_mask,@object
	.size		__nv_reservedSMEM_allocation_mask,(.L_2 - __nv_reservedSMEM_allocation_mask)
__nv_reservedSMEM_allocation_mask:
	.zero		4
.L_2:


//--------------------- .nv.constant0.matmul_kernel --------------------------
	.section	.nv.constant0.matmul_kernel,"a",@progbits
	.sectionflags	@""
	.align	4
.nv.constant0.matmul_kernel:
	.zero		976


//--------------------- SYMBOLS --------------------------

	.type		.nv.reservedSmem.offset0,@object
	.size		.nv.reservedSmem.offset0,0x4
	.type		.nv.reservedSmem.cap,@object
	.size		.nv.reservedSmem.cap,0x4
